	.target	sm_100a

	.elftype	@"ET_EXEC"


//--------------------- .note.nv.tkinfo           --------------------------
	.section	.note.nv.tkinfo,"",@"SHT_NOTE"
	.sectionflags	@"SHF_NOTE_NV_TKINFO"
	.tkinfo
        /*0018*/ 	.word	0x00000002
        /*0030*/ 	.string	""
        /*0030*/ 	.string	"ptxas"
        /*0030*/ 	.string	"Cuda compilation tools, release 13.0, V13.0.88"
        /*0030*/ 	.string	"Build cuda_13.0.r13.0/compiler.36424714_0"
        /*0030*/ 	.string	"-arch sm_100a -m 64 "



//--------------------- .note.nv.cuinfo           --------------------------
	.section	.note.nv.cuinfo,"",@"SHT_NOTE"
	.sectionflags	@"SHF_NOTE_NV_CUINFO"
        /*0018*/ 	.short	0x0002
        /*001a*/ 	.short	0x0064
        /*001c*/ 	.short	0x0082
	.zero		2


//--------------------- .nv.info                  --------------------------
	.section	.nv.info,"",@"SHT_CUDA_INFO"
	.align	4


	//----- nvinfo : EIATTR_REGCOUNT
	.align		4
        /*0000*/ 	.byte	0x04, 0x2f
        /*0002*/ 	.short	(.L_19 - .L_18)
	.align		4
.L_18:
        /*0004*/ 	.word	index@(_ZN7cutlass13device_kernelINS_4gemm6kernel13GemmUniversalINS1_17GroupProblemShapeIN4cute5tupleIJiiiEEEEENS1_10collective13CollectiveMmaINS1_40MainloopSm100ArrayTmaUmmaWarpSpecializedILi3ELi8ELi2ENS6_IJNS5_1CILi1EEESD_SD_EEEEENS6_IJNSC_ILi128EEENSC_ILi256EEENSC_ILi64EEEEEENS_6half_tEPNS6_IJlSD_NSC_ILi0EEEEEESK_SN_NS5_8TiledMMAINS5_8MMA_AtomIJNS5_20SM100_MMA_F16BF16_SSISK_SK_fLi128ELi256ELNS5_4UMMA5MajorE0ELSS_0ELNSR_7ScaleInE0ELST_0EEEEEENS5_6LayoutISE_NS6_IJSL_SL_SL_EEEEENS6_IJNS5_10UnderscoreESZ_SZ_EEEEENS5_13SM90_TMA_LOADENS5_14ComposedLayoutINS5_7SwizzleILi3ELi4ELi3EEENS5_18smem_ptr_flag_bitsILi16EEENSW_INS6_IJNSC_ILi8EEESI_EEENS6_IJSI_SD_EEEEEEEvNS5_8identityES12_S1C_vS1D_EENS_8epilogue10collective18CollectiveEpilogueINS1F_31Sm100PtrArrayTmaWarpSpecializedILi4ELi2ELi64ELb1ELb0EEEJSJ_NS6_IJNSW_ISG_SD_EENSW_ISI_SD_EEEEESK_PNS6_IJSD_lSL_EEESK_S1O_NS1F_6fusion15FusionCallbacksIS1J_NS1P_17LinearCombinationISK_fSK_fLNS_15FloatRoundStyleE2EEESJ_S1M_JEEENS5_5SM1004TMEM4LOAD26SM100_TMEM_LOAD_16dp256b8xES12_NS13_IS15_S17_NSW_INS6_IJSI_S18_EEENS6_IJSD_SI_EEEEEEENS5_17SM75_U16x8_LDSM_TENS5_14SM90_TMA_STOREES22_NS5_17SM90_U16x8_STSM_TENS5_39AutoVectorizingCopyWithAssumedAlignmentILi128EEEEEEvvEEEEvNT_6ParamsE)
        /*0008*/ 	.word	0x000000a8


	//----- nvinfo : EIATTR_FRAME_SIZE
	.align		4
.L_19:
        /*000c*/ 	.byte	0x04, 0x11
        /*000e*/ 	.short	(.L_21 - .L_20)
	.align		4
.L_20:
        /*0010*/ 	.word	index@($__internal_3_$__cuda_sm20_div_u64)
        /*0014*/ 	.word	0x00000000


	//----- nvinfo : EIATTR_FRAME_SIZE
	.align		4
.L_21:
        /*0018*/ 	.byte	0x04, 0x11
        /*001a*/ 	.short	(.L_23 - .L_22)
	.align		4
.L_22:
        /*001c*/ 	.word	index@($__internal_2_$__cuda_sm10x_tcgen05_guardrail_trap_unallocated_columns_being_dealloced)
        /*0020*/ 	.word	0x00000000


	//----- nvinfo : EIATTR_FRAME_SIZE
	.align		4
.L_23:
        /*0024*/ 	.byte	0x04, 0x11
        /*0026*/ 	.short	(.L_25 - .L_24)
	.align		4
.L_24:
        /*0028*/ 	.word	index@($__internal_1_$__cuda_sm10x_tcgen05_guardrail_trap_phase_invalid_during_alloc)
        /*002c*/ 	.word	0x00000000


	//----- nvinfo : EIATTR_FRAME_SIZE
	.align		4
.L_25:
        /*0030*/ 	.byte	0x04, 0x11
        /*0032*/ 	.short	(.L_27 - .L_26)
	.align		4
.L_26:
        /*0034*/ 	.word	index@($__internal_0_$__cuda_sm10x_tcgen05_guardrail_trap_col_being_dealloced_not_returned_by_alloc)
        /*0038*/ 	.word	0x00000000


	//----- nvinfo : EIATTR_FRAME_SIZE
	.align		4
.L_27:
        /*003c*/ 	.byte	0x04, 0x11
        /*003e*/ 	.short	(.L_29 - .L_28)
	.align		4
.L_28:
        /*0040*/ 	.word	index@(_ZN7cutlass13device_kernelINS_4gemm6kernel13GemmUniversalINS1_17GroupProblemShapeIN4cute5tupleIJiiiEEEEENS1_10collective13CollectiveMmaINS1_40MainloopSm100ArrayTmaUmmaWarpSpecializedILi3ELi8ELi2ENS6_IJNS5_1CILi1EEESD_SD_EEEEENS6_IJNSC_ILi128EEENSC_ILi256EEENSC_ILi64EEEEEENS_6half_tEPNS6_IJlSD_NSC_ILi0EEEEEESK_SN_NS5_8TiledMMAINS5_8MMA_AtomIJNS5_20SM100_MMA_F16BF16_SSISK_SK_fLi128ELi256ELNS5_4UMMA5MajorE0ELSS_0ELNSR_7ScaleInE0ELST_0EEEEEENS5_6LayoutISE_NS6_IJSL_SL_SL_EEEEENS6_IJNS5_10UnderscoreESZ_SZ_EEEEENS5_13SM90_TMA_LOADENS5_14ComposedLayoutINS5_7SwizzleILi3ELi4ELi3EEENS5_18smem_ptr_flag_bitsILi16EEENSW_INS6_IJNSC_ILi8EEESI_EEENS6_IJSI_SD_EEEEEEEvNS5_8identityES12_S1C_vS1D_EENS_8epilogue10collective18CollectiveEpilogueINS1F_31Sm100PtrArrayTmaWarpSpecializedILi4ELi2ELi64ELb1ELb0EEEJSJ_NS6_IJNSW_ISG_SD_EENSW_ISI_SD_EEEEESK_PNS6_IJSD_lSL_EEESK_S1O_NS1F_6fusion15FusionCallbacksIS1J_NS1P_17LinearCombinationISK_fSK_fLNS_15FloatRoundStyleE2EEESJ_S1M_JEEENS5_5SM1004TMEM4LOAD26SM100_TMEM_LOAD_16dp256b8xES12_NS13_IS15_S17_NSW_INS6_IJSI_S18_EEENS6_IJSD_SI_EEEEEEENS5_17SM75_U16x8_LDSM_TENS5_14SM90_TMA_STOREES22_NS5_17SM90_U16x8_STSM_TENS5_39AutoVectorizingCopyWithAssumedAlignmentILi128EEEEEEvvEEEEvNT_6ParamsE)
        /*0044*/ 	.word	0x00000000


	//----- nvinfo : EIATTR_MIN_STACK_SIZE
	.align		4
.L_29:
        /*0048*/ 	.byte	0x04, 0x12
        /*004a*/ 	.short	(.L_31 - .L_30)
	.align		4
.L_30:
        /*004c*/ 	.word	index@(_ZN7cutlass13device_kernelINS_4gemm6kernel13GemmUniversalINS1_17GroupProblemShapeIN4cute5tupleIJiiiEEEEENS1_10collective13CollectiveMmaINS1_40MainloopSm100ArrayTmaUmmaWarpSpecializedILi3ELi8ELi2ENS6_IJNS5_1CILi1EEESD_SD_EEEEENS6_IJNSC_ILi128EEENSC_ILi256EEENSC_ILi64EEEEEENS_6half_tEPNS6_IJlSD_NSC_ILi0EEEEEESK_SN_NS5_8TiledMMAINS5_8MMA_AtomIJNS5_20SM100_MMA_F16BF16_SSISK_SK_fLi128ELi256ELNS5_4UMMA5MajorE0ELSS_0ELNSR_7ScaleInE0ELST_0EEEEEENS5_6LayoutISE_NS6_IJSL_SL_SL_EEEEENS6_IJNS5_10UnderscoreESZ_SZ_EEEEENS5_13SM90_TMA_LOADENS5_14ComposedLayoutINS5_7SwizzleILi3ELi4ELi3EEENS5_18smem_ptr_flag_bitsILi16EEENSW_INS6_IJNSC_ILi8EEESI_EEENS6_IJSI_SD_EEEEEEEvNS5_8identityES12_S1C_vS1D_EENS_8epilogue10collective18CollectiveEpilogueINS1F_31Sm100PtrArrayTmaWarpSpecializedILi4ELi2ELi64ELb1ELb0EEEJSJ_NS6_IJNSW_ISG_SD_EENSW_ISI_SD_EEEEESK_PNS6_IJSD_lSL_EEESK_S1O_NS1F_6fusion15FusionCallbacksIS1J_NS1P_17LinearCombinationISK_fSK_fLNS_15FloatRoundStyleE2EEESJ_S1M_JEEENS5_5SM1004TMEM4LOAD26SM100_TMEM_LOAD_16dp256b8xES12_NS13_IS15_S17_NSW_INS6_IJSI_S18_EEENS6_IJSD_SI_EEEEEEENS5_17SM75_U16x8_LDSM_TENS5_14SM90_TMA_STOREES22_NS5_17SM90_U16x8_STSM_TENS5_39AutoVectorizingCopyWithAssumedAlignmentILi128EEEEEEvvEEEEvNT_6ParamsE)
        /*0050*/ 	.word	0x00000000
.L_31:


//--------------------- .nv.compat                --------------------------
	.section	.nv.compat,"",@"SHT_CUDA_COMPAT_INFO"
	.align	4
        /*0000*/ 	.byte	0x02, 0x09, 0x01, 0x00, 0x02, 0x02, 0x02, 0x00, 0x02, 0x05, 0x05, 0x00, 0x03, 0x07, 0x01, 0x01
        /*0010*/ 	.byte	0x02, 0x03, 0x03, 0x00, 0x02, 0x06, 0x01, 0x00, 0x04, 0x0b, 0x08, 0x00, 0x09, 0x00, 0x00, 0x00
        /*0020*/ 	.byte	0x00, 0x00, 0x00, 0x00


//--------------------- .nv.info._ZN7cutlass13device_kernelINS_4gemm6kernel13GemmUniversalINS1_17GroupProblemShapeIN4cute5tupleIJiiiEEEEENS1_10collective13CollectiveMmaINS1_40MainloopSm100ArrayTmaUmmaWarpSpecializedILi3ELi8ELi2ENS6_IJNS5_1CILi1EEESD_SD_EEEEENS6_IJNSC_ILi128EEENSC_ILi256EEENSC_ILi64EEEEEENS_6half_tEPNS6_IJlSD_NSC_ILi0EEEEEESK_SN_NS5_8TiledMMAINS5_8MMA_AtomIJNS5_20SM100_MMA_F16BF16_SSISK_SK_fLi128ELi256ELNS5_4UMMA5MajorE0ELSS_0ELNSR_7ScaleInE0ELST_0EEEEEENS5_6LayoutISE_NS6_IJSL_SL_SL_EEEEENS6_IJNS5_10UnderscoreESZ_SZ_EEEEENS5_13SM90_TMA_LOADENS5_14ComposedLayoutINS5_7SwizzleILi3ELi4ELi3EEENS5_18smem_ptr_flag_bitsILi16EEENSW_INS6_IJNSC_ILi8EEESI_EEENS6_IJSI_SD_EEEEEEEvNS5_8identityES12_S1C_vS1D_EENS_8epilogue10collective18CollectiveEpilogueINS1F_31Sm100PtrArrayTmaWarpSpecializedILi4ELi2ELi64ELb1ELb0EEEJSJ_NS6_IJNSW_ISG_SD_EENSW_ISI_SD_EEEEESK_PNS6_IJSD_lSL_EEESK_S1O_NS1F_6fusion15FusionCallbacksIS1J_NS1P_17LinearCombinationISK_fSK_fLNS_15FloatRoundStyleE2EEESJ_S1M_JEEENS5_5SM1004TMEM4LOAD26SM100_TMEM_LOAD_16dp256b8xES12_NS13_IS15_S17_NSW_INS6_IJSI_S18_EEENS6_IJSD_SI_EEEEEEENS5_17SM75_U16x8_LDSM_TENS5_14SM90_TMA_STOREES22_NS5_17SM90_U16x8_STSM_TENS5_39AutoVectorizingCopyWithAssumedAlignmentILi128EEEEEEvvEEEEvNT_6ParamsE --------------------------
	.section	.nv.info._ZN7cutlass13device_kernelINS_4gemm6kernel13GemmUniversalINS1_17GroupProblemShapeIN4cute5tupleIJiiiEEEEENS1_10collective13CollectiveMmaINS1_40MainloopSm100ArrayTmaUmmaWarpSpecializedILi3ELi8ELi2ENS6_IJNS5_1CILi1EEESD_SD_EEEEENS6_IJNSC_ILi128EEENSC_ILi256EEENSC_ILi64EEEEEENS_6half_tEPNS6_IJlSD_NSC_ILi0EEEEEESK_SN_NS5_8TiledMMAINS5_8MMA_AtomIJNS5_20SM100_MMA_F16BF16_SSISK_SK_fLi128ELi256ELNS5_4UMMA5MajorE0ELSS_0ELNSR_7ScaleInE0ELST_0EEEEEENS5_6LayoutISE_NS6_IJSL_SL_SL_EEEEENS6_IJNS5_10UnderscoreESZ_SZ_EEEEENS5_13SM90_TMA_LOADENS5_14ComposedLayoutINS5_7SwizzleILi3ELi4ELi3EEENS5_18smem_ptr_flag_bitsILi16EEENSW_INS6_IJNSC_ILi8EEESI_EEENS6_IJSI_SD_EEEEEEEvNS5_8identityES12_S1C_vS1D_EENS_8epilogue10collective18CollectiveEpilogueINS1F_31Sm100PtrArrayTmaWarpSpecializedILi4ELi2ELi64ELb1ELb0EEEJSJ_NS6_IJNSW_ISG_SD_EENSW_ISI_SD_EEEEESK_PNS6_IJSD_lSL_EEESK_S1O_NS1F_6fusion15FusionCallbacksIS1J_NS1P_17LinearCombinationISK_fSK_fLNS_15FloatRoundStyleE2EEESJ_S1M_JEEENS5_5SM1004TMEM4LOAD26SM100_TMEM_LOAD_16dp256b8xES12_NS13_IS15_S17_NSW_INS6_IJSI_S18_EEENS6_IJSD_SI_EEEEEEENS5_17SM75_U16x8_LDSM_TENS5_14SM90_TMA_STOREES22_NS5_17SM90_U16x8_STSM_TENS5_39AutoVectorizingCopyWithAssumedAlignmentILi128EEEEEEvvEEEEvNT_6ParamsE,"",@"SHT_CUDA_INFO"
	.sectionflags	@""
	.align	4


	//----- nvinfo : EIATTR_CUDA_API_VERSION
	.align		4
        /*0000*/ 	.byte	0x04, 0x37
        /*0002*/ 	.short	(.L_33 - .L_32)
.L_32:
        /*0004*/ 	.word	0x00000082


	//----- nvinfo : EIATTR_KPARAM_INFO
	.align		4
.L_33:
        /*0008*/ 	.byte	0x04, 0x17
        /*000a*/ 	.short	(.L_35 - .L_34)
.L_34:
        /*000c*/ 	.word	0x00000000
        /*0010*/ 	.short	0x0000
        /*0012*/ 	.short	0x0000
        /*0014*/ 	.byte	0x00, 0xf0, 0x01, 0x24


	//----- nvinfo : EIATTR_AT_ENTRY_FRAGMENTS
	.align		4
.L_35:
        /*0018*/ 	.byte	0x04, 0x4f
        /*001a*/ 	.short	(.L_37 - .L_36)


	//   ....[0]....
.L_36:
        /*001c*/ 	.word	0x00000006


	//----- nvinfo : EIATTR_RESERVED_SMEM_USED
	.align		4
.L_37:
        /*0020*/ 	.byte	0x01, 0x41
	.zero		2


	//----- nvinfo : EIATTR_SPARSE_MMA_MASK
	.align		4
        /*0024*/ 	.byte	0x03, 0x50
        /*0026*/ 	.short	0x0000


	//----- nvinfo : EIATTR_TCGEN05_1CTA_USED
	.align		4
        /*0028*/ 	.byte	0x01, 0x51
	.zero		2


	//----- nvinfo : EIATTR_MAXREG_COUNT
	.align		4
        /*002c*/ 	.byte	0x03, 0x1b
        /*002e*/ 	.short	0x00a8


	//----- nvinfo : EIATTR_NUM_BARRIERS
	.align		4
        /*0030*/ 	.byte	0x02, 0x4c
        /*0032*/ 	.byte	0x07
	.zero		1


	//----- nvinfo : EIATTR_EXTERNS
	.align		4
        /*0034*/ 	.byte	0x04, 0x0f
        /*0036*/ 	.short	(.L_39 - .L_38)


	//   ....[0]....
	.align		4
.L_38:
        /*0038*/ 	.word	index@(__assertfail)


	//----- nvinfo : EIATTR_MERCURY_ISA_VERSION
	.align		4
.L_39:
        /*003c*/ 	.byte	0x03, 0x5f
        /*003e*/ 	.short	0x0101


	//----- nvinfo : EIATTR_INT_WARP_WIDE_INSTR_OFFSETS
	.align		4
        /*0040*/ 	.byte	0x04, 0x31
        /*0042*/ 	.short	(.L_41 - .L_40)


	//   ....[0]....
.L_40:
        /*0044*/ 	.word	0x00012e70


	//   ....[1]....
        /*0048*/ 	.word	0x00012e90


	//   ....[2]....
        /*004c*/ 	.word	0x00012ec0


	//----- nvinfo : EIATTR_COOP_GROUP_MASK_REGIDS
	.align		4
.L_41:
        /*0050*/ 	.byte	0x04, 0x29
        /*0052*/ 	.short	(.L_43 - .L_42)


	//   ....[0]....
.L_42:
        /*0054*/ 	.word	0xffffffff


	//   ....[1]....
        /*0058*/ 	.word	0xffffffff


	//   ....[2]....
        /*005c*/ 	.word	0xffffffff


	//   ....[3]....
        /*0060*/ 	.word	0xffffffff


	//   ....[4]....
        /*0064*/ 	.word	0xffffffff


	//   ....[5]....
        /*0068*/ 	.word	0xffffffff


	//   ....[6]....
        /*006c*/ 	.word	0xffffffff


	//   ....[7]....
        /*0070*/ 	.word	0xffffffff


	//   ....[8]....
        /*0074*/ 	.word	0xffffffff


	//   ....[9]....
        /*0078*/ 	.word	0xffffffff


	//   ....[10]....
        /*007c*/ 	.word	0xffffffff


	//   ....[11]....
        /*0080*/ 	.word	0xffffffff


	//   ....[12]....
        /*0084*/ 	.word	0xffffffff


	//   ....[13]....
        /*0088*/ 	.word	0xffffffff


	//   ....[14]....
        /*008c*/ 	.word	0xffffffff


	//   ....[15]....
        /*0090*/ 	.word	0xffffffff


	//   ....[16]....
        /*0094*/ 	.word	0xffffffff


	//   ....[17]....
        /*0098*/ 	.word	0xffffffff


	//   ....[18]....
        /*009c*/ 	.word	0xffffffff


	//   ....[19]....
        /*00a0*/ 	.word	0xffffffff


	//   ....[20]....
        /*00a4*/ 	.word	0xffffffff


	//   ....[21]....
        /*00a8*/ 	.word	0xffffffff


	//   ....[22]....
        /*00ac*/ 	.word	0xffffffff


	//   ....[23]....
        /*00b0*/ 	.word	0xffffffff


	//   ....[24]....
        /*00b4*/ 	.word	0xffffffff


	//   ....[25]....
        /*00b8*/ 	.word	0xffffffff


	//   ....[26]....
        /*00bc*/ 	.word	0xffffffff


	//   ....[27]....
        /*00c0*/ 	.word	0xffffffff


	//   ....[28]....
        /*00c4*/ 	.word	0xffffffff


	//   ....[29]....
        /*00c8*/ 	.word	0xffffffff


	//   ....[30]....
        /*00cc*/ 	.word	0xffffffff


	//   ....[31]....
        /*00d0*/ 	.word	0xffffffff


	//   ....[32]....
        /*00d4*/ 	.word	0xffffffff


	//   ....[33]....
        /*00d8*/ 	.word	0xffffffff


	//   ....[34]....
        /*00dc*/ 	.word	0xffffffff


	//   ....[35]....
        /*00e0*/ 	.word	0xffffffff


	//   ....[36]....
        /*00e4*/ 	.word	0xffffffff


	//   ....[37]....
        /*00e8*/ 	.word	0xffffffff


	//   ....[38]....
        /*00ec*/ 	.word	0xffffffff


	//   ....[39]....
        /*00f0*/ 	.word	0xffffffff


	//   ....[40]....
        /*00f4*/ 	.word	0xffffffff


	//   ....[41]....
        /*00f8*/ 	.word	0xffffffff


	//   ....[42]....
        /*00fc*/ 	.word	0xffffffff


	//   ....[43]....
        /*0100*/ 	.word	0xffffffff


	//   ....[44]....
        /*0104*/ 	.word	0xffffffff


	//   ....[45]....
        /*0108*/ 	.word	0xffffffff


	//   ....[46]....
        /*010c*/ 	.word	0xffffffff


	//   ....[47]....
        /*0110*/ 	.word	0xffffffff


	//   ....[48]....
        /*0114*/ 	.word	0xffffffff


	//   ....[49]....
        /*0118*/ 	.word	0xffffffff


	//   ....[50]....
        /*011c*/ 	.word	0xffffffff


	//   ....[51]....
        /*0120*/ 	.word	0xffffffff


	//   ....[52]....
        /*0124*/ 	.word	0xffffffff


	//   ....[53]....
        /*0128*/ 	.word	0xffffffff


	//   ....[54]....
        /*012c*/ 	.word	0xffffffff


	//   ....[55]....
        /*0130*/ 	.word	0xffffffff


	//   ....[56]....
        /*0134*/ 	.word	0xffffffff


	//   ....[57]....
        /*0138*/ 	.word	0xffffffff


	//   ....[58]....
        /*013c*/ 	.word	0xffffffff


	//   ....[59]....
        /*0140*/ 	.word	0xffffffff


	//   ....[60]....
        /*0144*/ 	.word	0xffffffff


	//   ....[61]....
        /*0148*/ 	.word	0xffffffff


	//   ....[62]....
        /*014c*/ 	.word	0xffffffff


	//   ....[63]....
        /*0150*/ 	.word	0xffffffff


	//   ....[64]....
        /*0154*/ 	.word	0xffffffff


	//   ....[65]....
        /*0158*/ 	.word	0xffffffff


	//   ....[66]....
        /*015c*/ 	.word	0xffffffff


	//   ....[67]....
        /*0160*/ 	.word	0xffffffff


	//   ....[68]....
        /*0164*/ 	.word	0xffffffff


	//   ....[69]....
        /*0168*/ 	.word	0xffffffff


	//   ....[70]....
        /*016c*/ 	.word	0xffffffff


	//   ....[71]....
        /*0170*/ 	.word	0xffffffff


	//   ....[72]....
        /*0174*/ 	.word	0xffffffff


	//   ....[73]....
        /*0178*/ 	.word	0xffffffff


	//   ....[74]....
        /*017c*/ 	.word	0xffffffff


	//   ....[75]....
        /*0180*/ 	.word	0xffffffff


	//   ....[76]....
        /*0184*/ 	.word	0xffffffff


	//   ....[77]....
        /*0188*/ 	.word	0xffffffff


	//   ....[78]....
        /*018c*/ 	.word	0xffffffff


	//   ....[79]....
        /*0190*/ 	.word	0xffffffff


	//   ....[80]....
        /*0194*/ 	.word	0xffffffff


	//   ....[81]....
        /*0198*/ 	.word	0xffffffff


	//   ....[82]....
        /*019c*/ 	.word	0xffffffff


	//   ....[83]....
        /*01a0*/ 	.word	0xffffffff


	//   ....[84]....
        /*01a4*/ 	.word	0xffffffff


	//   ....[85]....
        /*01a8*/ 	.word	0xffffffff


	//   ....[86]....
        /*01ac*/ 	.word	0xffffffff


	//   ....[87]....
        /*01b0*/ 	.word	0xffffffff


	//   ....[88]....
        /*01b4*/ 	.word	0xffffffff


	//   ....[89]....
        /*01b8*/ 	.word	0xffffffff


	//   ....[90]....
        /*01bc*/ 	.word	0xffffffff


	//   ....[91]....
        /*01c0*/ 	.word	0xffffffff


	//   ....[92]....
        /*01c4*/ 	.word	0xffffffff


	//   ....[93]....
        /*01c8*/ 	.word	0xffffffff


	//   ....[94]....
        /*01cc*/ 	.word	0xffffffff


	//   ....[95]....
        /*01d0*/ 	.word	0xffffffff


	//   ....[96]....
        /*01d4*/ 	.word	0xffffffff


	//   ....[97]....
        /*01d8*/ 	.word	0xffffffff


	//   ....[98]....
        /*01dc*/ 	.word	0xffffffff


	//   ....[99]....
        /*01e0*/ 	.word	0xffffffff


	//   ....[100]....
        /*01e4*/ 	.word	0xffffffff


	//   ....[101]....
        /*01e8*/ 	.word	0xffffffff


	//   ....[102]....
        /*01ec*/ 	.word	0xffffffff


	//   ....[103]....
        /*01f0*/ 	.word	0xffffffff


	//   ....[104]....
        /*01f4*/ 	.word	0xffffffff


	//   ....[105]....
        /*01f8*/ 	.word	0xffffffff


	//   ....[106]....
        /*01fc*/ 	.word	0xffffffff


	//   ....[107]....
        /*0200*/ 	.word	0xffffffff


	//   ....[108]....
        /*0204*/ 	.word	0xffffffff


	//   ....[109]....
        /*0208*/ 	.word	0xffffffff


	//   ....[110]....
        /*020c*/ 	.word	0xffffffff


	//   ....[111]....
        /*0210*/ 	.word	0xffffffff


	//   ....[112]....
        /*0214*/ 	.word	0xffffffff


	//   ....[113]....
        /*0218*/ 	.word	0xffffffff


	//   ....[114]....
        /*021c*/ 	.word	0xffffffff


	//   ....[115]....
        /*0220*/ 	.word	0xffffffff


	//   ....[116]....
        /*0224*/ 	.word	0xffffffff


	//   ....[117]....
        /*0228*/ 	.word	0xffffffff


	//   ....[118]....
        /*022c*/ 	.word	0xffffffff


	//   ....[119]....
        /*0230*/ 	.word	0xffffffff


	//----- nvinfo : EIATTR_COOP_GROUP_INSTR_OFFSETS
	.align		4
.L_43:
        /*0234*/ 	.byte	0x04, 0x28
        /*0236*/ 	.short	(.L_45 - .L_44)


	//   ....[0]....
.L_44:
        /*0238*/ 	.word	0x00000090


	//   ....[1]....
        /*023c*/ 	.word	0x00000500


	//   ....[2]....
        /*0240*/ 	.word	0x00000720


	//   ....[3]....
        /*0244*/ 	.word	0x00000730


	//   ....[4]....
        /*0248*/ 	.word	0x000008a0


	//   ....[5]....
        /*024c*/ 	.word	0x00000a40


	//   ....[6]....
        /*0250*/ 	.word	0x00000b40


	//   ....[7]....
        /*0254*/ 	.word	0x00000d90


	//   ....[8]....
        /*0258*/ 	.word	0x00000fe0


	//   ....[9]....
        /*025c*/ 	.word	0x00002280


	//   ....[10]....
        /*0260*/ 	.word	0x000022c0


	//   ....[11]....
        /*0264*/ 	.word	0x00002340


	//   ....[12]....
        /*0268*/ 	.word	0x00002350


	//   ....[13]....
        /*026c*/ 	.word	0x00002390


	//   ....[14]....
        /*0270*/ 	.word	0x000023b0


	//   ....[15]....
        /*0274*/ 	.word	0x00002400


	//   ....[16]....
        /*0278*/ 	.word	0x00002410


	//   ....[17]....
        /*027c*/ 	.word	0x00002450


	//   ....[18]....
        /*0280*/ 	.word	0x00002480


	//   ....[19]....
        /*0284*/ 	.word	0x00002520


	//   ....[20]....
        /*0288*/ 	.word	0x00002630


	//   ....[21]....
        /*028c*/ 	.word	0x00002660


	//   ....[22]....
        /*0290*/ 	.word	0x00002c30


	//   ....[23]....
        /*0294*/ 	.word	0x00002c40


	//   ....[24]....
        /*0298*/ 	.word	0x00002c90


	//   ....[25]....
        /*029c*/ 	.word	0x00002ca0


	//   ....[26]....
        /*02a0*/ 	.word	0x00002cf0


	//   ....[27]....
        /*02a4*/ 	.word	0x00002d00


	//   ....[28]....
        /*02a8*/ 	.word	0x00002d50


	//   ....[29]....
        /*02ac*/ 	.word	0x00002d60


	//   ....[30]....
        /*02b0*/ 	.word	0x00002db0


	//   ....[31]....
        /*02b4*/ 	.word	0x00002dd0


	//   ....[32]....
        /*02b8*/ 	.word	0x00002e60


	//   ....[33]....
        /*02bc*/ 	.word	0x00002eb0


	//   ....[34]....
        /*02c0*/ 	.word	0x00002ef0


	//   ....[35]....
        /*02c4*/ 	.word	0x00002f40


	//   ....[36]....
        /*02c8*/ 	.word	0x00002f60


	//   ....[37]....
        /*02cc*/ 	.word	0x00002f70


	//   ....[38]....
        /*02d0*/ 	.word	0x00002f80


	//   ....[39]....
        /*02d4*/ 	.word	0x00002f90


	//   ....[40]....
        /*02d8*/ 	.word	0x00003ac0


	//   ....[41]....
        /*02dc*/ 	.word	0x00004460


	//   ....[42]....
        /*02e0*/ 	.word	0x00005180


	//   ....[43]....
        /*02e4*/ 	.word	0x000051b0


	//   ....[44]....
        /*02e8*/ 	.word	0x00005230


	//   ....[45]....
        /*02ec*/ 	.word	0x00005240


	//   ....[46]....
        /*02f0*/ 	.word	0x00005280


	//   ....[47]....
        /*02f4*/ 	.word	0x000052a0


	//   ....[48]....
        /*02f8*/ 	.word	0x000052e0


	//   ....[49]....
        /*02fc*/ 	.word	0x00005300


	//   ....[50]....
        /*0300*/ 	.word	0x00005360


	//   ....[51]....
        /*0304*/ 	.word	0x00005370


	//   ....[52]....
        /*0308*/ 	.word	0x00005400


	//   ....[53]....
        /*030c*/ 	.word	0x000054f0


	//   ....[54]....
        /*0310*/ 	.word	0x00005520


	//   ....[55]....
        /*0314*/ 	.word	0x00005ae0


	//   ....[56]....
        /*0318*/ 	.word	0x00005af0


	//   ....[57]....
        /*031c*/ 	.word	0x00005b40


	//   ....[58]....
        /*0320*/ 	.word	0x00005b50


	//   ....[59]....
        /*0324*/ 	.word	0x00005ba0


	//   ....[60]....
        /*0328*/ 	.word	0x00005bb0


	//   ....[61]....
        /*032c*/ 	.word	0x00005c00


	//   ....[62]....
        /*0330*/ 	.word	0x00005c10


	//   ....[63]....
        /*0334*/ 	.word	0x00005c70


	//   ....[64]....
        /*0338*/ 	.word	0x00005c80


	//   ....[65]....
        /*033c*/ 	.word	0x00005d10


	//   ....[66]....
        /*0340*/ 	.word	0x00005d60


	//   ....[67]....
        /*0344*/ 	.word	0x00005da0


	//   ....[68]....
        /*0348*/ 	.word	0x00005db0


	//   ....[69]....
        /*034c*/ 	.word	0x00005e00


	//   ....[70]....
        /*0350*/ 	.word	0x00005e20


	//   ....[71]....
        /*0354*/ 	.word	0x00005e30


	//   ....[72]....
        /*0358*/ 	.word	0x00005e40


	//   ....[73]....
        /*035c*/ 	.word	0x00006d00


	//   ....[74]....
        /*0360*/ 	.word	0x00006d30


	//   ....[75]....
        /*0364*/ 	.word	0x00006db0


	//   ....[76]....
        /*0368*/ 	.word	0x00006dc0


	//   ....[77]....
        /*036c*/ 	.word	0x00006e00


	//   ....[78]....
        /*0370*/ 	.word	0x00006e20


	//   ....[79]....
        /*0374*/ 	.word	0x00006e60


	//   ....[80]....
        /*0378*/ 	.word	0x00006e80


	//   ....[81]....
        /*037c*/ 	.word	0x00006ed0


	//   ....[82]....
        /*0380*/ 	.word	0x00006ef0


	//   ....[83]....
        /*0384*/ 	.word	0x00006f80


	//   ....[84]....
        /*0388*/ 	.word	0x00007070


	//   ....[85]....
        /*038c*/ 	.word	0x000070a0


	//   ....[86]....
        /*0390*/ 	.word	0x00007660


	//   ....[87]....
        /*0394*/ 	.word	0x00007670


	//   ....[88]....
        /*0398*/ 	.word	0x000076c0


	//   ....[89]....
        /*039c*/ 	.word	0x000076d0


	//   ....[90]....
        /*03a0*/ 	.word	0x00007720


	//   ....[91]....
        /*03a4*/ 	.word	0x00007730


	//   ....[92]....
        /*03a8*/ 	.word	0x00007780


	//   ....[93]....
        /*03ac*/ 	.word	0x00007790


	//   ....[94]....
        /*03b0*/ 	.word	0x000077f0


	//   ....[95]....
        /*03b4*/ 	.word	0x00007800


	//   ....[96]....
        /*03b8*/ 	.word	0x00007890


	//   ....[97]....
        /*03bc*/ 	.word	0x000078e0


	//   ....[98]....
        /*03c0*/ 	.word	0x00007920


	//   ....[99]....
        /*03c4*/ 	.word	0x00007930


	//   ....[100]....
        /*03c8*/ 	.word	0x00007980


	//   ....[101]....
        /*03cc*/ 	.word	0x000079a0


	//   ....[102]....
        /*03d0*/ 	.word	0x000079b0


	//   ....[103]....
        /*03d4*/ 	.word	0x000079c0


	//   ....[104]....
        /*03d8*/ 	.word	0x000086d0


	//   ....[105]....
        /*03dc*/ 	.word	0x000094e0


	//   ....[106]....
        /*03e0*/ 	.word	0x00009880


	//   ....[107]....
        /*03e4*/ 	.word	0x00009d90


	//   ....[108]....
        /*03e8*/ 	.word	0x00010460


	//   ....[109]....
        /*03ec*/ 	.word	0x000108b0


	//   ....[110]....
        /*03f0*/ 	.word	0x00010b00


	//   ....[111]....
        /*03f4*/ 	.word	0x00010ca0


	//   ....[112]....
        /*03f8*/ 	.word	0x000114b0


	//   ....[113]....
        /*03fc*/ 	.word	0x00011950


	//   ....[114]....
        /*0400*/ 	.word	0x00011d20


	//   ....[115]....
        /*0404*/ 	.word	0x000120f0


	//   ....[116]....
        /*0408*/ 	.word	0x00012310


	//   ....[117]....
        /*040c*/ 	.word	0x00012340


	//   ....[118]....
        /*0410*/ 	.word	0x00012d50


	//   ....[119]....
        /*0414*/ 	.word	0x00012f80


	//----- nvinfo : EIATTR_REG_RECONFIG
	.align		4
.L_45:
        /*0418*/ 	.byte	0x01, 0x54
	.zero		2


	//----- nvinfo : EIATTR_VRC_CTA_INIT_COUNT
	.align		4
        /*041c*/ 	.byte	0x02, 0x4a
        /*041e*/ 	.byte	0x80
	.zero		1


	//----- nvinfo : EIATTR_SYSCALL_OFFSETS
	.align		4
        /*0420*/ 	.byte	0x04, 0x46
        /*0422*/ 	.short	(.L_47 - .L_46)


	//   ....[0]....
.L_46:
        /*0424*/ 	.word	0x0000a170


	//   ....[1]....
        /*0428*/ 	.word	0x0000a260


	//   ....[2]....
        /*042c*/ 	.word	0x0000ab90


	//   ....[3]....
        /*0430*/ 	.word	0x0000ad00


	//   ....[4]....
        /*0434*/ 	.word	0x0000c280


	//   ....[5]....
        /*0438*/ 	.word	0x0000c3f0


	//   ....[6]....
        /*043c*/ 	.word	0x0000d900


	//   ....[7]....
        /*0440*/ 	.word	0x0000da70


	//   ....[8]....
        /*0444*/ 	.word	0x0000efc0


	//   ....[9]....
        /*0448*/ 	.word	0x0000f130


	//----- nvinfo : EIATTR_MBARRIER_INSTR_OFFSETS
	.align		4
.L_47:
        /*044c*/ 	.byte	0x04, 0x39
        /*044e*/ 	.short	(.L_49 - .L_48)


	//   ....[0]....
.L_48:
        /*0450*/ 	.word	0x00000830
        /*0454*/ 	.word	0x000000ff
        /*0458*/ 	.word	0x00000000
        /*045c*/ 	.short	0x0100
        /*045e*/ 	.byte	0x05
	.zero		1


	//   ....[1]....
        /*0460*/ 	.word	0x00000840
        /*0464*/ 	.word	0x000000ff
        /*0468*/ 	.word	0x00000018
        /*046c*/ 	.short	0x0100
        /*046e*/ 	.byte	0x05
	.zero		1


	//   ....[2]....
        /*0470*/ 	.word	0x00000850
        /*0474*/ 	.word	0x000000ff
        /*0478*/ 	.word	0x00000008
        /*047c*/ 	.short	0x0100
        /*047e*/ 	.byte	0x05
	.zero		1


	//   ....[3]....
        /*0480*/ 	.word	0x00000860
        /*0484*/ 	.word	0x000000ff
        /*0488*/ 	.word	0x00000020
        /*048c*/ 	.short	0x0100
        /*048e*/ 	.byte	0x05
	.zero		1


	//   ....[4]....
        /*0490*/ 	.word	0x00000870
        /*0494*/ 	.word	0x000000ff
        /*0498*/ 	.word	0x00000010
        /*049c*/ 	.short	0x0100
        /*049e*/ 	.byte	0x05
	.zero		1


	//   ....[5]....
        /*04a0*/ 	.word	0x00000880
        /*04a4*/ 	.word	0x000000ff
        /*04a8*/ 	.word	0x00000028
        /*04ac*/ 	.short	0x0100
        /*04ae*/ 	.byte	0x05
	.zero		1


	//   ....[6]....
        /*04b0*/ 	.word	0x000009b0
        /*04b4*/ 	.word	0x000000ff
        /*04b8*/ 	.word	0x00000030
        /*04bc*/ 	.short	0x0100
        /*04be*/ 	.byte	0x06
	.zero		1


	//   ....[7]....
        /*04c0*/ 	.word	0x000009c0
        /*04c4*/ 	.word	0x000000ff
        /*04c8*/ 	.word	0x00000050
        /*04cc*/ 	.short	0x0100
        /*04ce*/ 	.byte	0x06
	.zero		1


	//   ....[8]....
        /*04d0*/ 	.word	0x000009d0
        /*04d4*/ 	.word	0x000000ff
        /*04d8*/ 	.word	0x00000038
        /*04dc*/ 	.short	0x0100
        /*04de*/ 	.byte	0x06
	.zero		1


	//   ....[9]....
        /*04e0*/ 	.word	0x000009e0
        /*04e4*/ 	.word	0x000000ff
        /*04e8*/ 	.word	0x00000058
        /*04ec*/ 	.short	0x0100
        /*04ee*/ 	.byte	0x06
	.zero		1


	//   ....[10]....
        /*04f0*/ 	.word	0x000009f0
        /*04f4*/ 	.word	0x000000ff
        /*04f8*/ 	.word	0x00000040
        /*04fc*/ 	.short	0x0100
        /*04fe*/ 	.byte	0x06
	.zero		1


	//   ....[11]....
        /*0500*/ 	.word	0x00000a00
        /*0504*/ 	.word	0x000000ff
        /*0508*/ 	.word	0x00000060
        /*050c*/ 	.short	0x0100
        /*050e*/ 	.byte	0x06
	.zero		1


	//   ....[12]....
        /*0510*/ 	.word	0x00000a10
        /*0514*/ 	.word	0x000000ff
        /*0518*/ 	.word	0x00000048
        /*051c*/ 	.short	0x0100
        /*051e*/ 	.byte	0x06
	.zero		1


	//   ....[13]....
        /*0520*/ 	.word	0x00000a20
        /*0524*/ 	.word	0x000000ff
        /*0528*/ 	.word	0x00000068
        /*052c*/ 	.short	0x0100
        /*052e*/ 	.byte	0x06
	.zero		1


	//   ....[14]....
        /*0530*/ 	.word	0x00000b10
        /*0534*/ 	.word	0x000000ff
        /*0538*/ 	.word	0x00000070
        /*053c*/ 	.short	0x0100
        /*053e*/ 	.byte	0x05
	.zero		1


	//   ....[15]....
        /*0540*/ 	.word	0x00000b20
        /*0544*/ 	.word	0x000000ff
        /*0548*/ 	.word	0x00000078
        /*054c*/ 	.short	0x0100
        /*054e*/ 	.byte	0x05
	.zero		1


	//   ....[16]....
        /*0550*/ 	.word	0x00000c70
        /*0554*/ 	.word	0x000000ff
        /*0558*/ 	.word	0x00000080
        /*055c*/ 	.short	0x0100
        /*055e*/ 	.byte	0x06
	.zero		1


	//   ....[17]....
        /*0560*/ 	.word	0x00000c80
        /*0564*/ 	.word	0x000000ff
        /*0568*/ 	.word	0x000000c0
        /*056c*/ 	.short	0x0100
        /*056e*/ 	.byte	0x06
	.zero		1


	//   ....[18]....
        /*0570*/ 	.word	0x00000c90
        /*0574*/ 	.word	0x000000ff
        /*0578*/ 	.word	0x00000088
        /*057c*/ 	.short	0x0100
        /*057e*/ 	.byte	0x06
	.zero		1


	//   ....[19]....
        /*0580*/ 	.word	0x00000ca0
        /*0584*/ 	.word	0x000000ff
        /*0588*/ 	.word	0x000000c8
        /*058c*/ 	.short	0x0100
        /*058e*/ 	.byte	0x06
	.zero		1


	//   ....[20]....
        /*0590*/ 	.word	0x00000cb0
        /*0594*/ 	.word	0x000000ff
        /*0598*/ 	.word	0x00000090
        /*059c*/ 	.short	0x0100
        /*059e*/ 	.byte	0x06
	.zero		1


	//   ....[21]....
        /*05a0*/ 	.word	0x00000cc0
        /*05a4*/ 	.word	0x000000ff
        /*05a8*/ 	.word	0x000000d0
        /*05ac*/ 	.short	0x0100
        /*05ae*/ 	.byte	0x06
	.zero		1


	//   ....[22]....
        /*05b0*/ 	.word	0x00000cd0
        /*05b4*/ 	.word	0x000000ff
        /*05b8*/ 	.word	0x00000098
        /*05bc*/ 	.short	0x0100
        /*05be*/ 	.byte	0x06
	.zero		1


	//   ....[23]....
        /*05c0*/ 	.word	0x00000ce0
        /*05c4*/ 	.word	0x000000ff
        /*05c8*/ 	.word	0x000000d8
        /*05cc*/ 	.short	0x0100
        /*05ce*/ 	.byte	0x06
	.zero		1


	//   ....[24]....
        /*05d0*/ 	.word	0x00000cf0
        /*05d4*/ 	.word	0x000000ff
        /*05d8*/ 	.word	0x000000a0
        /*05dc*/ 	.short	0x0100
        /*05de*/ 	.byte	0x06
	.zero		1


	//   ....[25]....
        /*05e0*/ 	.word	0x00000d00
        /*05e4*/ 	.word	0x000000ff
        /*05e8*/ 	.word	0x000000e0
        /*05ec*/ 	.short	0x0100
        /*05ee*/ 	.byte	0x06
	.zero		1


	//   ....[26]....
        /*05f0*/ 	.word	0x00000d10
        /*05f4*/ 	.word	0x000000ff
        /*05f8*/ 	.word	0x000000a8
        /*05fc*/ 	.short	0x0100
        /*05fe*/ 	.byte	0x06
	.zero		1


	//   ....[27]....
        /*0600*/ 	.word	0x00000d20
        /*0604*/ 	.word	0x000000ff
        /*0608*/ 	.word	0x000000e8
        /*060c*/ 	.short	0x0100
        /*060e*/ 	.byte	0x06
	.zero		1


	//   ....[28]....
        /*0610*/ 	.word	0x00000d30
        /*0614*/ 	.word	0x000000ff
        /*0618*/ 	.word	0x000000b0
        /*061c*/ 	.short	0x0100
        /*061e*/ 	.byte	0x06
	.zero		1


	//   ....[29]....
        /*0620*/ 	.word	0x00000d40
        /*0624*/ 	.word	0x000000ff
        /*0628*/ 	.word	0x000000f0
        /*062c*/ 	.short	0x0100
        /*062e*/ 	.byte	0x06
	.zero		1


	//   ....[30]....
        /*0630*/ 	.word	0x00000d50
        /*0634*/ 	.word	0x000000ff
        /*0638*/ 	.word	0x000000b8
        /*063c*/ 	.short	0x0100
        /*063e*/ 	.byte	0x06
	.zero		1


	//   ....[31]....
        /*0640*/ 	.word	0x00000d60
        /*0644*/ 	.word	0x000000ff
        /*0648*/ 	.word	0x000000f8
        /*064c*/ 	.short	0x0100
        /*064e*/ 	.byte	0x06
	.zero		1


	//   ....[32]....
        /*0650*/ 	.word	0x00000ec0
        /*0654*/ 	.word	0x000000ff
        /*0658*/ 	.word	0x00000140
        /*065c*/ 	.short	0x0100
        /*065e*/ 	.byte	0x06
	.zero		1


	//   ....[33]....
        /*0660*/ 	.word	0x00000ed0
        /*0664*/ 	.word	0x000000ff
        /*0668*/ 	.word	0x00000180
        /*066c*/ 	.short	0x0100
        /*066e*/ 	.byte	0x06
	.zero		1


	//   ....[34]....
        /*0670*/ 	.word	0x00000ee0
        /*0674*/ 	.word	0x000000ff
        /*0678*/ 	.word	0x00000148
        /*067c*/ 	.short	0x0100
        /*067e*/ 	.byte	0x06
	.zero		1


	//   ....[35]....
        /*0680*/ 	.word	0x00000ef0
        /*0684*/ 	.word	0x000000ff
        /*0688*/ 	.word	0x00000188
        /*068c*/ 	.short	0x0100
        /*068e*/ 	.byte	0x06
	.zero		1


	//   ....[36]....
        /*0690*/ 	.word	0x00000f00
        /*0694*/ 	.word	0x000000ff
        /*0698*/ 	.word	0x00000150
        /*069c*/ 	.short	0x0100
        /*069e*/ 	.byte	0x06
	.zero		1


	//   ....[37]....
        /*06a0*/ 	.word	0x00000f10
        /*06a4*/ 	.word	0x000000ff
        /*06a8*/ 	.word	0x00000190
        /*06ac*/ 	.short	0x0100
        /*06ae*/ 	.byte	0x06
	.zero		1


	//   ....[38]....
        /*06b0*/ 	.word	0x00000f20
        /*06b4*/ 	.word	0x000000ff
        /*06b8*/ 	.word	0x00000158
        /*06bc*/ 	.short	0x0100
        /*06be*/ 	.byte	0x06
	.zero		1


	//   ....[39]....
        /*06c0*/ 	.word	0x00000f30
        /*06c4*/ 	.word	0x000000ff
        /*06c8*/ 	.word	0x00000198
        /*06cc*/ 	.short	0x0100
        /*06ce*/ 	.byte	0x06
	.zero		1


	//   ....[40]....
        /*06d0*/ 	.word	0x00000f40
        /*06d4*/ 	.word	0x000000ff
        /*06d8*/ 	.word	0x00000160
        /*06dc*/ 	.short	0x0100
        /*06de*/ 	.byte	0x06
	.zero		1


	//   ....[41]....
        /*06e0*/ 	.word	0x00000f50
        /*06e4*/ 	.word	0x000000ff
        /*06e8*/ 	.word	0x000001a0
        /*06ec*/ 	.short	0x0100
        /*06ee*/ 	.byte	0x06
	.zero		1


	//   ....[42]....
        /*06f0*/ 	.word	0x00000f60
        /*06f4*/ 	.word	0x000000ff
        /*06f8*/ 	.word	0x00000168
        /*06fc*/ 	.short	0x0100
        /*06fe*/ 	.byte	0x06
	.zero		1


	//   ....[43]....
        /*0700*/ 	.word	0x00000f70
        /*0704*/ 	.word	0x000000ff
        /*0708*/ 	.word	0x000001a8
        /*070c*/ 	.short	0x0100
        /*070e*/ 	.byte	0x06
	.zero		1


	//   ....[44]....
        /*0710*/ 	.word	0x00000f80
        /*0714*/ 	.word	0x000000ff
        /*0718*/ 	.word	0x00000170
        /*071c*/ 	.short	0x0100
        /*071e*/ 	.byte	0x06
	.zero		1


	//   ....[45]....
        /*0720*/ 	.word	0x00000f90
        /*0724*/ 	.word	0x000000ff
        /*0728*/ 	.word	0x000001b0
        /*072c*/ 	.short	0x0100
        /*072e*/ 	.byte	0x06
	.zero		1


	//   ....[46]....
        /*0730*/ 	.word	0x00000fa0
        /*0734*/ 	.word	0x000000ff
        /*0738*/ 	.word	0x00000178
        /*073c*/ 	.short	0x0100
        /*073e*/ 	.byte	0x06
	.zero		1


	//   ....[47]....
        /*0740*/ 	.word	0x00000fb0
        /*0744*/ 	.word	0x000000ff
        /*0748*/ 	.word	0x000001b8
        /*074c*/ 	.short	0x0100
        /*074e*/ 	.byte	0x06
	.zero		1


	//   ....[48]....
        /*0750*/ 	.word	0x00001110
        /*0754*/ 	.word	0x000000ff
        /*0758*/ 	.word	0x00000100
        /*075c*/ 	.short	0x0100
        /*075e*/ 	.byte	0x06
	.zero		1


	//   ....[49]....
        /*0760*/ 	.word	0x00001120
        /*0764*/ 	.word	0x000000ff
        /*0768*/ 	.word	0x00000110
        /*076c*/ 	.short	0x0100
        /*076e*/ 	.byte	0x06
	.zero		1


	//   ....[50]....
        /*0770*/ 	.word	0x00001130
        /*0774*/ 	.word	0x000000ff
        /*0778*/ 	.word	0x00000108
        /*077c*/ 	.short	0x0100
        /*077e*/ 	.byte	0x06
	.zero		1


	//   ....[51]....
        /*0780*/ 	.word	0x00001140
        /*0784*/ 	.word	0x000000ff
        /*0788*/ 	.word	0x00000118
        /*078c*/ 	.short	0x0100
        /*078e*/ 	.byte	0x06
	.zero		1


	//   ....[52]....
        /*0790*/ 	.word	0x00003e00
        /*0794*/ 	.word	0x000000ff
        /*0798*/ 	.word	0x00000018
        /*079c*/ 	.short	0x010a
        /*079e*/ 	.byte	0x05
	.zero		1


	//   ....[53]....
        /*07a0*/ 	.word	0x00003f40
        /*07a4*/ 	.word	0x000000ff
        /*07a8*/ 	.word	0x00000018
        /*07ac*/ 	.short	0x010a
        /*07ae*/ 	.byte	0x09
	.zero		1


	//   ....[54]....
        /*07b0*/ 	.word	0x000040e0
        /*07b4*/ 	.word	0x000000ff
        /*07b8*/ 	.word	0x00000018
        /*07bc*/ 	.short	0x010a
        /*07be*/ 	.byte	0x04
	.zero		1


	//   ....[55]....
        /*07c0*/ 	.word	0x00004190
        /*07c4*/ 	.word	0x000000ff
        /*07c8*/ 	.word	0x00000078
        /*07cc*/ 	.short	0x0101
        /*07ce*/ 	.byte	0x0c
	.zero		1


	//   ....[56]....
        /*07d0*/ 	.word	0x000041b0
        /*07d4*/ 	.word	0x000000ff
        /*07d8*/ 	.word	0x00000018
        /*07dc*/ 	.short	0x010a
        /*07de*/ 	.byte	0x04
	.zero		1


	//   ....[57]....
        /*07e0*/ 	.word	0x00004230
        /*07e4*/ 	.word	0x000000ff
        /*07e8*/ 	.word	0x00000018
        /*07ec*/ 	.short	0x010a
        /*07ee*/ 	.byte	0x09
	.zero		1


	//   ....[58]....
        /*07f0*/ 	.word	0x000043d0
        /*07f4*/ 	.word	0x000000ff
        /*07f8*/ 	.word	0x00000018
        /*07fc*/ 	.short	0x010a
        /*07fe*/ 	.byte	0x04
	.zero		1


	//   ....[59]....
        /*0800*/ 	.word	0x000044b0
        /*0804*/ 	.word	0x000000ff
        /*0808*/ 	.word	0x00000140
        /*080c*/ 	.short	0x010a
        /*080e*/ 	.byte	0x04
	.zero		1


	//   ....[60]....
        /*0810*/ 	.word	0x00004620
        /*0814*/ 	.word	0x000000ff
        /*0818*/ 	.word	0x00000000
        /*081c*/ 	.short	0x0101
        /*081e*/ 	.byte	0x04
	.zero		1


	//   ....[61]....
        /*0820*/ 	.word	0x00004690
        /*0824*/ 	.word	0x000000ff
        /*0828*/ 	.word	0x00000000
        /*082c*/ 	.short	0x010a
        /*082e*/ 	.byte	0x04
	.zero		1


	//   ....[62]....
        /*0830*/ 	.word	0x00004720
        /*0834*/ 	.word	0x000000ff
        /*0838*/ 	.word	0x00000000
        /*083c*/ 	.short	0x010a
        /*083e*/ 	.byte	0x04
	.zero		1


	//   ....[63]....
        /*0840*/ 	.word	0x000047c0
        /*0844*/ 	.word	0x00000000
        /*0848*/ 	.word	0x00000000
        /*084c*/ 	.short	0x010a
        /*084e*/ 	.byte	0xff
	.zero		1


	//   ....[64]....
        /*0850*/ 	.word	0x000062e0
        /*0854*/ 	.word	0x000000ff
        /*0858*/ 	.word	0x000000c0
        /*085c*/ 	.short	0x010a
        /*085e*/ 	.byte	0x04
	.zero		1


	//   ....[65]....
        /*0860*/ 	.word	0x00006480
        /*0864*/ 	.word	0x000000ff
        /*0868*/ 	.word	0x00000080
        /*086c*/ 	.short	0x0101
        /*086e*/ 	.byte	0x04
	.zero		1


	//   ....[66]....
        /*0870*/ 	.word	0x00007e90
        /*0874*/ 	.word	0x000000ff
        /*0878*/ 	.word	0x000000c0
        /*087c*/ 	.short	0x010a
        /*087e*/ 	.byte	0x04
	.zero		1


	//   ....[67]....
        /*0880*/ 	.word	0x00008010
        /*0884*/ 	.word	0x000000ff
        /*0888*/ 	.word	0x00000080
        /*088c*/ 	.short	0x0101
        /*088e*/ 	.byte	0x04
	.zero		1


	//   ....[68]....
        /*0890*/ 	.word	0x00008740
        /*0894*/ 	.word	0x00000012
        /*0898*/ 	.word	0x00000078
        /*089c*/ 	.short	0x010a
        /*089e*/ 	.byte	0xff
	.zero		1


	//   ....[69]....
        /*08a0*/ 	.word	0x000089d0
        /*08a4*/ 	.word	0x000000ff
        /*08a8*/ 	.word	0x00000050
        /*08ac*/ 	.short	0x010a
        /*08ae*/ 	.byte	0x15
	.zero		1


	//   ....[70]....
        /*08b0*/ 	.word	0x00008ae0
        /*08b4*/ 	.word	0x000000ff
        /*08b8*/ 	.word	0x00000030
        /*08bc*/ 	.short	0x010b
        /*08be*/ 	.byte	0x15
	.zero		1


	//   ....[71]....
        /*08c0*/ 	.word	0x00008b40
        /*08c4*/ 	.word	0x000000ff
        /*08c8*/ 	.word	0x00000000
        /*08cc*/ 	.short	0x0101
        /*08ce*/ 	.byte	0x04
	.zero		1


	//   ....[72]....
        /*08d0*/ 	.word	0x00008b70
        /*08d4*/ 	.word	0x000000ff
        /*08d8*/ 	.word	0x00000058
        /*08dc*/ 	.short	0x010a
        /*08de*/ 	.byte	0x15
	.zero		1


	//   ....[73]....
        /*08e0*/ 	.word	0x00008ca0
        /*08e4*/ 	.word	0x000000ff
        /*08e8*/ 	.word	0x00000038
        /*08ec*/ 	.short	0x010b
        /*08ee*/ 	.byte	0x15
	.zero		1


	//   ....[74]....
        /*08f0*/ 	.word	0x00008d00
        /*08f4*/ 	.word	0x000000ff
        /*08f8*/ 	.word	0x00000000
        /*08fc*/ 	.short	0x0101
        /*08fe*/ 	.byte	0x04
	.zero		1


	//   ....[75]....
        /*0900*/ 	.word	0x00008d30
        /*0904*/ 	.word	0x000000ff
        /*0908*/ 	.word	0x00000060
        /*090c*/ 	.short	0x010a
        /*090e*/ 	.byte	0x15
	.zero		1


	//   ....[76]....
        /*0910*/ 	.word	0x00008e60
        /*0914*/ 	.word	0x000000ff
        /*0918*/ 	.word	0x00000040
        /*091c*/ 	.short	0x010b
        /*091e*/ 	.byte	0x15
	.zero		1


	//   ....[77]....
        /*0920*/ 	.word	0x00008ec0
        /*0924*/ 	.word	0x000000ff
        /*0928*/ 	.word	0x00000000
        /*092c*/ 	.short	0x0101
        /*092e*/ 	.byte	0x04
	.zero		1


	//   ....[78]....
        /*0930*/ 	.word	0x00008ef0
        /*0934*/ 	.word	0x000000ff
        /*0938*/ 	.word	0x00000068
        /*093c*/ 	.short	0x010a
        /*093e*/ 	.byte	0x15
	.zero		1


	//   ....[79]....
        /*0940*/ 	.word	0x00009020
        /*0944*/ 	.word	0x000000ff
        /*0948*/ 	.word	0x00000048
        /*094c*/ 	.short	0x010b
        /*094e*/ 	.byte	0x15
	.zero		1


	//   ....[80]....
        /*0950*/ 	.word	0x000090a0
        /*0954*/ 	.word	0x000000ff
        /*0958*/ 	.word	0x00000000
        /*095c*/ 	.short	0x0101
        /*095e*/ 	.byte	0x04
	.zero		1


	//   ....[81]....
        /*0960*/ 	.word	0x000090f0
        /*0964*/ 	.word	0x000000ff
        /*0968*/ 	.word	0x00000140
        /*096c*/ 	.short	0x010a
        /*096e*/ 	.byte	0x08
	.zero		1


	//   ....[82]....
        /*0970*/ 	.word	0x00009220
        /*0974*/ 	.word	0x000000ff
        /*0978*/ 	.word	0x00000000
        /*097c*/ 	.short	0x0101
        /*097e*/ 	.byte	0x08
	.zero		1


	//   ....[83]....
        /*0980*/ 	.word	0x000092d0
        /*0984*/ 	.word	0x000000ff
        /*0988*/ 	.word	0x00000050
        /*098c*/ 	.short	0x010a
        /*098e*/ 	.byte	0x15
	.zero		1


	//   ....[84]....
        /*0990*/ 	.word	0x00009310
        /*0994*/ 	.word	0x000000ff
        /*0998*/ 	.word	0x00000058
        /*099c*/ 	.short	0x010a
        /*099e*/ 	.byte	0x15
	.zero		1


	//   ....[85]....
        /*09a0*/ 	.word	0x00009350
        /*09a4*/ 	.word	0x000000ff
        /*09a8*/ 	.word	0x00000060
        /*09ac*/ 	.short	0x010a
        /*09ae*/ 	.byte	0x15
	.zero		1


	//   ....[86]....
        /*09b0*/ 	.word	0x000093b0
        /*09b4*/ 	.word	0x00000000
        /*09b8*/ 	.word	0x00000068
        /*09bc*/ 	.short	0x010a
        /*09be*/ 	.byte	0xff
	.zero		1


	//   ....[87]....
        /*09c0*/ 	.word	0x00009e30
        /*09c4*/ 	.word	0x000000ff
        /*09c8*/ 	.word	0x00000140
        /*09cc*/ 	.short	0x010a
        /*09ce*/ 	.byte	0x06
	.zero		1


	//   ....[88]....
        /*09d0*/ 	.word	0x00009f90
        /*09d4*/ 	.word	0x000000ff
        /*09d8*/ 	.word	0x00000000
        /*09dc*/ 	.short	0x0101
        /*09de*/ 	.byte	0x04
	.zero		1


	//   ....[89]....
        /*09e0*/ 	.word	0x0000a570
        /*09e4*/ 	.word	0x000000ff
        /*09e8*/ 	.word	0x00000030
        /*09ec*/ 	.short	0x010a
        /*09ee*/ 	.byte	0x2b
	.zero		1


	//   ....[90]....
        /*09f0*/ 	.word	0x0000a5d0
        /*09f4*/ 	.word	0x00000091
        /*09f8*/ 	.word	0x00000100
        /*09fc*/ 	.short	0x010a
        /*09fe*/ 	.byte	0xff
	.zero		1


	//   ....[91]....
        /*0a00*/ 	.word	0x0000a5f0
        /*0a04*/ 	.word	0x000000ff
        /*0a08*/ 	.word	0x00000030
        /*0a0c*/ 	.short	0x010a
        /*0a0e*/ 	.byte	0x2b
	.zero		1


	//   ....[92]....
        /*0a10*/ 	.word	0x0000aa60
        /*0a14*/ 	.word	0x00000091
        /*0a18*/ 	.word	0x00000100
        /*0a1c*/ 	.short	0x010a
        /*0a1e*/ 	.byte	0xff
	.zero		1


	//   ....[93]....
        /*0a20*/ 	.word	0x0000bde0
        /*0a24*/ 	.word	0x000000ff
        /*0a28*/ 	.word	0x00000000
        /*0a2c*/ 	.short	0x0101
        /*0a2e*/ 	.byte	0x04
	.zero		1


	//   ....[94]....
        /*0a30*/ 	.word	0x0000be30
        /*0a34*/ 	.word	0x000000ff
        /*0a38*/ 	.word	0x00000038
        /*0a3c*/ 	.short	0x010a
        /*0a3e*/ 	.byte	0x2b
	.zero		1


	//   ....[95]....
        /*0a40*/ 	.word	0x0000be60
        /*0a44*/ 	.word	0x000000ff
        /*0a48*/ 	.word	0x00000038
        /*0a4c*/ 	.short	0x010a
        /*0a4e*/ 	.byte	0x2b
	.zero		1


	//   ....[96]....
        /*0a50*/ 	.word	0x0000d4b0
        /*0a54*/ 	.word	0x000000ff
        /*0a58*/ 	.word	0x00000000
        /*0a5c*/ 	.short	0x0101
        /*0a5e*/ 	.byte	0x04
	.zero		1


	//   ....[97]....
        /*0a60*/ 	.word	0x0000d4d0
        /*0a64*/ 	.word	0x000000ff
        /*0a68*/ 	.word	0x00000040
        /*0a6c*/ 	.short	0x010a
        /*0a6e*/ 	.byte	0x2b
	.zero		1


	//   ....[98]....
        /*0a70*/ 	.word	0x0000d4f0
        /*0a74*/ 	.word	0x000000ff
        /*0a78*/ 	.word	0x00000040
        /*0a7c*/ 	.short	0x010a
        /*0a7e*/ 	.byte	0x2b
	.zero		1


	//   ....[99]....
        /*0a80*/ 	.word	0x0000eb70
        /*0a84*/ 	.word	0x000000ff
        /*0a88*/ 	.word	0x00000000
        /*0a8c*/ 	.short	0x0101
        /*0a8e*/ 	.byte	0x04
	.zero		1


	//   ....[100]....
        /*0a90*/ 	.word	0x0000eb90
        /*0a94*/ 	.word	0x000000ff
        /*0a98*/ 	.word	0x00000048
        /*0a9c*/ 	.short	0x010a
        /*0a9e*/ 	.byte	0x2b
	.zero		1


	//   ....[101]....
        /*0aa0*/ 	.word	0x0000ebb0
        /*0aa4*/ 	.word	0x000000ff
        /*0aa8*/ 	.word	0x00000048
        /*0aac*/ 	.short	0x010a
        /*0aae*/ 	.byte	0x2b
	.zero		1


	//   ....[102]....
        /*0ab0*/ 	.word	0x0000f3d0
        /*0ab4*/ 	.word	0x00000092
        /*0ab8*/ 	.word	0x00000000
        /*0abc*/ 	.short	0x0101
        /*0abe*/ 	.byte	0xff
	.zero		1


	//   ....[103]....
        /*0ac0*/ 	.word	0x00010350
        /*0ac4*/ 	.word	0x000000ff
        /*0ac8*/ 	.word	0x00000000
        /*0acc*/ 	.short	0x0101
        /*0ace*/ 	.byte	0x04
	.zero		1


	//   ....[104]....
        /*0ad0*/ 	.word	0x000103f0
        /*0ad4*/ 	.word	0x000000ff
        /*0ad8*/ 	.word	0x00000000
        /*0adc*/ 	.short	0x0101
        /*0ade*/ 	.byte	0x04
	.zero		1


	//   ....[105]....
        /*0ae0*/ 	.word	0x00010d00
        /*0ae4*/ 	.word	0x000000ff
        /*0ae8*/ 	.word	0x00000080
        /*0aec*/ 	.short	0x010a
        /*0aee*/ 	.byte	0x18
	.zero		1


	//   ....[106]....
        /*0af0*/ 	.word	0x00010e40
        /*0af4*/ 	.word	0x000000ff
        /*0af8*/ 	.word	0x00000000
        /*0afc*/ 	.short	0x0101
        /*0afe*/ 	.byte	0x06
	.zero		1


	//   ....[107]....
        /*0b00*/ 	.word	0x00010eb0
        /*0b04*/ 	.word	0x000000ff
        /*0b08*/ 	.word	0x00000180
        /*0b0c*/ 	.short	0x010a
        /*0b0e*/ 	.byte	0x18
	.zero		1


	//   ....[108]....
        /*0b10*/ 	.word	0x00011ff0
        /*0b14*/ 	.word	0x000000ff
        /*0b18*/ 	.word	0x00000140
        /*0b1c*/ 	.short	0x0101
        /*0b1e*/ 	.byte	0x18
	.zero		1


	//   ....[109]....
        /*0b20*/ 	.word	0x00012520
        /*0b24*/ 	.word	0x000000ff
        /*0b28*/ 	.word	0x00000000
        /*0b2c*/ 	.short	0x010a
        /*0b2e*/ 	.byte	0x09
	.zero		1


	//   ....[110]....
        /*0b30*/ 	.word	0x000125a0
        /*0b34*/ 	.word	0x000000ff
        /*0b38*/ 	.word	0x00000110
        /*0b3c*/ 	.short	0x010a
        /*0b3e*/ 	.byte	0x0b
	.zero		1


	//   ....[111]....
        /*0b40*/ 	.word	0x000126e0
        /*0b44*/ 	.word	0x000000ff
        /*0b48*/ 	.word	0x00000000
        /*0b4c*/ 	.short	0x010a
        /*0b4e*/ 	.byte	0x0a
	.zero		1


	//   ....[112]....
        /*0b50*/ 	.word	0x00012810
        /*0b54*/ 	.word	0x000000ff
        /*0b58*/ 	.word	0x00000000
        /*0b5c*/ 	.short	0x010a
        /*0b5e*/ 	.byte	0x1a
	.zero		1


	//   ....[113]....
        /*0b60*/ 	.word	0x00012a60
        /*0b64*/ 	.word	0x000000ff
        /*0b68*/ 	.word	0x00000140
        /*0b6c*/ 	.short	0x010a
        /*0b6e*/ 	.byte	0x09
	.zero		1


	//   ....[114]....
        /*0b70*/ 	.word	0x00012b90
        /*0b74*/ 	.word	0x000000ff
        /*0b78*/ 	.word	0x00000000
        /*0b7c*/ 	.short	0x0101
        /*0b7e*/ 	.byte	0x09
	.zero		1


	//   ....[115]....
        /*0b80*/ 	.word	0x00012c90
        /*0b84*/ 	.word	0x000000ff
        /*0b88*/ 	.word	0x00000110
        /*0b8c*/ 	.short	0x010a
        /*0b8e*/ 	.byte	0x05
	.zero		1


	//   ....[116]....
        /*0b90*/ 	.word	0x00012d30
        /*0b94*/ 	.word	0x000000ff
        /*0b98*/ 	.word	0x00000110
        /*0b9c*/ 	.short	0x010a
        /*0b9e*/ 	.byte	0x10
	.zero		1


	//   ....[117]....
        /*0ba0*/ 	.word	0x00012fb0
        /*0ba4*/ 	.word	0x00000000
        /*0ba8*/ 	.word	0x00000018
        /*0bac*/ 	.short	0x010a
        /*0bae*/ 	.byte	0xff
	.zero		1


	//   ....[118]....
        /*0bb0*/ 	.word	0x00013010
        /*0bb4*/ 	.word	0x00000000
        /*0bb8*/ 	.word	0x00000018
        /*0bbc*/ 	.short	0x010a
        /*0bbe*/ 	.byte	0xff
	.zero		1


	//   ....[119]....
        /*0bc0*/ 	.word	0x00013070
        /*0bc4*/ 	.word	0x00000000
        /*0bc8*/ 	.word	0x00000140
        /*0bcc*/ 	.short	0x010a
        /*0bce*/ 	.byte	0xff
	.zero		1


	//   ....[120]....
        /*0bd0*/ 	.word	0x000130d0
        /*0bd4*/ 	.word	0x00000000
        /*0bd8*/ 	.word	0x00000000
        /*0bdc*/ 	.short	0x010a
        /*0bde*/ 	.byte	0xff
	.zero		1


	//   ....[121]....
        /*0be0*/ 	.word	0x00013130
        /*0be4*/ 	.word	0x00000000
        /*0be8*/ 	.word	0x00000000
        /*0bec*/ 	.short	0x010a
        /*0bee*/ 	.byte	0xff
	.zero		1


	//   ....[122]....
        /*0bf0*/ 	.word	0x00013190
        /*0bf4*/ 	.word	0x00000017
        /*0bf8*/ 	.word	0x000000c0
        /*0bfc*/ 	.short	0x010a
        /*0bfe*/ 	.byte	0xff
	.zero		1


	//   ....[123]....
        /*0c00*/ 	.word	0x000131f0
        /*0c04*/ 	.word	0x00000017
        /*0c08*/ 	.word	0x000000c0
        /*0c0c*/ 	.short	0x010a
        /*0c0e*/ 	.byte	0xff
	.zero		1


	//   ....[124]....
        /*0c10*/ 	.word	0x00013240
        /*0c14*/ 	.word	0x00000012
        /*0c18*/ 	.word	0x00000078
        /*0c1c*/ 	.short	0x010a
        /*0c1e*/ 	.byte	0xff
	.zero		1


	//   ....[125]....
        /*0c20*/ 	.word	0x000132a0
        /*0c24*/ 	.word	0x00000000
        /*0c28*/ 	.word	0x00000050
        /*0c2c*/ 	.short	0x010a
        /*0c2e*/ 	.byte	0xff
	.zero		1


	//   ....[126]....
        /*0c30*/ 	.word	0x00013300
        /*0c34*/ 	.word	0x00000000
        /*0c38*/ 	.word	0x00000058
        /*0c3c*/ 	.short	0x010a
        /*0c3e*/ 	.byte	0xff
	.zero		1


	//   ....[127]....
        /*0c40*/ 	.word	0x00013360
        /*0c44*/ 	.word	0x00000000
        /*0c48*/ 	.word	0x00000060
        /*0c4c*/ 	.short	0x010a
        /*0c4e*/ 	.byte	0xff
	.zero		1


	//   ....[128]....
        /*0c50*/ 	.word	0x000133c0
        /*0c54*/ 	.word	0x00000000
        /*0c58*/ 	.word	0x00000068
        /*0c5c*/ 	.short	0x010a
        /*0c5e*/ 	.byte	0xff
	.zero		1


	//   ....[129]....
        /*0c60*/ 	.word	0x00013420
        /*0c64*/ 	.word	0x00000000
        /*0c68*/ 	.word	0x00000140
        /*0c6c*/ 	.short	0x010a
        /*0c6e*/ 	.byte	0xff
	.zero		1


	//   ....[130]....
        /*0c70*/ 	.word	0x00013480
        /*0c74*/ 	.word	0x00000000
        /*0c78*/ 	.word	0x00000050
        /*0c7c*/ 	.short	0x010a
        /*0c7e*/ 	.byte	0xff
	.zero		1


	//   ....[131]....
        /*0c80*/ 	.word	0x000134e0
        /*0c84*/ 	.word	0x00000000
        /*0c88*/ 	.word	0x00000058
        /*0c8c*/ 	.short	0x010a
        /*0c8e*/ 	.byte	0xff
	.zero		1


	//   ....[132]....
        /*0c90*/ 	.word	0x00013540
        /*0c94*/ 	.word	0x00000000
        /*0c98*/ 	.word	0x00000060
        /*0c9c*/ 	.short	0x010a
        /*0c9e*/ 	.byte	0xff
	.zero		1


	//   ....[133]....
        /*0ca0*/ 	.word	0x000135a0
        /*0ca4*/ 	.word	0x00000002
        /*0ca8*/ 	.word	0x00000140
        /*0cac*/ 	.short	0x010a
        /*0cae*/ 	.byte	0xff
	.zero		1


	//   ....[134]....
        /*0cb0*/ 	.word	0x00013660
        /*0cb4*/ 	.word	0x00000003
        /*0cb8*/ 	.word	0x00000030
        /*0cbc*/ 	.short	0x010a
        /*0cbe*/ 	.byte	0xff
	.zero		1


	//   ....[135]....
        /*0cc0*/ 	.word	0x000136b0
        /*0cc4*/ 	.word	0x00000091
        /*0cc8*/ 	.word	0x00000100
        /*0ccc*/ 	.short	0x010a
        /*0cce*/ 	.byte	0xff
	.zero		1


	//   ....[136]....
        /*0cd0*/ 	.word	0x00013710
        /*0cd4*/ 	.word	0x00000003
        /*0cd8*/ 	.word	0x00000038
        /*0cdc*/ 	.short	0x010a
        /*0cde*/ 	.byte	0xff
	.zero		1


	//   ....[137]....
        /*0ce0*/ 	.word	0x00013770
        /*0ce4*/ 	.word	0x00000000
        /*0ce8*/ 	.word	0x00000040
        /*0cec*/ 	.short	0x010a
        /*0cee*/ 	.byte	0xff
	.zero		1


	//   ....[138]....
        /*0cf0*/ 	.word	0x000137d0
        /*0cf4*/ 	.word	0x00000000
        /*0cf8*/ 	.word	0x00000048
        /*0cfc*/ 	.short	0x010a
        /*0cfe*/ 	.byte	0xff
	.zero		1


	//   ....[139]....
        /*0d00*/ 	.word	0x00013830
        /*0d04*/ 	.word	0x00000004
        /*0d08*/ 	.word	0x00000080
        /*0d0c*/ 	.short	0x010a
        /*0d0e*/ 	.byte	0xff
	.zero		1


	//   ....[140]....
        /*0d10*/ 	.word	0x00013890
        /*0d14*/ 	.word	0x00000004
        /*0d18*/ 	.word	0x00000180
        /*0d1c*/ 	.short	0x010a
        /*0d1e*/ 	.byte	0xff
	.zero		1


	//   ....[141]....
        /*0d20*/ 	.word	0x000138f0
        /*0d24*/ 	.word	0x00000004
        /*0d28*/ 	.word	0x00000110
        /*0d2c*/ 	.short	0x010a
        /*0d2e*/ 	.byte	0xff
	.zero		1


	//   ....[142]....
        /*0d30*/ 	.word	0x00013950
        /*0d34*/ 	.word	0x00000004
        /*0d38*/ 	.word	0x00000000
        /*0d3c*/ 	.short	0x010a
        /*0d3e*/ 	.byte	0xff
	.zero		1


	//   ....[143]....
        /*0d40*/ 	.word	0x000139b0
        /*0d44*/ 	.word	0x00000004
        /*0d48*/ 	.word	0x00000140
        /*0d4c*/ 	.short	0x010a
        /*0d4e*/ 	.byte	0xff
	.zero		1


	//   ....[144]....
        /*0d50*/ 	.word	0x00013a10
        /*0d54*/ 	.word	0x00000000
        /*0d58*/ 	.word	0x00000110
        /*0d5c*/ 	.short	0x010a
        /*0d5e*/ 	.byte	0xff
	.zero		1


	//   ....[145]....
        /*0d60*/ 	.word	0x00013a70
        /*0d64*/ 	.word	0x00000000
        /*0d68*/ 	.word	0x00000110
        /*0d6c*/ 	.short	0x010a
        /*0d6e*/ 	.byte	0xff
	.zero		1


	//----- nvinfo : EIATTR_NUM_MBARRIERS
	.align		4
.L_49:
        /*0d70*/ 	.byte	0x03, 0x38
        /*0d72*/ 	.short	0x0034


	//----- nvinfo : EIATTR_EXIT_INSTR_OFFSETS
	.align		4
        /*0d74*/ 	.byte	0x04, 0x1c
        /*0d76*/ 	.short	(.L_51 - .L_50)


	//   ....[0]....
.L_50:
        /*0d78*/ 	.word	0x00003410


	//   ....[1]....
        /*0d7c*/ 	.word	0x000047f0


	//   ....[2]....
        /*0d80*/ 	.word	0x000080b0


	//   ....[3]....
        /*0d84*/ 	.word	0x000093e0


	//   ....[4]....
        /*0d88*/ 	.word	0x00010400


	//   ....[5]....
        /*0d8c*/ 	.word	0x00010430


	//   ....[6]....
        /*0d90*/ 	.word	0x000120c0


	//   ....[7]....
        /*0d94*/ 	.word	0x00012f90


	//----- nvinfo : EIATTR_INDIRECT_BRANCH_TARGETS
	.align		4
.L_51:
        /*0d98*/ 	.byte	0x04, 0x34
        /*0d9a*/ 	.short	(.L_53 - .L_52)


	//   ....[0]....
.L_52:
        /*0d9c*/ 	.word	.L_x_267@srel
        /*0da0*/ 	.short	0x0
        /*0da2*/ 	.short	0x0
        /*0da4*/ 	.word	0xa
        /*0da8*/ 	.word	.L_x_268@srel
        /* <DEDUP_REMOVED lines=9> */


	//----- nvinfo : EIATTR_MAX_THREADS
	.align		4
.L_53:
        /*0dd0*/ 	.byte	0x04, 0x05
        /*0dd2*/ 	.short	(.L_55 - .L_54)
.L_54:
        /*0dd4*/ 	.word	0x00000180
        /*0dd8*/ 	.word	0x00000001
        /*0ddc*/ 	.word	0x00000001


	//----- nvinfo : EIATTR_CRS_STACK_SIZE
	.align		4
.L_55:
        /*0de0*/ 	.byte	0x04, 0x1e
        /*0de2*/ 	.short	(.L_57 - .L_56)
.L_56:
        /*0de4*/ 	.word	0x00000000


	//----- nvinfo : EIATTR_CBANK_PARAM_SIZE
	.align		4
.L_57:
        /*0de8*/ 	.byte	0x03, 0x19
        /*0dea*/ 	.short	0x0900


	//----- nvinfo : EIATTR_PARAM_CBANK
	.align		4
        /*0dec*/ 	.byte	0x04, 0x0a
        /*0dee*/ 	.short	(.L_59 - .L_58)
	.align		4
.L_58:
        /*0df0*/ 	.word	index@(.nv.constant0._ZN7cutlass13device_kernelINS_4gemm6kernel13GemmUniversalINS1_17GroupProblemShapeIN4cute5tupleIJiiiEEEEENS1_10collective13CollectiveMmaINS1_40MainloopSm100ArrayTmaUmmaWarpSpecializedILi3ELi8ELi2ENS6_IJNS5_1CILi1EEESD_SD_EEEEENS6_IJNSC_ILi128EEENSC_ILi256EEENSC_ILi64EEEEEENS_6half_tEPNS6_IJlSD_NSC_ILi0EEEEEESK_SN_NS5_8TiledMMAINS5_8MMA_AtomIJNS5_20SM100_MMA_F16BF16_SSISK_SK_fLi128ELi256ELNS5_4UMMA5MajorE0ELSS_0ELNSR_7ScaleInE0ELST_0EEEEEENS5_6LayoutISE_NS6_IJSL_SL_SL_EEEEENS6_IJNS5_10UnderscoreESZ_SZ_EEEEENS5_13SM90_TMA_LOADENS5_14ComposedLayoutINS5_7SwizzleILi3ELi4ELi3EEENS5_18smem_ptr_flag_bitsILi16EEENSW_INS6_IJNSC_ILi8EEESI_EEENS6_IJSI_SD_EEEEEEEvNS5_8identityES12_S1C_vS1D_EENS_8epilogue10collective18CollectiveEpilogueINS1F_31Sm100PtrArrayTmaWarpSpecializedILi4ELi2ELi64ELb1ELb0EEEJSJ_NS6_IJNSW_ISG_SD_EENSW_ISI_SD_EEEEESK_PNS6_IJSD_lSL_EEESK_S1O_NS1F_6fusion15FusionCallbacksIS1J_NS1P_17LinearCombinationISK_fSK_fLNS_15FloatRoundStyleE2EEESJ_S1M_JEEENS5_5SM1004TMEM4LOAD26SM100_TMEM_LOAD_16dp256b8xES12_NS13_IS15_S17_NSW_INS6_IJSI_S18_EEENS6_IJSD_SI_EEEEEEENS5_17SM75_U16x8_LDSM_TENS5_14SM90_TMA_STOREES22_NS5_17SM90_U16x8_STSM_TENS5_39AutoVectorizingCopyWithAssumedAlignmentILi128EEEEEEvvEEEEvNT_6ParamsE)
        /*0df4*/ 	.short	0x0380
        /*0df6*/ 	.short	0x0900


	//----- nvinfo : EIATTR_SW_WAR
	.align		4
.L_59:
        /*0df8*/ 	.byte	0x04, 0x36
        /*0dfa*/ 	.short	(.L_61 - .L_60)
.L_60:
        /*0dfc*/ 	.word	0x00000008
.L_61:


//--------------------- .nv.callgraph             --------------------------
	.section	.nv.callgraph,"",@"SHT_CUDA_CALLGRAPH"
	.align	4
	.sectionentsize	8
	.align		4
        /*0000*/ 	.word	0x00000000
	.align		4
        /*0004*/ 	.word	0xffffffff
	.align		4
        /*0008*/ 	.word	index@(_ZN7cutlass13device_kernelINS_4gemm6kernel13GemmUniversalINS1_17GroupProblemShapeIN4cute5tupleIJiiiEEEEENS1_10collective13CollectiveMmaINS1_40MainloopSm100ArrayTmaUmmaWarpSpecializedILi3ELi8ELi2ENS6_IJNS5_1CILi1EEESD_SD_EEEEENS6_IJNSC_ILi128EEENSC_ILi256EEENSC_ILi64EEEEEENS_6half_tEPNS6_IJlSD_NSC_ILi0EEEEEESK_SN_NS5_8TiledMMAINS5_8MMA_AtomIJNS5_20SM100_MMA_F16BF16_SSISK_SK_fLi128ELi256ELNS5_4UMMA5MajorE0ELSS_0ELNSR_7ScaleInE0ELST_0EEEEEENS5_6LayoutISE_NS6_IJSL_SL_SL_EEEEENS6_IJNS5_10UnderscoreESZ_SZ_EEEEENS5_13SM90_TMA_LOADENS5_14ComposedLayoutINS5_7SwizzleILi3ELi4ELi3EEENS5_18smem_ptr_flag_bitsILi16EEENSW_INS6_IJNSC_ILi8EEESI_EEENS6_IJSI_SD_EEEEEEEvNS5_8identityES12_S1C_vS1D_EENS_8epilogue10collective18CollectiveEpilogueINS1F_31Sm100PtrArrayTmaWarpSpecializedILi4ELi2ELi64ELb1ELb0EEEJSJ_NS6_IJNSW_ISG_SD_EENSW_ISI_SD_EEEEESK_PNS6_IJSD_lSL_EEESK_S1O_NS1F_6fusion15FusionCallbacksIS1J_NS1P_17LinearCombinationISK_fSK_fLNS_15FloatRoundStyleE2EEESJ_S1M_JEEENS5_5SM1004TMEM4LOAD26SM100_TMEM_LOAD_16dp256b8xES12_NS13_IS15_S17_NSW_INS6_IJSI_S18_EEENS6_IJSD_SI_EEEEEEENS5_17SM75_U16x8_LDSM_TENS5_14SM90_TMA_STOREES22_NS5_17SM90_U16x8_STSM_TENS5_39AutoVectorizingCopyWithAssumedAlignmentILi128EEEEEEvvEEEEvNT_6ParamsE)
	.align		4
        /*000c*/ 	.word	index@(__assertfail)
	.align		4
        /*0010*/ 	.word	0x00000000
	.align		4
        /*0014*/ 	.word	0xfffffffe
	.align		4
        /*0018*/ 	.word	0x00000000
	.align		4
        /*001c*/ 	.word	0xfffffffd
	.align		4
        /*0020*/ 	.word	0x00000000
	.align		4
        /*0024*/ 	.word	0xfffffffc


//--------------------- .nv.constant4             --------------------------
	.section	.nv.constant4,"a",@progbits
	.align	8
	.align		8
.nv.constant4:
        /*0000*/ 	.dword	__assertfail
	.align		8
        /*0008*/ 	.dword	__unnamed_1
	.align		8
        /*0010*/ 	.dword	__unnamed_2
	.align		8
        /*0018*/ 	.dword	_ZN39_INTERNAL_4b4b5a09_4_k_cu_f10f72cf_30364cuda3std3__45__cpo5beginE
	.align		8
        /*0020*/ 	.dword	_ZN39_INTERNAL_4b4b5a09_4_k_cu_f10f72cf_30364cuda3std3__45__cpo3endE
	.align		8
        /*0028*/ 	.dword	_ZN39_INTERNAL_4b4b5a09_4_k_cu_f10f72cf_30364cuda3std3__45__cpo6cbeginE
	.align		8
        /*0030*/ 	.dword	_ZN39_INTERNAL_4b4b5a09_4_k_cu_f10f72cf_30364cuda3std3__45__cpo4cendE
	.align		8
        /*0038*/ 	.dword	_ZN39_INTERNAL_4b4b5a09_4_k_cu_f10f72cf_30364cuda3std3__441_GLOBAL__N__4b4b5a09_4_k_cu_f10f72cf_30366ignoreE
	.align		8
        /*0040*/ 	.dword	_ZN39_INTERNAL_4b4b5a09_4_k_cu_f10f72cf_30364cuda3std3__419piecewise_constructE
	.align		8
        /*0048*/ 	.dword	_ZN39_INTERNAL_4b4b5a09_4_k_cu_f10f72cf_30364cuda3std3__48in_placeE
	.align		8
        /*0050*/ 	.dword	_ZN39_INTERNAL_4b4b5a09_4_k_cu_f10f72cf_30364cuda3std6ranges3__45__cpo4swapE
	.align		8
        /*0058*/ 	.dword	_ZN39_INTERNAL_4b4b5a09_4_k_cu_f10f72cf_30364cuda3std6ranges3__45__cpo9iter_moveE
	.align		8
        /*0060*/ 	.dword	_ZN39_INTERNAL_4b4b5a09_4_k_cu_f10f72cf_30364cute7productE
	.align		8
        /*0068*/ 	.dword	_ZN39_INTERNAL_4b4b5a09_4_k_cu_f10f72cf_30364cute1_E
	.align		8
        /*0070*/ 	.dword	$str$24
	.align		8
        /*0078*/ 	.dword	$str$25
	.align		8
        /*0080*/ 	.dword	$str$26
	.align		8
        /*0088*/ 	.dword	$str$27


//--------------------- .nv.constant2._ZN7cutlass13device_kernelINS_4gemm6kernel13GemmUniversalINS1_17GroupProblemShapeIN4cute5tupleIJiiiEEEEENS1_10collective13CollectiveMmaINS1_40MainloopSm100ArrayTmaUmmaWarpSpecializedILi3ELi8ELi2ENS6_IJNS5_1CILi1EEESD_SD_EEEEENS6_IJNSC_ILi128EEENSC_ILi256EEENSC_ILi64EEEEEENS_6half_tEPNS6_IJlSD_NSC_ILi0EEEEEESK_SN_NS5_8TiledMMAINS5_8MMA_AtomIJNS5_20SM100_MMA_F16BF16_SSISK_SK_fLi128ELi256ELNS5_4UMMA5MajorE0ELSS_0ELNSR_7ScaleInE0ELST_0EEEEEENS5_6LayoutISE_NS6_IJSL_SL_SL_EEEEENS6_IJNS5_10UnderscoreESZ_SZ_EEEEENS5_13SM90_TMA_LOADENS5_14ComposedLayoutINS5_7SwizzleILi3ELi4ELi3EEENS5_18smem_ptr_flag_bitsILi16EEENSW_INS6_IJNSC_ILi8EEESI_EEENS6_IJSI_SD_EEEEEEEvNS5_8identityES12_S1C_vS1D_EENS_8epilogue10collective18CollectiveEpilogueINS1F_31Sm100PtrArrayTmaWarpSpecializedILi4ELi2ELi64ELb1ELb0EEEJSJ_NS6_IJNSW_ISG_SD_EENSW_ISI_SD_EEEEESK_PNS6_IJSD_lSL_EEESK_S1O_NS1F_6fusion15FusionCallbacksIS1J_NS1P_17LinearCombinationISK_fSK_fLNS_15FloatRoundStyleE2EEESJ_S1M_JEEENS5_5SM1004TMEM4LOAD26SM100_TMEM_LOAD_16dp256b8xES12_NS13_IS15_S17_NSW_INS6_IJSI_S18_EEENS6_IJSD_SI_EEEEEEENS5_17SM75_U16x8_LDSM_TENS5_14SM90_TMA_STOREES22_NS5_17SM90_U16x8_STSM_TENS5_39AutoVectorizingCopyWithAssumedAlignmentILi128EEEEEEvvEEEEvNT_6ParamsE --------------------------
	.section	.nv.constant2._ZN7cutlass13device_kernelINS_4gemm6kernel13GemmUniversalINS1_17GroupProblemShapeIN4cute5tupleIJiiiEEEEENS1_10collective13CollectiveMmaINS1_40MainloopSm100ArrayTmaUmmaWarpSpecializedILi3ELi8ELi2ENS6_IJNS5_1CILi1EEESD_SD_EEEEENS6_IJNSC_ILi128EEENSC_ILi256EEENSC_ILi64EEEEEENS_6half_tEPNS6_IJlSD_NSC_ILi0EEEEEESK_SN_NS5_8TiledMMAINS5_8MMA_AtomIJNS5_20SM100_MMA_F16BF16_SSISK_SK_fLi128ELi256ELNS5_4UMMA5MajorE0ELSS_0ELNSR_7ScaleInE0ELST_0EEEEEENS5_6LayoutISE_NS6_IJSL_SL_SL_EEEEENS6_IJNS5_10UnderscoreESZ_SZ_EEEEENS5_13SM90_TMA_LOADENS5_14ComposedLayoutINS5_7SwizzleILi3ELi4ELi3EEENS5_18smem_ptr_flag_bitsILi16EEENSW_INS6_IJNSC_ILi8EEESI_EEENS6_IJSI_SD_EEEEEEEvNS5_8identityES12_S1C_vS1D_EENS_8epilogue10collective18CollectiveEpilogueINS1F_31Sm100PtrArrayTmaWarpSpecializedILi4ELi2ELi64ELb1ELb0EEEJSJ_NS6_IJNSW_ISG_SD_EENSW_ISI_SD_EEEEESK_PNS6_IJSD_lSL_EEESK_S1O_NS1F_6fusion15FusionCallbacksIS1J_NS1P_17LinearCombinationISK_fSK_fLNS_15FloatRoundStyleE2EEESJ_S1M_JEEENS5_5SM1004TMEM4LOAD26SM100_TMEM_LOAD_16dp256b8xES12_NS13_IS15_S17_NSW_INS6_IJSI_S18_EEENS6_IJSD_SI_EEEEEEENS5_17SM75_U16x8_LDSM_TENS5_14SM90_TMA_STOREES22_NS5_17SM90_U16x8_STSM_TENS5_39AutoVectorizingCopyWithAssumedAlignmentILi128EEEEEEvvEEEEvNT_6ParamsE,"a",@progbits
	.sectionflags	@""
	.align	4
.nv.constant2._ZN7cutlass13device_kernelINS_4gemm6kernel13GemmUniversalINS1_17GroupProblemShapeIN4cute5tupleIJiiiEEEEENS1_10collective13CollectiveMmaINS1_40MainloopSm100ArrayTmaUmmaWarpSpecializedILi3ELi8ELi2ENS6_IJNS5_1CILi1EEESD_SD_EEEEENS6_IJNSC_ILi128EEENSC_ILi256EEENSC_ILi64EEEEEENS_6half_tEPNS6_IJlSD_NSC_ILi0EEEEEESK_SN_NS5_8TiledMMAINS5_8MMA_AtomIJNS5_20SM100_MMA_F16BF16_SSISK_SK_fLi128ELi256ELNS5_4UMMA5MajorE0ELSS_0ELNSR_7ScaleInE0ELST_0EEEEEENS5_6LayoutISE_NS6_IJSL_SL_SL_EEEEENS6_IJNS5_10UnderscoreESZ_SZ_EEEEENS5_13SM90_TMA_LOADENS5_14ComposedLayoutINS5_7SwizzleILi3ELi4ELi3EEENS5_18smem_ptr_flag_bitsILi16EEENSW_INS6_IJNSC_ILi8EEESI_EEENS6_IJSI_SD_EEEEEEEvNS5_8identityES12_S1C_vS1D_EENS_8epilogue10collective18CollectiveEpilogueINS1F_31Sm100PtrArrayTmaWarpSpecializedILi4ELi2ELi64ELb1ELb0EEEJSJ_NS6_IJNSW_ISG_SD_EENSW_ISI_SD_EEEEESK_PNS6_IJSD_lSL_EEESK_S1O_NS1F_6fusion15FusionCallbacksIS1J_NS1P_17LinearCombinationISK_fSK_fLNS_15FloatRoundStyleE2EEESJ_S1M_JEEENS5_5SM1004TMEM4LOAD26SM100_TMEM_LOAD_16dp256b8xES12_NS13_IS15_S17_NSW_INS6_IJSI_S18_EEENS6_IJSD_SI_EEEEEEENS5_17SM75_U16x8_LDSM_TENS5_14SM90_TMA_STOREES22_NS5_17SM90_U16x8_STSM_TENS5_39AutoVectorizingCopyWithAssumedAlignmentILi128EEEEEEvvEEEEvNT_6ParamsE:
        /*0000*/ 	.byte	0xe0, 0x20, 0x01, 0x00, 0x70, 0x48, 0x00, 0x00, 0x70, 0x48, 0x00, 0x00, 0x70, 0x48, 0x00, 0x00
        /*0010*/ 	.byte	0x70, 0x48, 0x00, 0x00, 0x70, 0x48, 0x00, 0x00, 0x70, 0x48, 0x00, 0x00, 0x70, 0x48, 0x00, 0x00
        /*0020*/ 	.byte	0x40, 0x04, 0x01, 0x00, 0x70, 0x48, 0x00, 0x00


//--------------------- .text._ZN7cutlass13device_kernelINS_4gemm6kernel13GemmUniversalINS1_17GroupProblemShapeIN4cute5tupleIJiiiEEEEENS1_10collective13CollectiveMmaINS1_40MainloopSm100ArrayTmaUmmaWarpSpecializedILi3ELi8ELi2ENS6_IJNS5_1CILi1EEESD_SD_EEEEENS6_IJNSC_ILi128EEENSC_ILi256EEENSC_ILi64EEEEEENS_6half_tEPNS6_IJlSD_NSC_ILi0EEEEEESK_SN_NS5_8TiledMMAINS5_8MMA_AtomIJNS5_20SM100_MMA_F16BF16_SSISK_SK_fLi128ELi256ELNS5_4UMMA5MajorE0ELSS_0ELNSR_7ScaleInE0ELST_0EEEEEENS5_6LayoutISE_NS6_IJSL_SL_SL_EEEEENS6_IJNS5_10UnderscoreESZ_SZ_EEEEENS5_13SM90_TMA_LOADENS5_14ComposedLayoutINS5_7SwizzleILi3ELi4ELi3EEENS5_18smem_ptr_flag_bitsILi16EEENSW_INS6_IJNSC_ILi8EEESI_EEENS6_IJSI_SD_EEEEEEEvNS5_8identityES12_S1C_vS1D_EENS_8epilogue10collective18CollectiveEpilogueINS1F_31Sm100PtrArrayTmaWarpSpecializedILi4ELi2ELi64ELb1ELb0EEEJSJ_NS6_IJNSW_ISG_SD_EENSW_ISI_SD_EEEEESK_PNS6_IJSD_lSL_EEESK_S1O_NS1F_6fusion15FusionCallbacksIS1J_NS1P_17LinearCombinationISK_fSK_fLNS_15FloatRoundStyleE2EEESJ_S1M_JEEENS5_5SM1004TMEM4LOAD26SM100_TMEM_LOAD_16dp256b8xES12_NS13_IS15_S17_NSW_INS6_IJSI_S18_EEENS6_IJSD_SI_EEEEEEENS5_17SM75_U16x8_LDSM_TENS5_14SM90_TMA_STOREES22_NS5_17SM90_U16x8_STSM_TENS5_39AutoVectorizingCopyWithAssumedAlignmentILi128EEEEEEvvEEEEvNT_6ParamsE --------------------------
	.section	.text._ZN7cutlass13device_kernelINS_4gemm6kernel13GemmUniversalINS1_17GroupProblemShapeIN4cute5tupleIJiiiEEEEENS1_10collective13CollectiveMmaINS1_40MainloopSm100ArrayTmaUmmaWarpSpecializedILi3ELi8ELi2ENS6_IJNS5_1CILi1EEESD_SD_EEEEENS6_IJNSC_ILi128EEENSC_ILi256EEENSC_ILi64EEEEEENS_6half_tEPNS6_IJlSD_NSC_ILi0EEEEEESK_SN_NS5_8TiledMMAINS5_8MMA_AtomIJNS5_20SM100_MMA_F16BF16_SSISK_SK_fLi128ELi256ELNS5_4UMMA5MajorE0ELSS_0ELNSR_7ScaleInE0ELST_0EEEEEENS5_6LayoutISE_NS6_IJSL_SL_SL_EEEEENS6_IJNS5_10UnderscoreESZ_SZ_EEEEENS5_13SM90_TMA_LOADENS5_14ComposedLayoutINS5_7SwizzleILi3ELi4ELi3EEENS5_18smem_ptr_flag_bitsILi16EEENSW_INS6_IJNSC_ILi8EEESI_EEENS6_IJSI_SD_EEEEEEEvNS5_8identityES12_S1C_vS1D_EENS_8epilogue10collective18CollectiveEpilogueINS1F_31Sm100PtrArrayTmaWarpSpecializedILi4ELi2ELi64ELb1ELb0EEEJSJ_NS6_IJNSW_ISG_SD_EENSW_ISI_SD_EEEEESK_PNS6_IJSD_lSL_EEESK_S1O_NS1F_6fusion15FusionCallbacksIS1J_NS1P_17LinearCombinationISK_fSK_fLNS_15FloatRoundStyleE2EEESJ_S1M_JEEENS5_5SM1004TMEM4LOAD26SM100_TMEM_LOAD_16dp256b8xES12_NS13_IS15_S17_NSW_INS6_IJSI_S18_EEENS6_IJSD_SI_EEEEEEENS5_17SM75_U16x8_LDSM_TENS5_14SM90_TMA_STOREES22_NS5_17SM90_U16x8_STSM_TENS5_39AutoVectorizingCopyWithAssumedAlignmentILi128EEEEEEvvEEEEvNT_6ParamsE,"ax",@progbits
	.align	128
.text._ZN7cutlass13device_kernelINS_4gemm6kernel13GemmUniversalINS1_17GroupProblemShapeIN4cute5tupleIJiiiEEEEENS1_10collective13CollectiveMmaINS1_40MainloopSm100ArrayTmaUmmaWarpSpecializedILi3ELi8ELi2ENS6_IJNS5_1CILi1EEESD_SD_EEEEENS6_IJNSC_ILi128EEENSC_ILi256EEENSC_ILi64EEEEEENS_6half_tEPNS6_IJlSD_NSC_ILi0EEEEEESK_SN_NS5_8TiledMMAINS5_8MMA_AtomIJNS5_20SM100_MMA_F16BF16_SSISK_SK_fLi128ELi256ELNS5_4UMMA5MajorE0ELSS_0ELNSR_7ScaleInE0ELST_0EEEEEENS5_6LayoutISE_NS6_IJSL_SL_SL_EEEEENS6_IJNS5_10UnderscoreESZ_SZ_EEEEENS5_13SM90_TMA_LOADENS5_14ComposedLayoutINS5_7SwizzleILi3ELi4ELi3EEENS5_18smem_ptr_flag_bitsILi16EEENSW_INS6_IJNSC_ILi8EEESI_EEENS6_IJSI_SD_EEEEEEEvNS5_8identityES12_S1C_vS1D_EENS_8epilogue10collective18CollectiveEpilogueINS1F_31Sm100PtrArrayTmaWarpSpecializedILi4ELi2ELi64ELb1ELb0EEEJSJ_NS6_IJNSW_ISG_SD_EENSW_ISI_SD_EEEEESK_PNS6_IJSD_lSL_EEESK_S1O_NS1F_6fusion15FusionCallbacksIS1J_NS1P_17LinearCombinationISK_fSK_fLNS_15FloatRoundStyleE2EEESJ_S1M_JEEENS5_5SM1004TMEM4LOAD26SM100_TMEM_LOAD_16dp256b8xES12_NS13_IS15_S17_NSW_INS6_IJSI_S18_EEENS6_IJSD_SI_EEEEEEENS5_17SM75_U16x8_LDSM_TENS5_14SM90_TMA_STOREES22_NS5_17SM90_U16x8_STSM_TENS5_39AutoVectorizingCopyWithAssumedAlignmentILi128EEEEEEvvEEEEvNT_6ParamsE:
        .type           _ZN7cutlass13device_kernelINS_4gemm6kernel13GemmUniversalINS1_17GroupProblemShapeIN4cute5tupleIJiiiEEEEENS1_10collective13CollectiveMmaINS1_40MainloopSm100ArrayTmaUmmaWarpSpecializedILi3ELi8ELi2ENS6_IJNS5_1CILi1EEESD_SD_EEEEENS6_IJNSC_ILi128EEENSC_ILi256EEENSC_ILi64EEEEEENS_6half_tEPNS6_IJlSD_NSC_ILi0EEEEEESK_SN_NS5_8TiledMMAINS5_8MMA_AtomIJNS5_20SM100_MMA_F16BF16_SSISK_SK_fLi128ELi256ELNS5_4UMMA5MajorE0ELSS_0ELNSR_7ScaleInE0ELST_0EEEEEENS5_6LayoutISE_NS6_IJSL_SL_SL_EEEEENS6_IJNS5_10UnderscoreESZ_SZ_EEEEENS5_13SM90_TMA_LOADENS5_14ComposedLayoutINS5_7SwizzleILi3ELi4ELi3EEENS5_18smem_ptr_flag_bitsILi16EEENSW_INS6_IJNSC_ILi8EEESI_EEENS6_IJSI_SD_EEEEEEEvNS5_8identityES12_S1C_vS1D_EENS_8epilogue10collective18CollectiveEpilogueINS1F_31Sm100PtrArrayTmaWarpSpecializedILi4ELi2ELi64ELb1ELb0EEEJSJ_NS6_IJNSW_ISG_SD_EENSW_ISI_SD_EEEEESK_PNS6_IJSD_lSL_EEESK_S1O_NS1F_6fusion15FusionCallbacksIS1J_NS1P_17LinearCombinationISK_fSK_fLNS_15FloatRoundStyleE2EEESJ_S1M_JEEENS5_5SM1004TMEM4LOAD26SM100_TMEM_LOAD_16dp256b8xES12_NS13_IS15_S17_NSW_INS6_IJSI_S18_EEENS6_IJSD_SI_EEEEEEENS5_17SM75_U16x8_LDSM_TENS5_14SM90_TMA_STOREES22_NS5_17SM90_U16x8_STSM_TENS5_39AutoVectorizingCopyWithAssumedAlignmentILi128EEEEEEvvEEEEvNT_6ParamsE,@function
        .size           _ZN7cutlass13device_kernelINS_4gemm6kernel13GemmUniversalINS1_17GroupProblemShapeIN4cute5tupleIJiiiEEEEENS1_10collective13CollectiveMmaINS1_40MainloopSm100ArrayTmaUmmaWarpSpecializedILi3ELi8ELi2ENS6_IJNS5_1CILi1EEESD_SD_EEEEENS6_IJNSC_ILi128EEENSC_ILi256EEENSC_ILi64EEEEEENS_6half_tEPNS6_IJlSD_NSC_ILi0EEEEEESK_SN_NS5_8TiledMMAINS5_8MMA_AtomIJNS5_20SM100_MMA_F16BF16_SSISK_SK_fLi128ELi256ELNS5_4UMMA5MajorE0ELSS_0ELNSR_7ScaleInE0ELST_0EEEEEENS5_6LayoutISE_NS6_IJSL_SL_SL_EEEEENS6_IJNS5_10UnderscoreESZ_SZ_EEEEENS5_13SM90_TMA_LOADENS5_14ComposedLayoutINS5_7SwizzleILi3ELi4ELi3EEENS5_18smem_ptr_flag_bitsILi16EEENSW_INS6_IJNSC_ILi8EEESI_EEENS6_IJSI_SD_EEEEEEEvNS5_8identityES12_S1C_vS1D_EENS_8epilogue10collective18CollectiveEpilogueINS1F_31Sm100PtrArrayTmaWarpSpecializedILi4ELi2ELi64ELb1ELb0EEEJSJ_NS6_IJNSW_ISG_SD_EENSW_ISI_SD_EEEEESK_PNS6_IJSD_lSL_EEESK_S1O_NS1F_6fusion15FusionCallbacksIS1J_NS1P_17LinearCombinationISK_fSK_fLNS_15FloatRoundStyleE2EEESJ_S1M_JEEENS5_5SM1004TMEM4LOAD26SM100_TMEM_LOAD_16dp256b8xES12_NS13_IS15_S17_NSW_INS6_IJSI_S18_EEENS6_IJSD_SI_EEEEEEENS5_17SM75_U16x8_LDSM_TENS5_14SM90_TMA_STOREES22_NS5_17SM90_U16x8_STSM_TENS5_39AutoVectorizingCopyWithAssumedAlignmentILi128EEEEEEvvEEEEvNT_6ParamsE,(.L_x_278 - _ZN7cutlass13device_kernelINS_4gemm6kernel13GemmUniversalINS1_17GroupProblemShapeIN4cute5tupleIJiiiEEEEENS1_10collective13CollectiveMmaINS1_40MainloopSm100ArrayTmaUmmaWarpSpecializedILi3ELi8ELi2ENS6_IJNS5_1CILi1EEESD_SD_EEEEENS6_IJNSC_ILi128EEENSC_ILi256EEENSC_ILi64EEEEEENS_6half_tEPNS6_IJlSD_NSC_ILi0EEEEEESK_SN_NS5_8TiledMMAINS5_8MMA_AtomIJNS5_20SM100_MMA_F16BF16_SSISK_SK_fLi128ELi256ELNS5_4UMMA5MajorE0ELSS_0ELNSR_7ScaleInE0ELST_0EEEEEENS5_6LayoutISE_NS6_IJSL_SL_SL_EEEEENS6_IJNS5_10UnderscoreESZ_SZ_EEEEENS5_13SM90_TMA_LOADENS5_14ComposedLayoutINS5_7SwizzleILi3ELi4ELi3EEENS5_18smem_ptr_flag_bitsILi16EEENSW_INS6_IJNSC_ILi8EEESI_EEENS6_IJSI_SD_EEEEEEEvNS5_8identityES12_S1C_vS1D_EENS_8epilogue10collective18CollectiveEpilogueINS1F_31Sm100PtrArrayTmaWarpSpecializedILi4ELi2ELi64ELb1ELb0EEEJSJ_NS6_IJNSW_ISG_SD_EENSW_ISI_SD_EEEEESK_PNS6_IJSD_lSL_EEESK_S1O_NS1F_6fusion15FusionCallbacksIS1J_NS1P_17LinearCombinationISK_fSK_fLNS_15FloatRoundStyleE2EEESJ_S1M_JEEENS5_5SM1004TMEM4LOAD26SM100_TMEM_LOAD_16dp256b8xES12_NS13_IS15_S17_NSW_INS6_IJSI_S18_EEENS6_IJSD_SI_EEEEEEENS5_17SM75_U16x8_LDSM_TENS5_14SM90_TMA_STOREES22_NS5_17SM90_U16x8_STSM_TENS5_39AutoVectorizingCopyWithAssumedAlignmentILi128EEEEEEvvEEEEvNT_6ParamsE)
        .other          _ZN7cutlass13device_kernelINS_4gemm6kernel13GemmUniversalINS1_17GroupProblemShapeIN4cute5tupleIJiiiEEEEENS1_10collective13CollectiveMmaINS1_40MainloopSm100ArrayTmaUmmaWarpSpecializedILi3ELi8ELi2ENS6_IJNS5_1CILi1EEESD_SD_EEEEENS6_IJNSC_ILi128EEENSC_ILi256EEENSC_ILi64EEEEEENS_6half_tEPNS6_IJlSD_NSC_ILi0EEEEEESK_SN_NS5_8TiledMMAINS5_8MMA_AtomIJNS5_20SM100_MMA_F16BF16_SSISK_SK_fLi128ELi256ELNS5_4UMMA5MajorE0ELSS_0ELNSR_7ScaleInE0ELST_0EEEEEENS5_6LayoutISE_NS6_IJSL_SL_SL_EEEEENS6_IJNS5_10UnderscoreESZ_SZ_EEEEENS5_13SM90_TMA_LOADENS5_14ComposedLayoutINS5_7SwizzleILi3ELi4ELi3EEENS5_18smem_ptr_flag_bitsILi16EEENSW_INS6_IJNSC_ILi8EEESI_EEENS6_IJSI_SD_EEEEEEEvNS5_8identityES12_S1C_vS1D_EENS_8epilogue10collective18CollectiveEpilogueINS1F_31Sm100PtrArrayTmaWarpSpecializedILi4ELi2ELi64ELb1ELb0EEEJSJ_NS6_IJNSW_ISG_SD_EENSW_ISI_SD_EEEEESK_PNS6_IJSD_lSL_EEESK_S1O_NS1F_6fusion15FusionCallbacksIS1J_NS1P_17LinearCombinationISK_fSK_fLNS_15FloatRoundStyleE2EEESJ_S1M_JEEENS5_5SM1004TMEM4LOAD26SM100_TMEM_LOAD_16dp256b8xES12_NS13_IS15_S17_NSW_INS6_IJSI_S18_EEENS6_IJSD_SI_EEEEEEENS5_17SM75_U16x8_LDSM_TENS5_14SM90_TMA_STOREES22_NS5_17SM90_U16x8_STSM_TENS5_39AutoVectorizingCopyWithAssumedAlignmentILi128EEEEEEvvEEEEvNT_6ParamsE,@"STO_CUDA_ENTRY STV_DEFAULT"
_ZN7cutlass13device_kernelINS_4gemm6kernel13GemmUniversalINS1_17GroupProblemShapeIN4cute5tupleIJiiiEEEEENS1_10collective13CollectiveMmaINS1_40MainloopSm100ArrayTmaUmmaWarpSpecializedILi3ELi8ELi2ENS6_IJNS5_1CILi1EEESD_SD_EEEEENS6_IJNSC_ILi128EEENSC_ILi256EEENSC_ILi64EEEEEENS_6half_tEPNS6_IJlSD_NSC_ILi0EEEEEESK_SN_NS5_8TiledMMAINS5_8MMA_AtomIJNS5_20SM100_MMA_F16BF16_SSISK_SK_fLi128ELi256ELNS5_4UMMA5MajorE0ELSS_0ELNSR_7ScaleInE0ELST_0EEEEEENS5_6LayoutISE_NS6_IJSL_SL_SL_EEEEENS6_IJNS5_10UnderscoreESZ_SZ_EEEEENS5_13SM90_TMA_LOADENS5_14ComposedLayoutINS5_7SwizzleILi3ELi4ELi3EEENS5_18smem_ptr_flag_bitsILi16EEENSW_INS6_IJNSC_ILi8EEESI_EEENS6_IJSI_SD_EEEEEEEvNS5_8identityES12_S1C_vS1D_EENS_8epilogue10collective18CollectiveEpilogueINS1F_31Sm100PtrArrayTmaWarpSpecializedILi4ELi2ELi64ELb1ELb0EEEJSJ_NS6_IJNSW_ISG_SD_EENSW_ISI_SD_EEEEESK_PNS6_IJSD_lSL_EEESK_S1O_NS1F_6fusion15FusionCallbacksIS1J_NS1P_17LinearCombinationISK_fSK_fLNS_15FloatRoundStyleE2EEESJ_S1M_JEEENS5_5SM1004TMEM4LOAD26SM100_TMEM_LOAD_16dp256b8xES12_NS13_IS15_S17_NSW_INS6_IJSI_S18_EEENS6_IJSD_SI_EEEEEEENS5_17SM75_U16x8_LDSM_TENS5_14SM90_TMA_STOREES22_NS5_17SM90_U16x8_STSM_TENS5_39AutoVectorizingCopyWithAssumedAlignmentILi128EEEEEEvvEEEEvNT_6ParamsE:
[----:B------:R-:W1:Y:S01]  /*0000*/  LDC R1, c[0x0][0x37c] ;  /* 0x0000df00ff017b82 */ /* 0x000e620000000800 */
[----:B------:R-:W2:Y:S07]  /*0010*/  S2R R142, SR_TID.X ;  /* 0x00000000008e7919 */ /* 0x000eae0000002100 */
[----:B------:R-:W-:Y:S01]  /*0020*/  S2UR UR31, SR_CTAID.X ;  /* 0x00000000001f79c3 */ /* 0x000fe20000002500 */
[----:B------:R-:W-:Y:S01]  /*0030*/  UMOV UR4, 0x4 ;  /* 0x0000000400047882 */ /* 0x000fe20000000000 */
[----:B------:R-:W3:Y:S01]  /*0040*/  LDCU UR28, c[0x0][0x370] ;  /* 0x00006e00ff1c77ac */ /* 0x000ee20008000800 */
[----:B------:R-:W-:-:S05]  /*0050*/  ELECT P2, URZ, PT ;  /* 0x0000000000ff782f */ /* 0x000fca0003840000 */
[----:B------:R-:W3:Y:S01]  /*0060*/  S2UR UR17, SR_CTAID.Y ;  /* 0x00000000001179c3 */ /* 0x000ee20000002600 */
[----:B--2---:R-:W-:Y:S01]  /*0070*/  SHF.R.U32.HI R128, RZ, 0x5, R142 ;  /* 0x00000005ff807819 */ /* 0x004fe2000001168e */
[----:B---3--:R-:W-:-:S04]  /*0080*/  UIMAD UR26, UR17, UR28, UR31 ;  /* 0x0000001c111a72a4 */ /* 0x008fc8000f8e021f */
[----:B------:R-:W2:Y:S02]  /*0090*/  SHFL.IDX PT, R0, R128, RZ, 0x1f ;  /* 0x00001fff80007589 */ /* 0x000ea400000e0000 */
[----:B--2---:R-:W-:-:S13]  /*00a0*/  R2UR UR20, R0 ;  /* 0x00000000001472ca */ /* 0x004fda00000e0000 */
[----:B------:R-:W-:Y:S02]  /*00b0*/  UISETP.GE.AND UP0, UPT, UR20, 0x8, UPT ;  /* 0x000000081400788c */ /* 0x000fe4000bf06270 */
[----:B------:R-:W-:Y:S02]  /*00c0*/  UISETP.GT.AND UP1, UPT, UR20, 0x3, UPT ;  /* 0x000000031400788c */ /* 0x000fe4000bf24270 */
[----:B------:R-:W-:-:S04]  /*00d0*/  USEL UR4, UR4, 0x8, !UP0 ;  /* 0x0000000804047887 */ /* 0x000fc8000c000000 */
[----:B------:R-:W-:Y:S02]  /*00e0*/  USEL UR37, UR4, UR20, UP1 ;  /* 0x0000001404257287 */ /* 0x000fe40008800000 */
[----:B------:R-:W-:Y:S02]  /*00f0*/  ULOP3.LUT UR20, UR20, 0xfffffffc, URZ, 0xc0, !UPT ;  /* 0xfffffffc14147892 */ /* 0x000fe4000f8ec0ff */
[----:B------:R-:W-:-:S09]  /*0100*/  UISETP.NE.AND UP0, UPT, UR37, 0x2, UPT ;  /* 0x000000022500788c */ /* 0x000fd2000bf05270 */
[----:B-1----:R-:W-:Y:S05]  /*0110*/  BRA.U UP0, `(.L_x_0) ;  /* 0x0000000100fc7547 */ /* 0x002fea000b800000 */
[----:B------:R-:W1:Y:S01]  /*0120*/  LDCU UR32, c[0x0][0xc1c] ;  /* 0x00018380ff2077ac */ /* 0x000e620008000800 */
[----:B------:R-:W-:Y:S01]  /*0130*/  BSSY.RECONVERGENT B0, `(.L_x_1) ;  /* 0x000003c000007945 */ /* 0x000fe20003800200 */
[----:B------:R-:W2:Y:S01]  /*0140*/  LDCU.64 UR4, c[0x0][0x820] ;  /* 0x00010400ff0477ac */ /* 0x000ea20008000a00 */
[----:B------:R-:W-:Y:S01]  /*0150*/  ELECT P0, URZ, PT ;  /* 0x0000000000ff782f */ /* 0x000fe20003800000 */
[----:B------:R-:W-:Y:S02]  /*0160*/  UIMAD UR34, UR26, 0xd, URZ ;  /* 0x0000000d1a2278a4 */ /* 0x000fe4000f8e02ff */
[----:B-1----:R-:W-:-:S04]  /*0170*/  UIADD3 UR32, UPT, UPT, UR26, UR32, URZ ;  /* 0x000000201a207290 */ /* 0x002fc8000fffe0ff */
[----:B------:R-:W-:Y:S02]  /*0180*/  UIMAD UR32, UR32, 0xd, URZ ;  /* 0x0000000d202078a4 */ /* 0x000fe4000f8e02ff */
[----:B--2---:R-:W-:Y:S02]  /*0190*/  UIMAD.WIDE.U32 UR34, UR34, 0x80, UR4 ;  /* 0x00000080222278a5 */ /* 0x004fe4000f8e0004 */
[----:B------:R-:W-:Y:S02]  /*01a0*/  UIMAD.WIDE.U32 UR32, UR32, 0x80, UR4 ;  /* 0x00000080202078a5 */ /* 0x000fe4000f8e0004 */
[----:B------:R-:W-:Y:S10]  /*01b0*/  @!P0 BRA `(.L_x_2) ;  /* 0x0000000000cc8947 */ /* 0x000ff40003800000 */
[----:B------:R-:W1:Y:S01]  /*01c0*/  S2UR UR4, SR_CgaCtaId ;  /* 0x00000000000479c3 */ /* 0x000e620000008800 */
[----:B------:R-:W-:-:S07]  /*01d0*/  UMOV UR5, 0x400 ;  /* 0x0000040000057882 */ /* 0x000fce0000000000 */
[----:B------:R-:W2:Y:S08]  /*01e0*/  LDC.64 R64, c[0x0][0x400] ;  /* 0x00010000ff407b82 */ /* 0x000eb00000000a00 */
[----:B------:R-:W2:Y:S08]  /*01f0*/  LDC.64 R66, c[0x0][0x408] ;  /* 0x00010200ff427b82 */ /* 0x000eb00000000a00 */
[----:B------:R-:W3:Y:S01]  /*0200*/  LDC.64 R60, c[0x0][0x410] ;  /* 0x00010400ff3c7b82 */ /* 0x000ee20000000a00 */
[----:B-1----:R-:W-:-:S07]  /*0210*/  ULEA UR4, UR4, UR5, 0x18 ;  /* 0x0000000504047291 */ /* 0x002fce000f8ec0ff */
[----:B------:R-:W3:Y:S08]  /*0220*/  LDC.64 R62, c[0x0][0x418] ;  /* 0x00010600ff3e7b82 */ /* 0x000ef00000000a00 */
[----:B------:R-:W1:Y:S01]  /*0230*/  LDC.64 R56, c[0x0][0x420] ;  /* 0x00010800ff387b82 */ /* 0x000e620000000a00 */
[----:B--2---:R2:W-:Y:S07]  /*0240*/  STS.128 [UR4+0x480], R64 ;  /* 0x00048040ff007988 */ /* 0x0045ee0008000c04 */
[----:B------:R-:W1:Y:S08]  /*0250*/  LDC.64 R58, c[0x0][0x428] ;  /* 0x00010a00ff3a7b82 */ /* 0x000e700000000a00 */
[----:B------:R-:W4:Y:S01]  /*0260*/  LDC.64 R52, c[0x0][0x430] ;  /* 0x00010c00ff347b82 */ /* 0x000f220000000a00 */
[----:B---3--:R2:W-:Y:S07]  /*0270*/  STS.128 [UR4+0x490], R60 ;  /* 0x0004903cff007988 */ /* 0x0085ee0008000c04 */
[----:B------:R-:W4:Y:S08]  /*0280*/  LDC.64 R54, c[0x0][0x438] ;  /* 0x00010e00ff367b82 */ /* 0x000f300000000a00 */
[----:B------:R-:W3:Y:S01]  /*0290*/  LDC.64 R48, c[0x0][0x440] ;  /* 0x00011000ff307b82 */ /* 0x000ee20000000a00 */
[----:B-1----:R2:W-:Y:S07]  /*02a0*/  STS.128 [UR4+0x4a0], R56 ;  /* 0x0004a038ff007988 */ /* 0x0025ee0008000c04 */
[----:B------:R-:W3:Y:S08]  /*02b0*/  LDC.64 R50, c[0x0][0x448] ;  /* 0x00011200ff327b82 */ /* 0x000ef00000000a00 */
[----:B------:R-:W1:Y:S01]  /*02c0*/  LDC.64 R44, c[0x0][0x450] ;  /* 0x00011400ff2c7b82 */ /* 0x000e620000000a00 */
[----:B----4-:R2:W-:Y:S07]  /*02d0*/  STS.128 [UR4+0x4b0], R52 ;  /* 0x0004b034ff007988 */ /* 0x0105ee0008000c04 */
        /* <DEDUP_REMOVED lines=30> */
[----:B------:R-:W4:Y:S01]  /*04c0*/  LDC.64 R6, c[0x0][0x578] ;  /* 0x00015e00ff067b82 */ /* 0x000f220000000a00 */
[----:B-1----:R2:W-:Y:S04]  /*04d0*/  STS.128 [UR4+0x560], R8 ;  /* 0x00056008ff007988 */ /* 0x0025e80008000c04 */
[----:B----4-:R2:W-:Y:S02]  /*04e0*/  STS.128 [UR4+0x570], R4 ;  /* 0x00057004ff007988 */ /* 0x0105e40008000c04 */
.L_x_2:
[----:B------:R-:W-:Y:S05]  /*04f0*/  BSYNC.RECONVERGENT B0 ;  /* 0x0000000000007941 */ /* 0x000fea0003800200 */
.L_x_1:
[----:B------:R-:W-:Y:S01]  /*0500*/  NOP ;  /* 0x0000000000007918 */ /* 0x000fe20000000000 */
.L_x_0:
[----:B------:R-:W-:-:S09]  /*0510*/  UISETP.NE.AND UP0, UPT, UR37, 0x3, UPT ;  /* 0x000000032500788c */ /* 0x000fd2000bf05270 */
[----:B------:R-:W-:Y:S05]  /*0520*/  BRA.U UP0, `(.L_x_3) ;  /* 0x0000000100807547 */ /* 0x000fea000b800000 */
[----:B------:R-:W1:Y:S01]  /*0530*/  S2UR UR4, SR_CgaCtaId ;  /* 0x00000000000479c3 */ /* 0x000e620000008800 */
[----:B------:R-:W3:Y:S01]  /*0540*/  LDCU.64 UR6, c[0x0][0xb00] ;  /* 0x00016000ff0677ac */ /* 0x000ee20008000a00 */
[----:B------:R-:W-:Y:S01]  /*0550*/  ELECT P0, URZ, PT ;  /* 0x0000000000ff782f */ /* 0x000fe20003800000 */
[----:B------:R-:W-:-:S05]  /*0560*/  UMOV UR5, 0x400 ;  /* 0x0000040000057882 */ /* 0x000fca0000000000 */
[----:B--2---:R-:W2:Y:S01]  /*0570*/  LDC.64 R32, c[0x0][0x900] ;  /* 0x00024000ff207b82 */ /* 0x004ea20000000a00 */
[----:B------:R-:W-:-:S07]  /*0580*/  UIMAD UR22, UR26, 0xe, URZ ;  /* 0x0000000e1a1678a4 */ /* 0x000fce000f8e02ff */
[----:B------:R-:W2:Y:S01]  /*0590*/  LDC.64 R34, c[0x0][0x908] ;  /* 0x00024200ff227b82 */ /* 0x000ea20000000a00 */
[----:B---3--:R-:W-:-:S07]  /*05a0*/  UIMAD.WIDE.U32 UR22, UR22, 0x80, UR6 ;  /* 0x00000080161678a5 */ /* 0x008fce000f8e0006 */
[----:B------:R-:W3:Y:S01]  /*05b0*/  LDC.64 R28, c[0x0][0x910] ;  /* 0x00024400ff1c7b82 */ /* 0x000ee20000000a00 */
[----:B-1----:R-:W-:-:S07]  /*05c0*/  ULEA UR4, UR4, UR5, 0x18 ;  /* 0x0000000504047291 */ /* 0x002fce000f8ec0ff */
[----:B------:R-:W3:Y:S08]  /*05d0*/  LDC.64 R30, c[0x0][0x918] ;  /* 0x00024600ff1e7b82 */ /* 0x000ef00000000a00 */
[----:B------:R-:W1:Y:S01]  /*05e0*/  LDC.64 R24, c[0x0][0x920] ;  /* 0x00024800ff187b82 */ /* 0x000e620000000a00 */
[----:B--2---:R4:W-:Y:S07]  /*05f0*/  @P0 STS.128 [UR4+0x380], R32 ;  /* 0x00038020ff000988 */ /* 0x0049ee0008000c04 */
[----:B------:R-:W1:Y:S08]  /*0600*/  LDC.64 R26, c[0x0][0x928] ;  /* 0x00024a00ff1a7b82 */ /* 0x000e700000000a00 */
[----:B------:R-:W2:Y:S01]  /*0610*/  LDC.64 R20, c[0x0][0x930] ;  /* 0x00024c00ff147b82 */ /* 0x000ea20000000a00 */
[----:B---3--:R4:W-:Y:S07]  /*0620*/  @P0 STS.128 [UR4+0x390], R28 ;  /* 0x0003901cff000988 */ /* 0x0089ee0008000c04 */
[----:B------:R-:W2:Y:S08]  /*0630*/  LDC.64 R22, c[0x0][0x938] ;  /* 0x00024e00ff167b82 */ /* 0x000eb00000000a00 */
[----:B------:R-:W3:Y:S01]  /*0640*/  LDC.64 R16, c[0x0][0x940] ;  /* 0x00025000ff107b82 */ /* 0x000ee20000000a00 */
[----:B-1----:R4:W-:Y:S07]  /*0650*/  @P0 STS.128 [UR4+0x3a0], R24 ;  /* 0x0003a018ff000988 */ /* 0x0029ee0008000c04 */
        /* <DEDUP_REMOVED lines=9> */
[----:B------:R-:W3:Y:S01]  /*06f0*/  LDC.64 R6, c[0x0][0x978] ;  /* 0x00025e00ff067b82 */ /* 0x000ee20000000a00 */
[----:B--2---:R4:W-:Y:S04]  /*0700*/  @P0 STS.128 [UR4+0x3e0], R8 ;  /* 0x0003e008ff000988 */ /* 0x0049e80008000c04 */
[----:B---3--:R4:W-:Y:S01]  /*0710*/  @P0 STS.128 [UR4+0x3f0], R4 ;  /* 0x0003f004ff000988 */ /* 0x0089e20008000c04 */
[----:B------:R-:W-:Y:S01]  /*0720*/  NOP ;  /* 0x0000000000007918 */ /* 0x000fe20000000000 */
.L_x_3:
[----:B------:R-:W1:Y:S01]  /*0730*/  SHFL.IDX PT, R0, R128, RZ, 0x1f ;  /* 0x00001fff80007589 */ /* 0x000e6200000e0000 */
[----:B------:R-:W-:Y:S02]  /*0740*/  UISETP.NE.AND UP4, UPT, UR37, 0x2, UPT ;  /* 0x000000022500788c */ /* 0x000fe4000bf85270 */
[----:B------:R-:W-:Y:S02]  /*0750*/  UISETP.NE.AND UP0, UPT, UR37, URZ, UPT ;  /* 0x000000ff2500728c */ /* 0x000fe4000bf05270 */
[----:B------:R-:W-:-:S04]  /*0760*/  USEL UR25, URZ, 0x1, UP4 ;  /* 0x00000001ff197887 */ /* 0x000fc8000a000000 */
[----:B------:R-:W-:Y:S01]  /*0770*/  USEL UR25, UR25, 0x2, UP0 ;  /* 0x0000000219197887 */ /* 0x000fe20008000000 */
[----:B-1----:R-:W-:-:S13]  /*0780*/  ISETP.NE.AND P0, PT, R0, RZ, PT ;  /* 0x000000ff0000720c */ /* 0x002fda0003f05270 */
[----:B------:R-:W-:Y:S05]  /*0790*/  @P0 BRA `(.L_x_4) ;  /* 0x0000000000400947 */ /* 0x000fea0003800000 */
[----:B------:R-:W1:Y:S01]  /*07a0*/  S2UR UR5, SR_CgaCtaId ;  /* 0x00000000000579c3 */ /* 0x000e620000008800 */
[----:B------:R-:W-:Y:S01]  /*07b0*/  UMOV UR6, 0x400 ;  /* 0x0000040000067882 */ /* 0x000fe20000000000 */
[----:B------:R-:W-:Y:S01]  /*07c0*/  UMOV UR4, 0x1 ;  /* 0x0000000100047882 */ /* 0x000fe20000000000 */
[----:B------:R-:W-:Y:S01]  /*07d0*/  ELECT P0, URZ, PT ;  /* 0x0000000000ff782f */ /* 0x000fe20003800000 */
[----:B-1----:R-:W-:Y:S02]  /*07e0*/  ULEA UR5, UR5, UR6, 0x18 ;  /* 0x0000000605057291 */ /* 0x002fe4000f8ec0ff */
[----:B------:R-:W-:-:S04]  /*07f0*/  UIADD3 UR6, UPT, UPT, -UR4, 0x100000, URZ ;  /* 0x0010000004067890 */ /* 0x000fc8000fffe1ff */
[----:B------:R-:W-:Y:S02]  /*0800*/  USHF.L.U32 UR7, UR6, 0xb, URZ ;  /* 0x0000000b06077899 */ /* 0x000fe400080006ff */
[----:B------:R-:W-:Y:S01]  /*0810*/  USHF.L.U32 UR6, UR6, 0x1, URZ ;  /* 0x0000000106067899 */ /* 0x000fe200080006ff */
[----:B------:R-:W1:Y:S11]  /*0820*/  FENCE.VIEW.ASYNC.S ;  /* 0x00000000000073c6 */ /* 0x000e760000000000 */
[----:B-1----:R1:W3:Y:S01]  /*0830*/  SYNCS.EXCH.64 URZ, [UR5], UR6 ;  /* 0x0000000605ff75b2 */ /* 0x0022e20008000100 */
[----:B------:R1:W1:Y:S01]  /*0840*/  SYNCS.EXCH.64 URZ, [UR5+0x18], UR6 ;  /* 0x0000180605ff75b2 */ /* 0x0002620008000100 */
[----:B------:R1:W1:Y:S01]  /*0850*/  SYNCS.EXCH.64 URZ, [UR5+0x8], UR6 ;  /* 0x0000080605ff75b2 */ /* 0x0002620008000100 */
[----:B------:R1:W1:Y:S01]  /*0860*/  SYNCS.EXCH.64 URZ, [UR5+0x20], UR6 ;  /* 0x0000200605ff75b2 */ /* 0x0002620008000100 */
[----:B------:R1:W1:Y:S01]  /*0870*/  SYNCS.EXCH.64 URZ, [UR5+0x10], UR6 ;  /* 0x0000100605ff75b2 */ /* 0x0002620008000100 */
[----:B------:R1:W1:Y:S01]  /*0880*/  SYNCS.EXCH.64 URZ, [UR5+0x28], UR6 ;  /* 0x0000280605ff75b2 */ /* 0x0002620008000100 */
[----:B------:R-:W-:Y:S01]  /*0890*/  NOP ;  /* 0x0000000000007918 */ /* 0x000fe20000000000 */
.L_x_4:
[----:B------:R-:W5:Y:S01]  /*08a0*/  SHFL.IDX PT, R0, R128, RZ, 0x1f ;  /* 0x00001fff80007589 */ /* 0x000f6200000e0000 */
[----:B------:R-:W-:Y:S01]  /*08b0*/  NOP ;  /* 0x0000000000007918 */ /* 0x000fe20000000000 */
[----:B-----5:R-:W-:-:S13]  /*08c0*/  ISETP.NE.AND P0, PT, R0, 0x1, PT ;  /* 0x000000010000780c */ /* 0x020fda0003f05270 */
[----:B------:R-:W-:Y:S05]  /*08d0*/  @P0 BRA `(.L_x_5) ;  /* 0x0000000000580947 */ /* 0x000fea0003800000 */
[----:B-1----:R-:W1:Y:S01]  /*08e0*/  S2UR UR6, SR_CgaCtaId ;  /* 0x00000000000679c3 */ /* 0x002e620000008800 */
[----:B------:R-:W-:Y:S01]  /*08f0*/  UMOV UR7, 0x400 ;  /* 0x0000040000077882 */ /* 0x000fe20000000000 */
[----:B------:R-:W-:Y:S01]  /*0900*/  UMOV UR5, 0x20 ;  /* 0x0000002000057882 */ /* 0x000fe20000000000 */
[----:B------:R-:W-:Y:S01]  /*0910*/  UMOV UR4, 0x80 ;  /* 0x0000008000047882 */ /* 0x000fe20000000000 */
[----:B------:R-:W-:-:S04]  /*0920*/  UIADD3 UR8, UPT, UPT, -UR5, 0x100000, URZ ;  /* 0x0010000005087890 */ /* 0x000fc8000fffe1ff */
[----:B------:R-:W-:Y:S02]  /*0930*/  USHF.L.U32 UR9, UR8, 0xb, URZ ;  /* 0x0000000b08097899 */ /* 0x000fe400080006ff */
[----:B------:R-:W-:Y:S02]  /*0940*/  USHF.L.U32 UR8, UR8, 0x1, URZ ;  /* 0x0000000108087899 */ /* 0x000fe400080006ff */
[----:B------:R-:W-:-:S04]  /*0950*/  UIADD3 UR4, UPT, UPT, -UR4, 0x100000, URZ ;  /* 0x0010000004047890 */ /* 0x000fc8000fffe1ff */
[----:B------:R-:W-:Y:S02]  /*0960*/  USHF.L.U32 UR5, UR4, 0xb, URZ ;  /* 0x0000000b04057899 */ /* 0x000fe400080006ff */
[----:B------:R-:W-:Y:S01]  /*0970*/  USHF.L.U32 UR4, UR4, 0x1, URZ ;  /* 0x0000000104047899 */ /* 0x000fe200080006ff */
[----:B------:R-:W-:Y:S01]  /*0980*/  ELECT P0, URZ, PT ;  /* 0x0000000000ff782f */ /* 0x000fe20003800000 */
[----:B-1----:R-:W-:Y:S01]  /*0990*/  ULEA UR6, UR6, UR7, 0x18 ;  /* 0x0000000706067291 */ /* 0x002fe2000f8ec0ff */
[----:B------:R-:W1:Y:S11]  /*09a0*/  FENCE.VIEW.ASYNC.S ;  /* 0x00000000000073c6 */ /* 0x000e760000000000 */
[----:B-1----:R1:W1:Y:S01]  /*09b0*/  SYNCS.EXCH.64 URZ, [UR6+0x30], UR8 ;  /* 0x0000300806ff75b2 */ /* 0x0022620008000100 */
[----:B------:R1:W1:Y:S01]  /*09c0*/  SYNCS.EXCH.64 URZ, [UR6+0x50], UR4 ;  /* 0x0000500406ff75b2 */ /* 0x0002620008000100 */
[----:B------:R1:W1:Y:S01]  /*09d0*/  SYNCS.EXCH.64 URZ, [UR6+0x38], UR8 ;  /* 0x0000380806ff75b2 */ /* 0x0002620008000100 */
[----:B------:R1:W1:Y:S01]  /*09e0*/  SYNCS.EXCH.64 URZ, [UR6+0x58], UR4 ;  /* 0x0000580406ff75b2 */ /* 0x0002620008000100 */
[----:B------:R1:W1:Y:S01]  /*09f0*/  SYNCS.EXCH.64 URZ, [UR6+0x40], UR8 ;  /* 0x0000400806ff75b2 */ /* 0x0002620008000100 */
[----:B------:R1:W1:Y:S01]  /*0a00*/  SYNCS.EXCH.64 URZ, [UR6+0x60], UR4 ;  /* 0x0000600406ff75b2 */ /* 0x0002620008000100 */
[----:B------:R1:W1:Y:S01]  /*0a10*/  SYNCS.EXCH.64 URZ, [UR6+0x48], UR8 ;  /* 0x0000480806ff75b2 */ /* 0x0002620008000100 */
[----:B------:R1:W1:Y:S01]  /*0a20*/  SYNCS.EXCH.64 URZ, [UR6+0x68], UR4 ;  /* 0x0000680406ff75b2 */ /* 0x0002620008000100 */
[----:B------:R-:W-:Y:S01]  /*0a30*/  NOP ;  /* 0x0000000000007918 */ /* 0x000fe20000000000 */
.L_x_5:
[----:B------:R-:W5:Y:S01]  /*0a40*/  SHFL.IDX PT, R0, R128, RZ, 0x1f ;  /* 0x00001fff80007589 */ /* 0x000f6200000e0000 */
[----:B------:R-:W-:Y:S01]  /*0a50*/  NOP ;  /* 0x0000000000007918 */ /* 0x000fe20000000000 */
[----:B-----5:R-:W-:-:S13]  /*0a60*/  ISETP.NE.AND P0, PT, R0, 0x3, PT ;  /* 0x000000030000780c */ /* 0x020fda0003f05270 */
[----:B------:R-:W-:Y:S05]  /*0a70*/  @P0 BRA `(.L_x_6) ;  /* 0x0000000000300947 */ /* 0x000fea0003800000 */
[----:B-1----:R-:W1:Y:S01]  /*0a80*/  S2UR UR5, SR_CgaCtaId ;  /* 0x00000000000579c3 */ /* 0x002e620000008800 */
        /* <DEDUP_REMOVED lines=8> */
[----:B-1----:R1:W1:Y:S01]  /*0b10*/  SYNCS.EXCH.64 URZ, [UR5+0x70], UR6 ;  /* 0x0000700605ff75b2 */ /* 0x0022620008000100 */
[----:B------:R1:W1:Y:S01]  /*0b20*/  SYNCS.EXCH.64 URZ, [UR5+0x78], UR6 ;  /* 0x0000780605ff75b2 */ /* 0x0002620008000100 */
[----:B------:R-:W-:Y:S01]  /*0b30*/  NOP ;  /* 0x0000000000007918 */ /* 0x000fe20000000000 */
.L_x_6:
[----:B------:R-:W5:Y:S01]  /*0b40*/  SHFL.IDX PT, R0, R128, RZ, 0x1f ;  /* 0x00001fff80007589 */ /* 0x000f6200000e0000 */
[----:B------:R-:W-:Y:S01]  /*0b50*/  NOP ;  /* 0x0000000000007918 */ /* 0x000fe20000000000 */
[----:B-----5:R-:W-:-:S13]  /*0b60*/  ISETP.NE.AND P0, PT, R0, 0x4, PT ;  /* 0x000000040000780c */ /* 0x020fda0003f05270 */
[----:B------:R-:W-:Y:S05]  /*0b70*/  @P0 BRA `(.L_x_7) ;  /* 0x0000000000840947 */ /* 0x000fea0003800000 */
[----:B------:R-:W-:Y:S01]  /*0b80*/  ELECT P0, URZ, PT ;  /* 0x0000000000ff782f */ /* 0x000fe20003800000 */
[----:B------:R-:W-:-:S12]  /*0b90*/  BSSY.RECONVERGENT B0, `(.L_x_7) ;  /* 0x000001f000007945 */ /* 0x000fd80003800200 */
[----:B------:R-:W-:Y:S05]  /*0ba0*/  @!P0 BRA `(.L_x_8) ;  /* 0x0000000000748947 */ /* 0x000fea0003800000 */
        /* <DEDUP_REMOVED lines=9> */
[----:B------:R-:W-:Y:S02]  /*0c40*/  USHF.L.U32 UR4, UR4, 0x1, URZ ;  /* 0x0000000104047899 */ /* 0x000fe400080006ff */
        /* <DEDUP_REMOVED lines=19> */
.L_x_8:
[----:B-1----:R-:W-:Y:S05]  /*0d80*/  BSYNC.RECONVERGENT B0 ;  /* 0x0000000000007941 */ /* 0x002fea0003800200 */
.L_x_7:
        /* <DEDUP_REMOVED lines=36> */
.L_x_10:
[----:B-1----:R-:W-:Y:S05]  /*0fd0*/  BSYNC.RECONVERGENT B0 ;  /* 0x0000000000007941 */ /* 0x002fea0003800200 */
.L_x_9:
[----:B------:R-:W5:Y:S01]  /*0fe0*/  SHFL.IDX PT, R0, R128, RZ, 0x1f ;  /* 0x00001fff80007589 */ /* 0x000f6200000e0000 */
[----:B--2-4-:R-:W2:Y:S01]  /*0ff0*/  LDC.64 R4, c[0x0][0xbf0] ;  /* 0x0002fc00ff047b82 */ /* 0x014ea20000000a00 */
[----:B------:R-:W4:Y:S01]  /*1000*/  LDCU.64 UR50, c[0x0][0x358] ;  /* 0x00006b00ff3277ac */ /* 0x000f220008000a00 */
[----:B------:R-:W-:Y:S01]  /*1010*/  NOP ;  /* 0x0000000000007918 */ /* 0x000fe20000000000 */
[----:B-----5:R-:W-:-:S13]  /*1020*/  ISETP.NE.AND P0, PT, R0, 0x5, PT ;  /* 0x000000050000780c */ /* 0x020fda0003f05270 */
[----:B----4-:R-:W-:Y:S05]  /*1030*/  @P0 BRA `(.L_x_11) ;  /* 0x0000000000480947 */ /* 0x010fea0003800000 */
        /* <DEDUP_REMOVED lines=16> */
[----:B------:R4:W1:Y:S02]  /*1140*/  SYNCS.EXCH.64 URZ, [UR6+0x118], UR4 ;  /* 0x0001180406ff75b2 */ /* 0x0008640008000100 */
[----:B----4-:R-:W-:Y:S01]  /*1150*/  NOP ;  /* 0x0000000000007918 */ /* 0x010fe20000000000 */
.L_x_11:
[----:B------:R-:W-:Y:S01]  /*1160*/  NOP ;  /* 0x0000000000007918 */ /* 0x000fe20000000000 */
[----:B-1-3--:R-:W-:Y:S06]  /*1170*/  BAR.SYNC.DEFER_BLOCKING 0x0 ;  /* 0x0000000000007b1d */ /* 0x00afec0000010000 */
[----:B------:R-:W1:Y:S01]  /*1180*/  LDCU UR24, c[0x0][0xc0c] ;  /* 0x00018180ff1877ac */ /* 0x000e620008000800 */
[----:B------:R-:W1:Y:S01]  /*1190*/  LDCU UR4, c[0x0][0xbdc] ;  /* 0x00017b80ff0477ac */ /* 0x000e620008000800 */
[----:B------:R-:W3:Y:S01]  /*11a0*/  LDCU UR27, c[0x0][0xbe8] ;  /* 0x00017d00ff1b77ac */ /* 0x000ee20008000800 */
[----:B------:R-:W4:Y:S01]  /*11b0*/  LDCU UR21, c[0x0][0xc10] ;  /* 0x00018200ff1577ac */ /* 0x000f220008000800 */
[----:B------:R-:W-:Y:S01]  /*11c0*/  LOP3.LUT R8, R142, 0x1f, RZ, 0xc0, !PT ;  /* 0x0000001f8e087812 */ /* 0x000fe200078ec0ff */
[----:B------:R-:W4:Y:S01]  /*11d0*/  LDCU.128 UR12, c[0x0][0xba0] ;  /* 0x00017400ff0c77ac */ /* 0x000f220008000c00 */
[----:B--2---:R-:W2:Y:S01]  /*11e0*/  LDG.E R0, desc[UR50][R4.64] ;  /* 0x0000003204007981 */ /* 0x004ea2000c1e1900 */
[----:B------:R-:W2:Y:S03]  /*11f0*/  LDCU.128 UR8, c[0x0][0xbb0] ;  /* 0x00017600ff0877ac */ /* 0x000ea60008000c00 */
[----:B------:R4:W2:Y:S01]  /*1200*/  LDG.E R2, desc[UR50][R4.64+0x4] ;  /* 0x0000043204027981 */ /* 0x0008a2000c1e1900 */
[----:B------:R-:W-:Y:S01]  /*1210*/  CS2R R6, SRZ ;  /* 0x0000000000067805 */ /* 0x000fe2000001ff00 */
[----:B-1----:R-:W-:Y:S01]  /*1220*/  USHF.L.U32 UR24, UR24, UR4, URZ ;  /* 0x0000000418187299 */ /* 0x002fe200080006ff */
[----:B---3--:R-:W-:Y:S01]  /*1230*/  ISETP.GE.AND P0, PT, R8, UR27, PT ;  /* 0x0000001b08007c0c */ /* 0x008fe2000bf06270 */
[----:B----4-:R-:W-:Y:S01]  /*1240*/  USHF.L.U32 UR21, UR21, UR4, URZ ;  /* 0x0000000415157299 */ /* 0x010fe200080006ff */
[----:B------:R-:W1:Y:S11]  /*1250*/  LDCU.128 UR4, c[0x0][0xbc0] ;  /* 0x00017800ff0477ac */ /* 0x000e760008000c00 */
[----:B------:R-:W3:Y:S01]  /*1260*/  @!P0 LDC.64 R10, c[0x0][0xbf0] ;  /* 0x0002fc00ff0a8b82 */ /* 0x000ee20000000a00 */
[----:B------:R-:W-:-:S05]  /*1270*/  IMAD.U32 R5, RZ, RZ, UR24 ;  /* 0x00000018ff057e24 */ /* 0x000fca000f8e00ff */
[----:B------:R-:W-:Y:S01]  /*1280*/  IABS R3, R5 ;  /* 0x0000000500037213 */ /* 0x000fe20000000000 */
[----:B------:R-:W-:-:S03]  /*1290*/  IMAD.U32 R4, RZ, RZ, UR21 ;  /* 0x00000015ff047e24 */ /* 0x000fc6000f8e00ff */
[----:B------:R-:W-:Y:S01]  /*12a0*/  R2UR UR40, R3 ;  /* 0x00000000032872ca */ /* 0x000fe200000e0000 */
[----:B------:R-:W-:Y:S02]  /*12b0*/  IMAD.U32 R12, RZ, RZ, UR14 ;  /* 0x0000000eff0c7e24 */ /* 0x000fe4000f8e00ff */
[----:B---3--:R-:W-:-:S05]  /*12c0*/  @!P0 IMAD.WIDE.U32 R10, R8, 0xc, R10 ;  /* 0x0000000c080a8825 */ /* 0x008fca00078e000a */
[----:B------:R-:W5:Y:S05]  /*12d0*/  @!P0 LDG.E R6, desc[UR50][R10.64] ;  /* 0x000000320a068981 */ /* 0x000f6a000c1e1900 */
[----:B------:R-:W3:Y:S01]  /*12e0*/  I2F.RP R3, UR40 ;  /* 0x0000002800037d06 */ /* 0x000ee20008209400 */
[----:B------:R4:W5:Y:S01]  /*12f0*/  @!P0 LDG.E R7, desc[UR50][R10.64+0x4] ;  /* 0x000004320a078981 */ /* 0x000962000c1e1900 */
[----:B------:R-:W-:Y:S01]  /*1300*/  UISETP.NE.U32.AND UP2, UPT, UR14, URZ, UPT ;  /* 0x000000ff0e00728c */ /* 0x000fe2000bf45070 */
[----:B------:R-:W-:Y:S01]  /*1310*/  IMAD.MOV.U32 R20, RZ, RZ, RZ ;  /* 0x000000ffff147224 */ /* 0x000fe200078e00ff */
[----:B-1----:R-:W-:Y:S01]  /*1320*/  UISETP.NE.U32.AND UP1, UPT, UR4, URZ, UPT ;  /* 0x000000ff0400728c */ /* 0x002fe2000bf25070 */
[----:B------:R-:W-:Y:S01]  /*1330*/  PLOP3.LUT P1, PT, PT, PT, PT, 0x80, 0x8 ;  /* 0x000000000008781c */ /* 0x000fe20003f2f070 */
[----:B------:R-:W-:Y:S01]  /*1340*/  UISETP.NE.AND.EX UP2, UPT, UR15, URZ, UPT, UP2 ;  /* 0x000000ff0f00728c */ /* 0x000fe2000bf45320 */
[----:B------:R-:W-:Y:S01]  /*1350*/  LOP3.LUT R15, R15, 0xfffffffd, RZ, 0xc0, !PT ;  /* 0xfffffffd0f0f7812 */ /* 0x000fe200078ec0ff */
[----:B------:R-:W-:Y:S01]  /*1360*/  UISETP.NE.AND.EX UP1, UPT, UR5, URZ, UPT, UP1 ;  /* 0x000000ff0500728c */ /* 0x000fe2000bf25310 */
[----:B------:R-:W-:Y:S01]  /*1370*/  IMAD.MOV.U32 R14, RZ, RZ, -0x1 ;  /* 0xffffffffff0e7424 */ /* 0x000fe200078e00ff */
[----:B------:R-:W-:Y:S01]  /*1380*/  UISETP.NE.AND UP6, UPT, UR37, 0x8, UPT ;  /* 0x000000082500788c */ /* 0x000fe2000bfc5270 */
[----:B------:R-:W-:Y:S01]  /*1390*/  IMAD.MOV.U32 R16, RZ, RZ, -0x1 ;  /* 0xffffffffff107424 */ /* 0x000fe200078e00ff */
[----:B------:R-:W-:Y:S01]  /*13a0*/  UISETP.NE.AND UP5, UPT, UR37, 0x1, UPT ;  /* 0x000000012500788c */ /* 0x000fe2000bfa5270 */
[----:B---3--:R-:W1:Y:S05]  /*13b0*/  MUFU.RCP R3, R3 ;  /* 0x0000000300037308 */ /* 0x008e6a0000001000 */
[----:B------:R-:W-:Y:S01]  /*13c0*/  @P1 LOP3.LUT R15, R15, 0x2, RZ, 0xfc, !PT ;  /* 0x000000020f0f1812 */ /* 0x000fe200078efcff */
[----:B----4-:R-:W-:-:S02]  /*13d0*/  IMAD.U32 R10, RZ, RZ, UR15 ;  /* 0x0000000fff0a7e24 */ /* 0x010fc4000f8e00ff */
[----:B-1----:R-:W-:-:S04]  /*13e0*/  VIADD R3, R3, 0xffffffe ;  /* 0x0ffffffe03037836 */ /* 0x002fc80000000000 */
[----:B------:R1:W-:Y:S02]  /*13f0*/  F2I.FTZ.U32.TRUNC.NTZ R21, R3 ;  /* 0x0000000300157305 */ /* 0x0003e4000021f000 */
[----:B-1----:R-:W-:-:S05]  /*1400*/  IABS R3, R5 ;  /* 0x0000000500037213 */ /* 0x002fca0000000000 */
[----:B------:R-:W-:Y:S01]  /*1410*/  IMAD.MOV R3, RZ, RZ, -R3 ;  /* 0x000000ffff037224 */ /* 0x000fe200078e0a03 */
[----:B--2---:R-:W-:Y:S02]  /*1420*/  R2UR UR19, R0 ;  /* 0x00000000001372ca */ /* 0x004fe400000e0000 */
[----:B------:R-:W-:Y:S02]  /*1430*/  IABS R0, R4 ;  /* 0x0000000400007213 */ /* 0x000fe40000000000 */
[----:B------:R-:W-:Y:S02]  /*1440*/  R2UR UR16, R2 ;  /* 0x00000000021072ca */ /* 0x000fe400000e0000 */
[----:B------:R-:W-:-:S07]  /*1450*/  R2UR UR39, R0 ;  /* 0x00000000002772ca */ /* 0x000fce00000e0000 */
[----:B------:R-:W-:-:S04]  /*1460*/  UIADD3 UR29, UP0, UPT, UR19, UR12, URZ ;  /* 0x0000000c131d7290 */ /* 0x000fc8000ff1e0ff */
[----:B------:R-:W-:Y:S02]  /*1470*/  ULEA.HI.X.SX32 UR19, UR19, UR13, 0x1, UP0 ;  /* 0x0000000d13137291 */ /* 0x000fe400080f0eff */
[----:B------:R-:W-:Y:S01]  /*1480*/  UIADD3 UR29, UP0, UPT, UR29, -0x1, URZ ;  /* 0xffffffff1d1d7890 */ /* 0x000fe2000ff1e0ff */
[----:B------:R-:W1:Y:S03]  /*1490*/  I2F.RP R0, UR39 ;  /* 0x0000002700007d06 */ /* 0x000e660008209400 */
[----:B------:R-:W-:Y:S02]  /*14a0*/  UIADD3.X UR19, UPT, UPT, UR19, -0x1, URZ, UP0, !UPT ;  /* 0xffffffff13137890 */ /* 0x000fe400087fe4ff */
[----:B------:R-:W-:-:S04]  /*14b0*/  UIADD3 UR36, UP0, UPT, UR29, UR9, URZ ;  /* 0x000000091d247290 */ /* 0x000fc8000ff1e0ff */
[----:B------:R-:W-:Y:S02]  /*14c0*/  UIADD3.X UR30, UPT, UPT, URZ, UR19, URZ, UP0, !UPT ;  /* 0x00000013ff1e7290 */ /* 0x000fe400087fe4ff */
[----:B------:R-:W-:Y:S02]  /*14d0*/  UIADD3 UR18, UP0, UPT, UR16, UR10, URZ ;  /* 0x0000000a10127290 */ /* 0x000fe4000ff1e0ff */
[----:B------:R-:W-:Y:S02]  /*14e0*/  UIMAD.WIDE.U32 UR52, UR36, UR14, URZ ;  /* 0x0000000e243472a5 */ /* 0x000fe4000f8e00ff */
[----:B------:R-:W-:Y:S01]  /*14f0*/  IMAD.WIDE.U32 R12, R12, UR30, RZ ;  /* 0x0000001e0c0c7c25 */ /* 0x000fe2000f8e00ff */
[----:B-1----:R-:W1:Y:S01]  /*1500*/  MUFU.RCP R0, R0 ;  /* 0x0000000000007308 */ /* 0x002e620000001000 */
[----:B------:R-:W-:Y:S02]  /*1510*/  ULEA.HI.X.SX32 UR16, UR16, UR11, 0x1, UP0 ;  /* 0x0000000b10107291 */ /* 0x000fe400080f0eff */
[----:B------:R-:W-:Y:S01]  /*1520*/  UIADD3 UR18, UP0, UPT, UR18, -0x1, URZ ;  /* 0xffffffff12127890 */ /* 0x000fe2000ff1e0ff */
[----:B------:R-:W-:Y:S01]  /*1530*/  IMAD.WIDE.U32 R10, P0, R10, UR36, R12 ;  /* 0x000000240a0a7c25 */ /* 0x000fe2000f80000c */
[----:B------:R-:W2:Y:S02]  /*1540*/  S2UR UR36, SR_CgaCtaId ;  /* 0x00000000002479c3 */ /* 0x000ea40000008800 */
[----:B------:R-:W-:Y:S01]  /*1550*/  UIADD3.X UR16, UPT, UPT, UR16, -0x1, URZ, UP0, !UPT ;  /* 0xffffffff10107890 */ /* 0x000fe200087fe4ff */
[----:B------:R-:W-:Y:S01]  /*1560*/  IMAD.X R2, RZ, RZ, RZ, P0 ;  /* 0x000000ffff027224 */ /* 0x000fe200000e06ff */
[----:B------:R-:W-:Y:S01]  /*1570*/  R2UR UR44, R10 ;  /* 0x000000000a2c72ca */ /* 0x000fe200000e0000 */
[----:B------:R-:W-:Y:S01]  /*1580*/  UIADD3 UR41, UP0, UPT, UR18, UR7, URZ ;  /* 0x0000000712297290 */ /* 0x000fe2000ff1e0ff */
[----:B------:R-:W-:-:S02]  /*1590*/  R2UR UR45, R11 ;  /* 0x000000000b2d72ca */ /* 0x000fc400000e0000 */
[----:B------:R-:W-:Y:S02]  /*15a0*/  CS2R R10, SRZ ;  /* 0x00000000000a7805 */ /* 0x000fe4000001ff00 */
[----:B------:R-:W-:Y:S01]  /*15b0*/  R2UR UR43, R2 ;  /* 0x00000000022b72ca */ /* 0x000fe200000e0000 */
[----:B------:R-:W-:Y:S01]  /*15c0*/  UIADD3.X UR38, UPT, UPT, URZ, UR16, URZ, UP0, !UPT ;  /* 0x00000010ff267290 */ /* 0x000fe200087fe4ff */
[----:B------:R-:W-:Y:S01]  /*15d0*/  IMAD.MOV R2, RZ, RZ, -R21 ;  /* 0x000000ffff027224 */ /* 0x000fe200078e0a15 */
[----:B------:R-:W-:Y:S01]  /*15e0*/  UIMAD.WIDE.U32 UR46, UR41, UR4, URZ ;  /* 0x00000004292e72a5 */ /* 0x000fe2000f8e00ff */
[----:B-1----:R-:W-:Y:S01]  /*15f0*/  VIADD R0, R0, 0xffffffe ;  /* 0x0ffffffe00007836 */ /* 0x002fe20000000000 */
[----:B------:R-:W-:Y:S01]  /*1600*/  UIMAD.WIDE.U32 UR48, UR38, UR4, URZ ;  /* 0x00000004263072a5 */ /* 0x000fe2000f8e00ff */
[----:B------:R-:W-:Y:S01]  /*1610*/  IMAD R9, R2, UR40, RZ ;  /* 0x0000002802097c24 */ /* 0x000fe2000f8e02ff */
[----:B------:R-:W-:-:S03]  /*1620*/  UIADD3 URZ, UP3, UPT, UR53, UR44, URZ ;  /* 0x0000002c35ff7290 */ /* 0x000fc6000ff7e0ff */
[----:B------:R-:W1:Y:S01]  /*1630*/  F2I.FTZ.U32.TRUNC.NTZ R0, R0 ;  /* 0x0000000000007305 */ /* 0x000e62000021f000 */
[----:B------:R-:W-:Y:S01]  /*1640*/  UMOV UR42, UR45 ;  /* 0x0000002d002a7c82 */ /* 0x000fe20008000000 */
[----:B------:R-:W-:Y:S01]  /*1650*/  UIMAD.WIDE.U32 UR48, UP0, UR41, UR5, UR48 ;  /* 0x00000005293072a5 */ /* 0x000fe2000f800030 */
[----:B------:R-:W-:Y:S01]  /*1660*/  R2UR UR46, R3 ;  /* 0x00000000032e72ca */ /* 0x000fe200000e0000 */
[----:B------:R-:W-:Y:S02]  /*1670*/  UIMAD.WIDE.U32.X UR44, UR30, UR15, UR42, UP3 ;  /* 0x0000000f1e2c72a5 */ /* 0x000fe400098e042a */
[----:B------:R-:W-:Y:S02]  /*1680*/  UIADD3.X UR43, UPT, UPT, URZ, URZ, URZ, UP0, !UPT ;  /* 0x000000ffff2b7290 */ /* 0x000fe400087fe4ff */
[----:B------:R-:W-:Y:S02]  /*1690*/  USEL UR29, UR29, UR44, !UP2 ;  /* 0x0000002c1d1d7287 */ /* 0x000fe4000d000000 */
[----:B------:R-:W-:Y:S01]  /*16a0*/  USEL UR19, UR19, UR45, !UP2 ;  /* 0x0000002d13137287 */ /* 0x000fe2000d000000 */
[----:B------:R-:W-:Y:S01]  /*16b0*/  R2UR UR44, R20 ;  /* 0x00000000142c72ca */ /* 0x000fe200000e0000 */
[----:B------:R-:W-:Y:S01]  /*16c0*/  UIADD3 URZ, UP0, UPT, UR47, UR48, URZ ;  /* 0x000000302fff7290 */ /* 0x000fe2000ff1e0ff */
[----:B------:R-:W-:Y:S01]  /*16d0*/  R2UR UR45, R21 ;  /* 0x00000000152d72ca */ /* 0x000fe200000e0000 */
[----:B------:R-:W-:Y:S01]  /*16e0*/  UMOV UR42, UR49 ;  /* 0x00000031002a7c82 */ /* 0x000fe20008000000 */
[----:B------:R-:W-:-:S02]  /*16f0*/  USHF.R.U64 UR19, UR29, UR8, UR19 ;  /* 0x000000081d137299 */ /* 0x000fc40008001213 */
[----:B------:R-:W-:Y:S02]  /*1700*/  UIMAD.WIDE.U32.X UR42, UR38, UR5, UR42, UP0 ;  /* 0x00000005262a72a5 */ /* 0x000fe400080e042a */
[----:B------:R-:W-:Y:S02]  /*1710*/  UIADD3 UR47, UPT, UPT, UR24, -0x1, UR19 ;  /* 0xffffffff182f7890 */ /* 0x000fe4000fffe013 */
[----:B------:R-:W-:Y:S02]  /*1720*/  USEL UR18, UR18, UR42, !UP1 ;  /* 0x0000002a12127287 */ /* 0x000fe4000c800000 */
[----:B------:R-:W-:Y:S01]  /*1730*/  USEL UR16, UR16, UR43, !UP1 ;  /* 0x0000002b10107287 */ /* 0x000fe2000c800000 */
[----:B-1----:R-:W-:Y:S01]  /*1740*/  R2UR UR43, R0 ;  /* 0x00000000002b72ca */ /* 0x002fe200000e0000 */
[----:B------:R-:W-:Y:S01]  /*1750*/  IMAD.U32 R0, RZ, RZ, UR47 ;  /* 0x0000002fff007e24 */ /* 0x000fe2000f8e00ff */
[----:B------:R-:W-:Y:S01]  /*1760*/  UMOV UR42, URZ ;  /* 0x000000ff002a7c82 */ /* 0x000fe20008000000 */
[----:B------:R-:W-:Y:S01]  /*1770*/  USHF.R.U64 UR16, UR18, UR6, UR16 ;  /* 0x0000000612107299 */ /* 0x000fe20008001210 */
[----:B------:R-:W-:Y:S01]  /*1780*/  IMAD.HI.U32 R2, R21, R9, UR44 ;  /* 0x0000002c15027e27 */ /* 0x000fe2000f8e0009 */
[----:B------:R-:W1:Y:S01]  /*1790*/  LDCU UR29, c[0x0][0xbe0] ;  /* 0x00017c00ff1d77ac */ /* 0x000e620008000800 */
[----:B------:R-:W-:-:S02]  /*17a0*/  IABS R0, R0 ;  /* 0x0000000000007213 */ /* 0x000fc40000000000 */
[----:B------:R-:W-:Y:S01]  /*17b0*/  IMAD.MOV.U32 R9, RZ, RZ, RZ ;  /* 0x000000ffff097224 */ /* 0x000fe200078e00ff */
[----:B------:R-:W-:Y:S01]  /*17c0*/  UIADD3 UR45, UPT, UPT, UR21, -0x1, UR16 ;  /* 0xffffffff152d7890 */ /* 0x000fe2000fffe010 */
[----:B------:R-:W-:Y:S01]  /*17d0*/  R2UR UR19, R2 ;  /* 0x00000000021372ca */ /* 0x000fe200000e0000 */
[----:B------:R-:W-:Y:S01]  /*17e0*/  ULOP3.LUT UR41, URZ, UR21, URZ, 0x33, !UPT ;  /* 0x00000015ff297292 */ /* 0x000fe2000f8e33ff */
[----:B------:R-:W-:Y:S01]  /*17f0*/  R2UR UR16, R0 ;  /* 0x00000000001072ca */ /* 0x000fe200000e0000 */
[----:B------:R-:W-:Y:S01]  /*1800*/  UIADD3 UR18, UPT, UPT, URZ, -UR43, URZ ;  /* 0x8000002bff127290 */ /* 0x000fe2000fffe0ff */
[----:B------:R-:W-:Y:S01]  /*1810*/  IABS R0, R4 ;  /* 0x0000000400007213 */ /* 0x000fe20000000000 */
[----:B------:R-:W-:Y:S02]  /*1820*/  IMAD.U32 R2, RZ, RZ, UR45 ;  /* 0x0000002dff027e24 */ /* 0x000fe4000f8e00ff */
[----:B------:R-:W-:Y:S02]  /*1830*/  UIMAD UR18, UR18, UR39, URZ ;  /* 0x00000027121272a4 */ /* 0x000fe4000f8e02ff */
[----:B------:R-:W-:Y:S01]  /*1840*/  IMAD.MOV R0, RZ, RZ, -R0 ;  /* 0x000000ffff007224 */ /* 0x000fe200078e0a00 */
[----:B------:R-:W-:Y:S01]  /*1850*/  IABS R2, R2 ;  /* 0x0000000200027213 */ /* 0x000fe20000000000 */
[----:B------:R-:W-:-:S02]  /*1860*/  UIMAD.WIDE.U32 UR42, UR43, UR18, UR42 ;  /* 0x000000122b2a72a5 */ /* 0x000fc4000f8e002a */
[----:B------:R-:W-:Y:S01]  /*1870*/  ULOP3.LUT UR42, URZ, UR24, URZ, 0x33, !UPT ;  /* 0x00000018ff2a7292 */ /* 0x000fe2000f8e33ff */
[----:B------:R-:W-:Y:S01]  /*1880*/  R2UR UR44, R2 ;  /* 0x00000000022c72ca */ /* 0x000fe200000e0000 */
[----:B------:R-:W-:Y:S01]  /*1890*/  UIMAD.WIDE.U32 UR48, UR19, UR16, URZ ;  /* 0x00000010133072a5 */ /* 0x000fe2000f8e00ff */
[----:B------:R-:W-:Y:S01]  /*18a0*/  R2UR UR38, R0 ;  /* 0x00000000002672ca */ /* 0x000fe200000e0000 */
[----:B------:R-:W3:Y:S01]  /*18b0*/  LDC.64 R2, c[0x0][0xbd0] ;  /* 0x0002f400ff027b82 */ /* 0x000ee20000000a00 */
[----:B------:R-:W4:Y:S04]  /*18c0*/  LDCU UR18, c[0x0][0x374] ;  /* 0x00006e80ff1277ac */ /* 0x000f280008000800 */
[----:B------:R-:W-:Y:S02]  /*18d0*/  UMOV UR19, UR49 ;  /* 0x0000003100137c82 */ /* 0x000fe40008000000 */
[----:B------:R-:W-:Y:S01]  /*18e0*/  UIMAD UR46, UR19, UR46, UR16 ;  /* 0x0000002e132e72a4 */ /* 0x000fe2000f8e0210 */
[----:B------:R-:W2:Y:S02]  /*18f0*/  LDCU.U8 UR16, c[0x0][0xbd8] ;  /* 0x00017b00ff1077ac */ /* 0x000ea40008000000 */
[----:B------:R-:W-:-:S02]  /*1900*/  UIMAD.WIDE.U32 UR48, UR43, UR44, URZ ;  /* 0x0000002c2b3072a5 */ /* 0x000fc4000f8e00ff */
[----:B------:R-:W-:-:S05]  /*1910*/  UISETP.GT.U32.AND UP3, UPT, UR40, UR46, UPT ;  /* 0x0000002e2800728c */ /* 0x000fca000bf64070 */
[----:B------:R-:W-:Y:S01]  /*1920*/  UMOV UR19, UR49 ;  /* 0x0000003100137c82 */ /* 0x000fe20008000000 */
[----:B----4-:R-:W-:Y:S02]  /*1930*/  UIMAD.WIDE.U32 UR48, UR28, UR18, URZ ;  /* 0x000000121c3072a5 */ /* 0x010fe4000f8e00ff */
[----:B------:R-:W-:-:S03]  /*1940*/  UIMAD UR44, UR19, UR38, UR44 ;  /* 0x00000026132c72a4 */ /* 0x000fc6000f8e022c */
[----:B------:R-:W-:Y:S01]  /*1950*/  UMOV UR19, 0x400 ;  /* 0x0000040000137882 */ /* 0x000fe20000000000 */
[----:B------:R-:W-:Y:S01]  /*1960*/  UISETP.GT.U32.AND UP0, UPT, UR39, UR44, UPT ;  /* 0x0000002c2700728c */ /* 0x000fe2000bf04070 */
[----:B--2---:R-:W-:Y:S01]  /*1970*/  ISETP.NE.AND P1, PT, RZ, UR16, PT ;  /* 0x00000010ff007c0c */ /* 0x004fe2000bf25270 */
[----:B------:R-:W-:Y:S02]  /*1980*/  @!UP3 UIADD3 UR46, UPT, UPT, UR46, -UR40, URZ ;  /* 0x800000282e2eb290 */ /* 0x000fe4000fffe0ff */
[----:B------:R-:W-:Y:S02]  /*1990*/  ULEA UR36, UR36, UR19, 0x18 ;  /* 0x0000001324247291 */ /* 0x000fe4000f8ec0ff */
[----:B-1----:R-:W-:Y:S02]  /*19a0*/  UISETP.NE.AND UP3, UPT, UR29, 0x1, UPT ;  /* 0x000000011d00788c */ /* 0x002fe4000bf65270 */
[----:B------:R-:W-:Y:S02]  /*19b0*/  UIADD3 UR29, UPT, UPT, UR36, 0x260, URZ ;  /* 0x00000260241d7890 */ /* 0x000fe4000fffe0ff */
[----:B------:R-:W-:-:S02]  /*19c0*/  UIADD3 UR36, UPT, UPT, UR36, 0x1c0, URZ ;  /* 0x000001c024247890 */ /* 0x000fc4000fffe0ff */
[----:B------:R-:W-:Y:S02]  /*19d0*/  @!UP0 UIADD3 UR44, UPT, UPT, UR44, -UR39, URZ ;  /* 0x800000272c2c8290 */ /* 0x000fe4000fffe0ff */
[----:B------:R-:W-:Y:S02]  /*19e0*/  UISETP.GT.U32.AND UP0, UPT, UR40, UR46, UPT ;  /* 0x0000002e2800728c */ /* 0x000fe4000bf04070 */
[----:B------:R-:W-:Y:S02]  /*19f0*/  @UP6 USEL UR36, UR36, UR29, !UP5 ;  /* 0x0000001d24246287 */ /* 0x000fe4000e800000 */
[----:B------:R-:W-:Y:S02]  /*1a00*/  UISETP.GT.U32.AND UP5, UPT, UR39, UR44, UPT ;  /* 0x0000002c2700728c */ /* 0x000fe4000bfa4070 */
[----:B------:R-:W-:Y:S02]  /*1a10*/  UISETP.GE.AND UP6, UPT, UR47, URZ, UPT ;  /* 0x000000ff2f00728c */ /* 0x000fe4000bfc6270 */
[----:B------:R-:W-:Y:S01]  /*1a20*/  USEL UR30, UR31, UR17, !UP3 ;  /* 0x000000111f1e7287 */ /* 0x000fe2000d800000 */
[----:B------:R-:W1:Y:S02]  /*1a30*/  LDCU UR19, c[0x0][0x378] ;  /* 0x00006f00ff1377ac */ /* 0x000e640008000800 */
[----:B------:R-:W-:-:S02]  /*1a40*/  @!UP0 UIADD3 UR46, UPT, UPT, UR46, -UR40, URZ ;  /* 0x800000282e2e8290 */ /* 0x000fc4000fffe0ff */
[----:B------:R-:W-:Y:S02]  /*1a50*/  UISETP.GE.AND UP0, UPT, UR45, URZ, UPT ;  /* 0x000000ff2d00728c */ /* 0x000fe4000bf06270 */
[----:B------:R-:W-:Y:S02]  /*1a60*/  USEL UR17, UR17, UR31, !UP3 ;  /* 0x0000001f11117287 */ /* 0x000fe4000d800000 */
[----:B------:R-:W-:Y:S01]  /*1a70*/  USEL UR18, UR28, UR18, !UP3 ;  /* 0x000000121c127287 */ /* 0x000fe2000d800000 */
[----:B------:R-:W-:Y:S01]  /*1a80*/  UMOV UR31, URZ ;  /* 0x000000ff001f7c82 */ /* 0x000fe20008000000 */
[----:B------:R-:W-:Y:S02]  /*1a90*/  @!UP5 UIADD3 UR44, UPT, UPT, UR44, -UR39, URZ ;  /* 0x800000272c2cd290 */ /* 0x000fe4000fffe0ff */
[----:B------:R-:W-:Y:S02]  /*1aa0*/  UIMAD.WIDE.U32 UR52, UR17, UR18, UR30 ;  /* 0x00000012113472a5 */ /* 0x000fe4000f8e001e */
[----:B------:R-:W-:-:S02]  /*1ab0*/  @!UP6 UIADD3 UR46, UPT, UPT, -UR46, URZ, URZ ;  /* 0x000000ff2e2ee290 */ /* 0x000fc4000fffe1ff */
[----:B------:R-:W-:Y:S02]  /*1ac0*/  UISETP.NE.AND UP6, UPT, UR24, URZ, UPT ;  /* 0x000000ff1800728c */ /* 0x000fe4000bfc5270 */
[----:B------:R-:W-:Y:S02]  /*1ad0*/  UISETP.NE.AND UP5, UPT, UR21, URZ, UPT ;  /* 0x000000ff1500728c */ /* 0x000fe4000bfa5270 */
[----:B------:R-:W-:Y:S01]  /*1ae0*/  @!UP0 UIADD3 UR44, UPT, UPT, -UR44, URZ, URZ ;  /* 0x000000ff2c2c8290 */ /* 0x000fe2000fffe1ff */
[----:B------:R-:W-:Y:S01]  /*1af0*/  UMOV UR17, UR53 ;  /* 0x0000003500117c82 */ /* 0x000fe20008000000 */
[----:B------:R-:W-:Y:S01]  /*1b00*/  USEL UR46, UR42, UR46, !UP6 ;  /* 0x0000002e2a2e7287 */ /* 0x000fe2000f000000 */
[----:B------:R-:W-:Y:S01]  /*1b10*/  IMAD.U32 R0, RZ, RZ, UR17 ;  /* 0x00000011ff007e24 */ /* 0x000fe2000f8e00ff */
[----:B------:R-:W-:Y:S01]  /*1b20*/  USEL UR44, UR41, UR44, !UP5 ;  /* 0x0000002c292c7287 */ /* 0x000fe2000e800000 */
[----:B------:R-:W-:Y:S01]  /*1b30*/  UMOV UR18, UR52 ;  /* 0x0000003400127c82 */ /* 0x000fe20008000000 */
[----:B------:R-:W-:Y:S01]  /*1b40*/  UIADD3 UR46, UPT, UPT, UR47, -UR46, URZ ;  /* 0x8000002e2f2e7290 */ /* 0x000fe2000fffe0ff */
[----:B---3--:R-:W-:Y:S01]  /*1b50*/  ISETP.LE.U32.AND P0, PT, R2, UR18, PT ;  /* 0x0000001202007c0c */ /* 0x008fe2000bf03070 */
[----:B------:R-:W-:Y:S01]  /*1b60*/  UIADD3 UR44, UPT, UPT, UR45, -UR44, URZ ;  /* 0x8000002c2d2c7290 */ /* 0x000fe2000fffe0ff */
[----:B------:R-:W-:Y:S01]  /*1b70*/  IMAD.U32 R2, RZ, RZ, UR37 ;  /* 0x00000025ff027e24 */ /* 0x000fe2000f8e00ff */
[----:B-1----:R-:W-:Y:S01]  /*1b80*/  UIMAD.WIDE.U32 UR28, UR48, UR19, URZ ;  /* 0x00000013301c72a5 */ /* 0x002fe2000f8e00ff */
[----:B------:R-:W-:Y:S01]  /*1b90*/  ISETP.GE.U32.AND.EX P0, PT, R0, R3, PT, P0 ;  /* 0x000000030000720c */ /* 0x000fe20003f06100 */
[----:B------:R-:W-:Y:S01]  /*1ba0*/  UIMAD UR48, UR46, UR44, URZ ;  /* 0x0000002c2e3072a4 */ /* 0x000fe2000f8e02ff */
[----:B------:R-:W-:Y:S01]  /*1bb0*/  IMAD.MOV.U32 R0, RZ, RZ, -0x1 ;  /* 0xffffffffff007424 */ /* 0x000fe200078e00ff */
[----:B------:R-:W-:Y:S01]  /*1bc0*/  USEL UR44, UR44, UR46, !UP3 ;  /* 0x0000002e2c2c7287 */ /* 0x000fe2000d800000 */
[----:B------:R-:W-:Y:S01]  /*1bd0*/  ISETP.NE.OR P2, PT, R2, 0x2, !P2 ;  /* 0x000000020200780c */ /* 0x000fe20005745670 */
[----:B------:R-:W-:-:S02]  /*1be0*/  UIMAD UR19, UR49, UR19, URZ ;  /* 0x00000013311372a4 */ /* 0x000fc4000f8e02ff */
[----:B------:R-:W-:Y:S01]  /*1bf0*/  USHF.R.S32.HI UR49, URZ, 0x1f, UR48 ;  /* 0x0000001fff317899 */ /* 0x000fe20008011430 */
[----:B------:R-:W-:Y:S01]  /*1c00*/  IMAD.U32 R18, RZ, RZ, UR48 ;  /* 0x00000030ff127e24 */ /* 0x000fe2000f8e00ff */
[----:B------:R-:W-:Y:S01]  /*1c10*/  USHF.R.S32.HI UR45, URZ, 0x1f, UR44 ;  /* 0x0000001fff2d7899 */ /* 0x000fe2000801142c */
[----:B------:R-:W-:Y:S01]  /*1c20*/  IMAD.U32 R12, RZ, RZ, UR44 ;  /* 0x0000002cff0c7e24 */ /* 0x000fe2000f8e00ff */
[----:B------:R-:W-:Y:S02]  /*1c30*/  UIADD3 UR19, UPT, UPT, UR29, UR19, URZ ;  /* 0x000000131d137290 */ /* 0x000fe4000fffe0ff */
[----:B------:R-:W-:Y:S02]  /*1c40*/  IMAD.U32 R19, RZ, RZ, UR49 ;  /* 0x00000031ff137e24 */ /* 0x000fe4000f8e00ff */
[----:B------:R-:W-:Y:S01]  /*1c50*/  IMAD.U32 R13, RZ, RZ, UR45 ;  /* 0x0000002dff0d7e24 */ /* 0x000fe2000f8e00ff */
[----:B------:R-:W-:Y:S07]  /*1c60*/  @P0 BRA P1, `(.L_x_12) ;  /* 0x0000001400e00947 */ /* 0x000fee0000800000 */
[----:B------:R-:W-:Y:S01]  /*1c70*/  IMAD.U32 R3, RZ, RZ, UR17 ;  /* 0x00000011ff037e24 */ /* 0x000fe2000f8e00ff */
[----:B------:R-:W-:Y:S02]  /*1c80*/  ISETP.LE.U32.AND P0, PT, R18, UR18, PT ;  /* 0x0000001212007c0c */ /* 0x000fe4000bf03070 */
[----:B------:R-:W-:Y:S01]  /*1c90*/  CS2R R10, SRZ ;  /* 0x00000000000a7805 */ /* 0x000fe2000001ff00 */
[----:B------:R-:W-:Y:S01]  /*1ca0*/  IMAD.MOV.U32 R9, RZ, RZ, RZ ;  /* 0x000000ffff097224 */ /* 0x000fe200078e00ff */
[----:B------:R-:W-:-:S13]  /*1cb0*/  ISETP.GE.U32.AND.EX P0, PT, R3, R19, PT, P0 ;  /* 0x000000130300720c */ /* 0x000fda0003f06100 */
[----:B------:R-:W-:Y:S05]  /*1cc0*/  @!P0 BRA `(.L_x_13) ;  /* 0x0000001000bc8947 */ /* 0x000fea0003800000 */
[----:B------:R-:W-:Y:S02]  /*1cd0*/  VIADD R0, R8, 0x20 ;  /* 0x0000002008007836 */ /* 0x000fe40000000000 */
[----:B------:R-:W-:Y:S02]  /*1ce0*/  IMAD.MOV.U32 R11, RZ, RZ, R8 ;  /* 0x000000ffff0b7224 */ /* 0x000fe400078e0008 */
[----:B-----5:R-:W-:Y:S01]  /*1cf0*/  IMAD.MOV.U32 R3, RZ, RZ, R7 ;  /* 0x000000ffff037224 */ /* 0x020fe200078e0007 */
[----:B------:R-:W-:Y:S02]  /*1d00*/  ISETP.GE.AND P0, PT, R0, UR27, PT ;  /* 0x0000001b00007c0c */ /* 0x000fe4000bf06270 */
[----:B------:R-:W-:Y:S02]  /*1d10*/  ISETP.GE.AND P1, PT, R11, UR27, PT ;  /* 0x0000001b0b007c0c */ /* 0x000fe4000bf26270 */
[----:B------:R-:W-:Y:S01]  /*1d20*/  MOV R10, UR12 ;  /* 0x0000000c000a7c02 */ /* 0x000fe20008000f00 */
[----:B------:R-:W-:Y:S01]  /*1d30*/  IMAD.U32 R9, RZ, RZ, UR13 ;  /* 0x0000000dff097e24 */ /* 0x000fe2000f8e00ff */
[----:B------:R-:W-:-:S07]  /*1d40*/  MOV R0, R6 ;  /* 0x0000000600007202 */ /* 0x000fce0000000f00 */
[----:B------:R-:W1:Y:S01]  /*1d50*/  @!P0 LDC.64 R22, c[0x0][0xbf0] ;  /* 0x0002fc00ff168b82 */ /* 0x000e620000000a00 */
[----:B------:R-:W-:Y:S01]  /*1d60*/  UIADD3 UR12, UP0, UPT, UR10, -0x1, URZ ;  /* 0xffffffff0a0c7890 */ /* 0x000fe2000ff1e0ff */
[----:B------:R-:W-:Y:S03]  /*1d70*/  BSSY.RECONVERGENT B0, `(.L_x_14) ;  /* 0x0000050000007945 */ /* 0x000fe60003800200 */
[----:B------:R-:W-:Y:S01]  /*1d80*/  UIADD3.X UR13, UPT, UPT, UR11, -0x1, URZ, UP0, !UPT ;  /* 0xffffffff0b0d7890 */ /* 0x000fe200087fe4ff */
[----:B------:R-:W-:Y:S01]  /*1d90*/  MOV R19, 0x7fffffff ;  /* 0x7fffffff00137802 */ /* 0x000fe20000000f00 */
[----:B------:R-:W-:Y:S02]  /*1da0*/  IMAD.MOV.U32 R17, RZ, RZ, RZ ;  /* 0x000000ffff117224 */ /* 0x000fe400078e00ff */
[----:B-1----:R-:W-:-:S05]  /*1db0*/  @!P0 IMAD.WIDE.U32 R22, R11, 0xc, R22 ;  /* 0x0000000c0b168825 */ /* 0x002fca00078e0016 */
[----:B------:R1:W5:Y:S04]  /*1dc0*/  @!P0 LDG.E R6, desc[UR50][R22.64+0x180] ;  /* 0x0001803216068981 */ /* 0x000368000c1e1900 */
[----:B------:R1:W5:Y:S01]  /*1dd0*/  @!P0 LDG.E R7, desc[UR50][R22.64+0x184] ;  /* 0x0001843216078981 */ /* 0x000362000c1e1900 */
[----:B------:R-:W-:-:S04]  /*1de0*/  IADD3 R10, P0, PT, R10, -0x1, RZ ;  /* 0xffffffff0a0a7810 */ /* 0x000fc80007f1e0ff */
[----:B------:R-:W-:Y:S01]  /*1df0*/  IADD3.X R9, PT, PT, R9, -0x1, RZ, P0, !PT ;  /* 0xffffffff09097810 */ /* 0x000fe200007fe4ff */
[----:B------:R-:W-:Y:S08]  /*1e00*/  @P1 BRA `(.L_x_15) ;  /* 0x0000000400181947 */ /* 0x000ff00003800000 */
[C---:B------:R-:W-:Y:S01]  /*1e10*/  IADD3 R2, P1, PT, R0.reuse, R10, RZ ;  /* 0x0000000a00027210 */ /* 0x040fe20007f3e0ff */
[----:B------:R-:W-:Y:S01]  /*1e20*/  IMAD.MOV.U32 R20, RZ, RZ, RZ ;  /* 0x000000ffff147224 */ /* 0x000fe200078e00ff */
[C---:B------:R-:W-:Y:S02]  /*1e30*/  IADD3 R13, P0, PT, R3.reuse, UR12, RZ ;  /* 0x0000000c030d7c10 */ /* 0x040fe4000ff1e0ff */
[----:B------:R-:W-:Y:S02]  /*1e40*/  LEA.HI.X.SX32 R0, R0, R9, 0x1, P1 ;  /* 0x0000000900007211 */ /* 0x000fe400008f0eff */
[----:B------:R-:W-:Y:S02]  /*1e50*/  IADD3 R24, P1, PT, R2, UR9, RZ ;  /* 0x0000000902187c10 */ /* 0x000fe4000ff3e0ff */
[----:B------:R-:W-:Y:S02]  /*1e60*/  LEA.HI.X.SX32 R12, R3, UR13, 0x1, P0 ;  /* 0x0000000d030c7c11 */ /* 0x000fe400080f0eff */
[----:B------:R-:W-:Y:S01]  /*1e70*/  IADD3 R17, P0, PT, R13, UR7, RZ ;  /* 0x000000070d117c10 */ /* 0x000fe2000ff1e0ff */
[----:B------:R-:W-:-:S04]  /*1e80*/  IMAD.X R3, RZ, RZ, R0, P1 ;  /* 0x000000ffff037224 */ /* 0x000fc800008e0600 */
[----:B------:R-:W-:Y:S02]  /*1e90*/  IMAD.X R16, RZ, RZ, R12, P0 ;  /* 0x000000ffff107224 */ /* 0x000fe400000e060c */
[----:B-1----:R-:W-:-:S04]  /*1ea0*/  IMAD.WIDE.U32 R22, R3, UR14, RZ ;  /* 0x0000000e03167c25 */ /* 0x002fc8000f8e00ff */
[----:B------:R-:W-:-:S04]  /*1eb0*/  IMAD.WIDE.U32 R18, R16, UR4, RZ ;  /* 0x0000000410127c25 */ /* 0x000fc8000f8e00ff */
[----:B------:R-:W-:-:S04]  /*1ec0*/  IMAD.WIDE.U32 R22, P1, R24, UR15, R22 ;  /* 0x0000000f18167c25 */ /* 0x000fc8000f820016 */
[----:B------:R-:W-:-:S04]  /*1ed0*/  IMAD.WIDE.U32 R24, R24, UR14, RZ ;  /* 0x0000000e18187c25 */ /* 0x000fc8000f8e00ff */
[----:B------:R-:W-:-:S04]  /*1ee0*/  IMAD.WIDE.U32 R18, P0, R17, UR5, R18 ;  /* 0x0000000511127c25 */ /* 0x000fc8000f800012 */
[----:B------:R-:W-:-:S04]  /*1ef0*/  IMAD.WIDE.U32 R26, R17, UR4, RZ ;  /* 0x00000004111a7c25 */ /* 0x000fc8000f8e00ff */
[----:B------:R-:W-:Y:S01]  /*1f00*/  IMAD.X R29, RZ, RZ, RZ, P1 ;  /* 0x000000ffff1d7224 */ /* 0x000fe200008e06ff */
[----:B------:R-:W-:Y:S01]  /*1f10*/  IADD3 RZ, P1, PT, R25, R22, RZ ;  /* 0x0000001619ff7210 */ /* 0x000fe20007f3e0ff */
[----:B------:R-:W-:Y:S01]  /*1f20*/  IMAD.X R25, RZ, RZ, RZ, P0 ;  /* 0x000000ffff197224 */ /* 0x000fe200000e06ff */
[----:B------:R-:W-:Y:S01]  /*1f30*/  IADD3 RZ, P0, PT, R27, R18, RZ ;  /* 0x000000121bff7210 */ /* 0x000fe20007f1e0ff */
[----:B------:R-:W-:Y:S02]  /*1f40*/  IMAD.MOV.U32 R24, RZ, RZ, R19 ;  /* 0x000000ffff187224 */ /* 0x000fe400078e0013 */
[----:B------:R-:W-:Y:S02]  /*1f50*/  IMAD.MOV.U32 R28, RZ, RZ, R23 ;  /* 0x000000ffff1c7224 */ /* 0x000fe400078e0017 */
[----:B------:R-:W-:Y:S01]  /*1f60*/  IMAD.WIDE.U32.X R16, R16, UR5, R24, P0 ;  /* 0x0000000510107c25 */ /* 0x000fe200080e0418 */
[----:B------:R-:W-:-:S03]  /*1f70*/  PLOP3.LUT P0, PT, PT, PT, UP1, 0x80, 0x8 ;  /* 0x000000000008781c */ /* 0x000fc60003f0f018 */
[----:B------:R-:W-:Y:S01]  /*1f80*/  IMAD.WIDE.U32.X R28, R3, UR15, R28, P1 ;  /* 0x0000000f031c7c25 */ /* 0x000fe200088e041c */
[----:B------:R-:W-:Y:S02]  /*1f90*/  PLOP3.LUT P1, PT, PT, PT, UP2, 0x80, 0x8 ;  /* 0x000000000008781c */ /* 0x000fe40003f2f028 */
[----:B------:R-:W-:Y:S02]  /*1fa0*/  SEL R13, R13, R16, !P0 ;  /* 0x000000100d0d7207 */ /* 0x000fe40004000000 */
[----:B------:R-:W-:Y:S02]  /*1fb0*/  SEL R12, R12, R17, !P0 ;  /* 0x000000110c0c7207 */ /* 0x000fe40004000000 */
[----:B------:R-:W-:Y:S02]  /*1fc0*/  SEL R2, R2, R28, !P1 ;  /* 0x0000001c02027207 */ /* 0x000fe40004800000 */
[----:B------:R-:W-:Y:S01]  /*1fd0*/  SEL R29, R0, R29, !P1 ;  /* 0x0000001d001d7207 */ /* 0x000fe20004800000 */
[----:B------:R-:W-:Y:S01]  /*1fe0*/  IMAD.MOV R0, RZ, RZ, -R21 ;  /* 0x000000ffff007224 */ /* 0x000fe200078e0a15 */
[----:B------:R-:W-:-:S02]  /*1ff0*/  SHF.R.U64 R13, R13, UR6, R12 ;  /* 0x000000060d0d7c19 */ /* 0x000fc4000800120c */
[----:B------:R-:W-:Y:S02]  /*2000*/  SHF.R.U64 R16, R2, UR8, R29 ;  /* 0x0000000802107c19 */ /* 0x000fe4000800121d */
[----:B------:R-:W-:Y:S01]  /*2010*/  IADD3 R12, PT, PT, R4, -0x1, R13 ;  /* 0xffffffff040c7810 */ /* 0x000fe20007ffe00d */
[----:B------:R-:W-:Y:S01]  /*2020*/  IMAD R13, R0, UR40, RZ ;  /* 0x00000028000d7c24 */ /* 0x000fe2000f8e02ff */
[----:B------:R-:W-:Y:S02]  /*2030*/  IADD3 R16, PT, PT, R5, -0x1, R16 ;  /* 0xffffffff05107810 */ /* 0x000fe40007ffe010 */
[----:B------:R-:W-:Y:S01]  /*2040*/  IABS R2, R5 ;  /* 0x0000000500027213 */ /* 0x000fe20000000000 */
[----:B------:R-:W-:Y:S01]  /*2050*/  IMAD.HI.U32 R20, R21, R13, R20 ;  /* 0x0000000d15147227 */ /* 0x000fe200078e0014 */
[----:B------:R-:W-:Y:S02]  /*2060*/  IABS R3, R16 ;  /* 0x0000001000037213 */ /* 0x000fe40000000000 */
[----:B------:R-:W-:Y:S01]  /*2070*/  IABS R0, R12 ;  /* 0x0000000c00007213 */ /* 0x000fe20000000000 */
[----:B------:R-:W-:Y:S01]  /*2080*/  IMAD.MOV R2, RZ, RZ, -R2 ;  /* 0x000000ffff027224 */ /* 0x000fe200078e0a02 */
[----:B------:R-:W-:Y:S01]  /*2090*/  ISETP.GE.AND P4, PT, R16, RZ, PT ;  /* 0x000000ff1000720c */ /* 0x000fe20003f86270 */
[----:B------:R-:W-:Y:S01]  /*20a0*/  IMAD.HI.U32 R20, R20, R3, RZ ;  /* 0x0000000314147227 */ /* 0x000fe200078e00ff */
[----:B------:R-:W-:-:S03]  /*20b0*/  ISETP.GE.AND P3, PT, R12, RZ, PT ;  /* 0x000000ff0c00720c */ /* 0x000fc60003f66270 */
[----:B------:R-:W-:-:S04]  /*20c0*/  IMAD.HI.U32 R13, R0, UR43, RZ ;  /* 0x0000002b000d7c27 */ /* 0x000fc8000f8e00ff */
[----:B------:R-:W-:Y:S02]  /*20d0*/  IMAD R2, R20, R2, R3 ;  /* 0x0000000214027224 */ /* 0x000fe400078e0203 */
[----:B------:R-:W-:Y:S02]  /*20e0*/  IMAD R3, R13, UR38, R0 ;  /* 0x000000260d037c24 */ /* 0x000fe4000f8e0200 */
[----:B------:R-:W-:Y:S01]  /*20f0*/  IMAD.U32 R0, RZ, RZ, UR41 ;  /* 0x00000029ff007e24 */ /* 0x000fe2000f8e00ff */
[----:B------:R-:W-:Y:S02]  /*2100*/  ISETP.LT.U32.AND P1, PT, R2, UR40, PT ;  /* 0x0000002802007c0c */ /* 0x000fe4000bf21070 */
[----:B------:R-:W-:-:S11]  /*2110*/  ISETP.LT.U32.AND P0, PT, R3, UR39, PT ;  /* 0x0000002703007c0c */ /* 0x000fd6000bf01070 */
[----:B------:R-:W-:Y:S02]  /*2120*/  @!P1 VIADD R2, R2, -UR40 ;  /* 0x8000002802029c36 */ /* 0x000fe40008000000 */
[----:B------:R-:W-:-:S03]  /*2130*/  @!P0 VIADD R3, R3, -UR39 ;  /* 0x8000002703038c36 */ /* 0x000fc60008000000 */
[----:B------:R-:W-:Y:S02]  /*2140*/  ISETP.LT.U32.AND P1, PT, R2, UR40, PT ;  /* 0x0000002802007c0c */ /* 0x000fe4000bf21070 */
[----:B------:R-:W-:-:S11]  /*2150*/  ISETP.LT.U32.AND P0, PT, R3, UR39, PT ;  /* 0x0000002703007c0c */ /* 0x000fd6000bf01070 */
[----:B------:R-:W-:Y:S01]  /*2160*/  @!P1 VIADD R2, R2, -UR40 ;  /* 0x8000002802029c36 */ /* 0x000fe20008000000 */
[----:B------:R-:W-:Y:S01]  /*2170*/  PLOP3.LUT P1, PT, PT, PT, UP6, 0x80, 0x8 ;  /* 0x000000000008781c */ /* 0x000fe20003f2f068 */
[----:B------:R-:W-:Y:S01]  /*2180*/  @!P0 VIADD R3, R3, -UR39 ;  /* 0x8000002703038c36 */ /* 0x000fe20008000000 */
[----:B------:R-:W-:Y:S01]  /*2190*/  PLOP3.LUT P0, PT, PT, PT, UP5, 0x80, 0x8 ;  /* 0x000000000008781c */ /* 0x000fe20003f0f058 */
[----:B------:R-:W-:Y:S02]  /*21a0*/  IMAD.MOV.U32 R13, RZ, RZ, R2 ;  /* 0x000000ffff0d7224 */ /* 0x000fe400078e0002 */
[----:B------:R-:W-:Y:S02]  /*21b0*/  IMAD.U32 R2, RZ, RZ, UR42 ;  /* 0x0000002aff027e24 */ /* 0x000fe4000f8e00ff */
[----:B------:R-:W-:Y:S02]  /*21c0*/  @!P4 IMAD.MOV R13, RZ, RZ, -R13 ;  /* 0x000000ffff0dc224 */ /* 0x000fe400078e0a0d */
[----:B------:R-:W-:-:S03]  /*21d0*/  @!P3 IMAD.MOV R3, RZ, RZ, -R3 ;  /* 0x000000ffff03b224 */ /* 0x000fc600078e0a03 */
[----:B------:R-:W-:Y:S02]  /*21e0*/  SEL R13, R2, R13, !P1 ;  /* 0x0000000d020d7207 */ /* 0x000fe40004800000 */
[----:B------:R-:W-:Y:S02]  /*21f0*/  SEL R3, R0, R3, !P0 ;  /* 0x0000000300037207 */ /* 0x000fe40004000000 */
[----:B------:R-:W-:Y:S01]  /*2200*/  PLOP3.LUT P0, PT, PT, PT, UP3, 0x80, 0x8 ;  /* 0x000000000008781c */ /* 0x000fe20003f0f038 */
[----:B------:R-:W-:Y:S02]  /*2210*/  IMAD.IADD R13, R16, 0x1, -R13 ;  /* 0x00000001100d7824 */ /* 0x000fe400078e0a0d */
[----:B------:R-:W-:-:S04]  /*2220*/  IMAD.IADD R0, R12, 0x1, -R3 ;  /* 0x000000010c007824 */ /* 0x000fc800078e0a03 */
[----:B------:R-:W-:Y:S01]  /*2230*/  IMAD R19, R13, R0, RZ ;  /* 0x000000000d137224 */ /* 0x000fe200078e02ff */
[----:B------:R-:W-:-:S04]  /*2240*/  SEL R12, R0, R13, !P0 ;  /* 0x0000000d000c7207 */ /* 0x000fc80004000000 */
[----:B------:R-:W-:Y:S02]  /*2250*/  SHF.R.S32.HI R13, RZ, 0x1f, R12 ;  /* 0x0000001fff0d7819 */ /* 0x000fe4000001140c */
[----:B------:R-:W-:Y:S02]  /*2260*/  SHF.R.S32.HI R17, RZ, 0x1f, R19 ;  /* 0x0000001fff117819 */ /* 0x000fe40000011413 */
.L_x_15:
[----:B------:R-:W-:Y:S05]  /*2270*/  BSYNC.RECONVERGENT B0 ;  /* 0x0000000000007941 */ /* 0x000fea0003800200 */
.L_x_14:
[----:B------:R-:W2:Y:S01]  /*2280*/  SHFL.UP PT, R2, R19, 0x1, RZ ;  /* 0x0420000013027989 */ /* 0x000ea200000e00ff */
[C---:B------:R-:W-:Y:S01]  /*2290*/  ISETP.NE.AND P6, PT, R8.reuse, RZ, PT ;  /* 0x000000ff0800720c */ /* 0x040fe20003fc5270 */
[----:B-1----:R-:W-:Y:S01]  /*22a0*/  IMAD.U32 R23, RZ, RZ, UR17 ;  /* 0x00000011ff177e24 */ /* 0x002fe2000f8e00ff */
[C---:B------:R-:W-:Y:S01]  /*22b0*/  ISETP.GE.U32.AND P1, PT, R8.reuse, 0x2, PT ;  /* 0x000000020800780c */ /* 0x040fe20003f26070 */
[----:B------:R-:W1:Y:S01]  /*22c0*/  SHFL.UP PT, R0, R17, 0x1, RZ ;  /* 0x0420000011007989 */ /* 0x000e6200000e00ff */
[C---:B------:R-:W-:Y:S02]  /*22d0*/  ISETP.GE.U32.AND P3, PT, R8.reuse, 0x4, PT ;  /* 0x000000040800780c */ /* 0x040fe40003f66070 */
[C---:B------:R-:W-:Y:S02]  /*22e0*/  ISETP.GE.U32.AND P4, PT, R8.reuse, 0x8, PT ;  /* 0x000000080800780c */ /* 0x040fe40003f86070 */
[----:B------:R-:W-:Y:S02]  /*22f0*/  ISETP.GE.U32.AND P5, PT, R8, 0x10, PT ;  /* 0x000000100800780c */ /* 0x000fe40003fa6070 */
[----:B--2---:R-:W-:-:S02]  /*2300*/  SEL R2, R2, RZ, P6 ;  /* 0x000000ff02027207 */ /* 0x004fc40003000000 */
[----:B-1----:R-:W-:Y:S02]  /*2310*/  SEL R0, R0, RZ, P6 ;  /* 0x000000ff00007207 */ /* 0x002fe40003000000 */
[----:B------:R-:W-:-:S05]  /*2320*/  IADD3 R2, P0, PT, R2, R19, RZ ;  /* 0x0000001302027210 */ /* 0x000fca0007f1e0ff */
[----:B------:R-:W-:Y:S01]  /*2330*/  IMAD.X R0, R0, 0x1, R17, P0 ;  /* 0x0000000100007824 */ /* 0x000fe200000e0611 */
[----:B------:R-:W1:Y:S04]  /*2340*/  SHFL.UP PT, R3, R2, 0x2, RZ ;  /* 0x0440000002037989 */ /* 0x000e6800000e00ff */
[----:B------:R-:W2:Y:S01]  /*2350*/  SHFL.UP PT, R16, R0, 0x2, RZ ;  /* 0x0440000000107989 */ /* 0x000ea200000e00ff */
[----:B-1----:R-:W-:-:S04]  /*2360*/  SEL R3, R3, RZ, P1 ;  /* 0x000000ff03037207 */ /* 0x002fc80000800000 */
[----:B------:R-:W-:Y:S02]  /*2370*/  IADD3 R3, P0, PT, R3, R2, RZ ;  /* 0x0000000203037210 */ /* 0x000fe40007f1e0ff */
[----:B--2---:R-:W-:-:S03]  /*2380*/  SEL R21, R16, RZ, P1 ;  /* 0x000000ff10157207 */ /* 0x004fc60000800000 */
[----:B------:R-:W1:Y:S02]  /*2390*/  SHFL.UP PT, R18, R3, 0x4, RZ ;  /* 0x0480000003127989 */ /* 0x000e6400000e00ff */
[----:B------:R-:W-:-:S05]  /*23a0*/  IMAD.X R16, R21, 0x1, R0, P0 ;  /* 0x0000000115107824 */ /* 0x000fca00000e0600 */
[----:B------:R-:W2:Y:S01]  /*23b0*/  SHFL.UP PT, R20, R16, 0x4, RZ ;  /* 0x0480000010147989 */ /* 0x000ea200000e00ff */
[----:B-1----:R-:W-:-:S04]  /*23c0*/  SEL R18, R18, RZ, P3 ;  /* 0x000000ff12127207 */ /* 0x002fc80001800000 */
[----:B------:R-:W-:Y:S02]  /*23d0*/  IADD3 R18, P0, PT, R18, R3, RZ ;  /* 0x0000000312127210 */ /* 0x000fe40007f1e0ff */
[----:B--2---:R-:W-:-:S05]  /*23e0*/  SEL R21, R20, RZ, P3 ;  /* 0x000000ff14157207 */ /* 0x004fca0001800000 */
[----:B------:R-:W-:Y:S02]  /*23f0*/  IMAD.X R0, R21, 0x1, R16, P0 ;  /* 0x0000000115007824 */ /* 0x000fe400000e0610 */
[----:B------:R-:W1:Y:S04]  /*2400*/  SHFL.UP PT, R21, R18, 0x8, RZ ;  /* 0x0500000012157989 */ /* 0x000e6800000e00ff */
[----:B------:R-:W2:Y:S01]  /*2410*/  SHFL.UP PT, R2, R0, 0x8, RZ ;  /* 0x0500000000027989 */ /* 0x000ea200000e00ff */
[----:B-1----:R-:W-:-:S04]  /*2420*/  SEL R21, R21, RZ, P4 ;  /* 0x000000ff15157207 */ /* 0x002fc80002000000 */
[----:B------:R-:W-:Y:S02]  /*2430*/  IADD3 R21, P0, PT, R21, R18, RZ ;  /* 0x0000001215157210 */ /* 0x000fe40007f1e0ff */
[----:B--2---:R-:W-:-:S03]  /*2440*/  SEL R3, R2, RZ, P4 ;  /* 0x000000ff02037207 */ /* 0x004fc60002000000 */
[----:B------:R-:W1:Y:S02]  /*2450*/  SHFL.UP PT, R20, R21, 0x10, RZ ;  /* 0x0600000015147989 */ /* 0x000e6400000e00ff */
[----:B------:R-:W-:Y:S02]  /*2460*/  IMAD.X R3, R3, 0x1, R0, P0 ;  /* 0x0000000103037824 */ /* 0x000fe400000e0600 */
[----:B------:R-:W-:-:S03]  /*2470*/  IMAD.MOV.U32 R0, RZ, RZ, RZ ;  /* 0x000000ffff007224 */ /* 0x000fc600078e00ff */
[----:B------:R-:W2:Y:S01]  /*2480*/  SHFL.UP PT, R2, R3, 0x10, RZ ;  /* 0x0600000003027989 */ /* 0x000ea200000e00ff */
[----:B-1----:R-:W-:-:S04]  /*2490*/  SEL R20, R20, RZ, P5 ;  /* 0x000000ff14147207 */ /* 0x002fc80002800000 */
[----:B------:R-:W-:Y:S02]  /*24a0*/  IADD3 R20, P0, PT, R20, R21, RZ ;  /* 0x0000001514147210 */ /* 0x000fe40007f1e0ff */
[----:B--2---:R-:W-:Y:S01]  /*24b0*/  SEL R18, R2, RZ, P5 ;  /* 0x000000ff02127207 */ /* 0x004fe20002800000 */
[----:B------:R-:W-:-:S04]  /*24c0*/  IMAD.MOV.U32 R2, RZ, RZ, RZ ;  /* 0x000000ffff027224 */ /* 0x000fc800078e00ff */
[----:B------:R-:W-:Y:S01]  /*24d0*/  IMAD.X R18, R18, 0x1, R3, P0 ;  /* 0x0000000112127824 */ /* 0x000fe200000e0603 */
[----:B------:R-:W-:-:S03]  /*24e0*/  ISETP.LE.U32.AND P0, PT, R20, UR18, PT ;  /* 0x0000001214007c0c */ /* 0x000fc6000bf03070 */
[----:B------:R-:W-:Y:S01]  /*24f0*/  IMAD.MOV.U32 R21, RZ, RZ, R18 ;  /* 0x000000ffff157224 */ /* 0x000fe200078e0012 */
[----:B------:R-:W-:Y:S01]  /*2500*/  ISETP.GE.U32.AND.EX P0, PT, R23, R18, PT, P0 ;  /* 0x000000121700720c */ /* 0x000fe20003f06100 */
[----:B------:R-:W-:-:S12]  /*2510*/  IMAD.MOV.U32 R23, RZ, RZ, R20 ;  /* 0x000000ffff177224 */ /* 0x000fd800078e0014 */
[----:B------:R-:W-:-:S04]  /*2520*/  VOTE.ANY R16, PT, !P0 ;  /* 0x0000000000107806 */ /* 0x000fc800040e0100 */
[----:B------:R-:W-:-:S13]  /*2530*/  ISETP.NE.AND P0, PT, R16, RZ, PT ;  /* 0x000000ff1000720c */ /* 0x000fda0003f05270 */
[----:B------:R-:W-:Y:S05]  /*2540*/  @P0 BRA `(.L_x_16) ;  /* 0x0000000800500947 */ /* 0x000fea0003800000 */
[----:B------:R-:W1:Y:S01]  /*2550*/  LDC R3, c[0x0][0xbe0] ;  /* 0x0002f800ff037b82 */ /* 0x000e620000000800 */
[----:B------:R-:W-:Y:S01]  /*2560*/  LOP3.LUT R15, R15, 0xfffffffe, RZ, 0xc0, !PT ;  /* 0xfffffffe0f0f7812 */ /* 0x000fe200078ec0ff */
[----:B------:R-:W2:Y:S01]  /*2570*/  LDCU UR27, c[0x0][0xbe8] ;  /* 0x00017d00ff1b77ac */ /* 0x000ea20008000800 */
[----:B------:R-:W3:Y:S01]  /*2580*/  LDCU.64 UR10, c[0x0][0xba8] ;  /* 0x00017500ff0a77ac */ /* 0x000ee20008000a00 */
[----:B------:R-:W4:Y:S01]  /*2590*/  LDCU.64 UR8, c[0x0][0xbb0] ;  /* 0x00017600ff0877ac */ /* 0x000f220008000a00 */
[----:B------:R-:W1:Y:S02]  /*25a0*/  LDCU.128 UR4, c[0x0][0xbc0] ;  /* 0x00017800ff0477ac */ /* 0x000e640008000c00 */
[----:B-1----:R-:W-:-:S13]  /*25b0*/  ISETP.NE.AND P0, PT, R3, 0x1, PT ;  /* 0x000000010300780c */ /* 0x002fda0003f05270 */
[----:B--234-:R-:W-:-:S07]  /*25c0*/  @P0 LOP3.LUT R15, R15, 0x1, RZ, 0xfc, !PT ;  /* 0x000000010f0f0812 */ /* 0x01cfce00078efcff */
.L_x_19:
[C---:B------:R-:W-:Y:S01]  /*25d0*/  VIADD R0, R11.reuse, 0x40 ;  /* 0x000000400b007836 */ /* 0x040fe20000000000 */
[----:B-----5:R-:W-:Y:S01]  /*25e0*/  MOV R21, R6 ;  /* 0x0000000600157202 */ /* 0x020fe20000000f00 */
[----:B------:R-:W-:Y:S02]  /*25f0*/  VIADD R11, R11, 0x20 ;  /* 0x000000200b0b7836 */ /* 0x000fe40000000000 */
[----:B------:R-:W-:Y:S01]  /*2600*/  IMAD.MOV.U32 R16, RZ, RZ, R7 ;  /* 0x000000ffff107224 */ /* 0x000fe200078e0007 */
[----:B------:R-:W-:-:S13]  /*2610*/  ISETP.GE.AND P0, PT, R0, UR27, PT ;  /* 0x0000001b00007c0c */ /* 0x000fda000bf06270 */
[----:B------:R-:W1:Y:S01]  /*2620*/  @!P0 LDC.64 R22, c[0x0][0xbf0] ;  /* 0x0002fc00ff168b82 */ /* 0x000e620000000a00 */
[----:B------:R2:W3:Y:S01]  /*2630*/  SHFL.IDX PT, R0, R18, 0x1f, 0x1f ;  /* 0x03e01f0012007f89 */ /* 0x0004e200000e0000 */
[----:B------:R-:W-:Y:S01]  /*2640*/  BSSY.RECONVERGENT B0, `(.L_x_17) ;  /* 0x000005e000007945 */ /* 0x000fe20003800200 */
[----:B------:R-:W-:Y:S02]  /*2650*/  HFMA2 R17, -RZ, RZ, 0, 0 ;  /* 0x00000000ff117431 */ /* 0x000fe400000001ff */
[----:B------:R2:W4:Y:S01]  /*2660*/  SHFL.IDX PT, R2, R20, 0x1f, 0x1f ;  /* 0x03e01f0014027f89 */ /* 0x00052200000e0000 */
[----:B-1----:R-:W-:-:S05]  /*2670*/  @!P0 IMAD.WIDE.U32 R22, R11, 0xc, R22 ;  /* 0x0000000c0b168825 */ /* 0x002fca00078e0016 */
[----:B------:R2:W5:Y:S04]  /*2680*/  @!P0 LDG.E R6, desc[UR50][R22.64+0x180] ;  /* 0x0001803216068981 */ /* 0x000568000c1e1900 */
[----:B------:R2:W5:Y:S01]  /*2690*/  @!P0 LDG.E R7, desc[UR50][R22.64+0x184] ;  /* 0x0001843216078981 */ /* 0x000562000c1e1900 */
[----:B------:R-:W-:Y:S02]  /*26a0*/  ISETP.GE.AND P0, PT, R11, UR27, PT ;  /* 0x0000001b0b007c0c */ /* 0x000fe4000bf06270 */
[----:B------:R-:W-:-:S11]  /*26b0*/  MOV R19, 0x7fffffff ;  /* 0x7fffffff00137802 */ /* 0x000fd60000000f00 */
[----:B---34-:R-:W-:Y:S05]  /*26c0*/  @P0 BRA `(.L_x_18) ;  /* 0x0000000400540947 */ /* 0x018fea0003800000 */
[----:B------:R-:W-:-:S04]  /*26d0*/  IADD3 R13, P0, PT, R21, R10, RZ ;  /* 0x0000000a150d7210 */ /* 0x000fc80007f1e0ff */
[----:B------:R-:W-:Y:S02]  /*26e0*/  LEA.HI.X.SX32 R12, R21, R9, 0x1, P0 ;  /* 0x00000009150c7211 */ /* 0x000fe400000f0eff */
[----:B------:R-:W-:-:S04]  /*26f0*/  IADD3 R19, P0, PT, R16, UR12, RZ ;  /* 0x0000000c10137c10 */ /* 0x000fc8000ff1e0ff */
[----:B--2---:R-:W-:Y:S02]  /*2700*/  LEA.HI.X.SX32 R18, R16, UR13, 0x1, P0 ;  /* 0x0000000d10127c11 */ /* 0x004fe400080f0eff */
[----:B------:R-:W-:-:S05]  /*2710*/  IADD3 R17, P0, PT, R13, UR9, RZ ;  /* 0x000000090d117c10 */ /* 0x000fca000ff1e0ff */
[----:B------:R-:W-:Y:S01]  /*2720*/  IMAD.X R16, RZ, RZ, R12, P0 ;  /* 0x000000ffff107224 */ /* 0x000fe200000e060c */
[----:B------:R-:W-:Y:S01]  /*2730*/  IADD3 R21, P0, PT, R19, UR7, RZ ;  /* 0x0000000713157c10 */ /* 0x000fe2000ff1e0ff */
[----:B------:R-:W-:-:S04]  /*2740*/  IMAD.WIDE.U32 R30, R17, UR10, RZ ;  /* 0x0000000a111e7c25 */ /* 0x000fc8000f8e00ff */
[----:B------:R-:W-:-:S04]  /*2750*/  IMAD.WIDE.U32 R28, R16, UR10, RZ ;  /* 0x0000000a101c7c25 */ /* 0x000fc8000f8e00ff */
[----:B------:R-:W-:Y:S02]  /*2760*/  IMAD.X R20, RZ, RZ, R18, P0 ;  /* 0x000000ffff147224 */ /* 0x000fe400000e0612 */
[----:B------:R-:W-:-:S04]  /*2770*/  IMAD.WIDE.U32 R28, P0, R17, UR11, R28 ;  /* 0x0000000b111c7c25 */ /* 0x000fc8000f80001c */
[----:B------:R-:W-:-:S04]  /*2780*/  IMAD.WIDE.U32 R24, R20, UR4, RZ ;  /* 0x0000000414187c25 */ /* 0x000fc8000f8e00ff */
[----:B------:R-:W-:Y:S02]  /*2790*/  IMAD.X R27, RZ, RZ, RZ, P0 ;  /* 0x000000ffff1b7224 */ /* 0x000fe400000e06ff */
[----:B------:R-:W-:-:S04]  /*27a0*/  IMAD.WIDE.U32 R24, P0, R21, UR5, R24 ;  /* 0x0000000515187c25 */ /* 0x000fc8000f800018 */
[----:B------:R-:W-:Y:S01]  /*27b0*/  IMAD.X R23, RZ, RZ, RZ, P0 ;  /* 0x000000ffff177224 */ /* 0x000fe200000e06ff */
[----:B------:R-:W-:Y:S01]  /*27c0*/  IADD3 RZ, P0, PT, R31, R28, RZ ;  /* 0x0000001c1fff7210 */ /* 0x000fe20007f1e0ff */
[----:B------:R-:W-:Y:S02]  /*27d0*/  IMAD.MOV.U32 R26, RZ, RZ, R29 ;  /* 0x000000ffff1a7224 */ /* 0x000fe400078e001d */
[----:B------:R-:W-:Y:S02]  /*27e0*/  IMAD.MOV.U32 R22, RZ, RZ, R25 ;  /* 0x000000ffff167224 */ /* 0x000fe400078e0019 */
[----:B------:R-:W-:-:S04]  /*27f0*/  IMAD.WIDE.U32.X R16, R16, UR11, R26, P0 ;  /* 0x0000000b10107c25 */ /* 0x000fc800080e041a */
[----:B------:R-:W-:-:S05]  /*2800*/  IMAD.WIDE.U32 R26, R21, UR4, RZ ;  /* 0x00000004151a7c25 */ /* 0x000fca000f8e00ff */
[----:B------:R-:W-:-:S05]  /*2810*/  IADD3 RZ, P0, PT, R27, R24, RZ ;  /* 0x000000181bff7210 */ /* 0x000fca0007f1e0ff */
[----:B------:R-:W-:Y:S01]  /*2820*/  IMAD.WIDE.U32.X R20, R20, UR5, R22, P0 ;  /* 0x0000000514147c25 */ /* 0x000fe200080e0416 */
[----:B------:R-:W-:-:S04]  /*2830*/  ISETP.NE.U32.AND P0, PT, RZ, UR10, PT ;  /* 0x0000000aff007c0c */ /* 0x000fc8000bf05070 */
[----:B------:R-:W-:-:S04]  /*2840*/  ISETP.NE.AND.EX P0, PT, RZ, UR11, PT, P0 ;  /* 0x0000000bff007c0c */ /* 0x000fc8000bf05300 */
[----:B------:R-:W-:Y:S02]  /*2850*/  SEL R13, R13, R16, !P0 ;  /* 0x000000100d0d7207 */ /* 0x000fe40004000000 */
[----:B------:R-:W-:Y:S02]  /*2860*/  SEL R12, R12, R17, !P0 ;  /* 0x000000110c0c7207 */ /* 0x000fe40004000000 */
[----:B------:R-:W-:Y:S02]  /*2870*/  ISETP.NE.U32.AND P0, PT, RZ, UR4, PT ;  /* 0x00000004ff007c0c */ /* 0x000fe4000bf05070 */
[----:B------:R-:W-:Y:S02]  /*2880*/  SHF.R.U64 R12, R13, UR8, R12 ;  /* 0x000000080d0c7c19 */ /* 0x000fe4000800120c */
[----:B------:R-:W-:-:S04]  /*2890*/  ISETP.NE.AND.EX P0, PT, RZ, UR5, PT, P0 ;  /* 0x00000005ff007c0c */ /* 0x000fc8000bf05300 */
[----:B------:R-:W-:Y:S02]  /*28a0*/  SEL R16, R18, R21, !P0 ;  /* 0x0000001512107207 */ /* 0x000fe40004000000 */
[-C--:B------:R-:W-:Y:S02]  /*28b0*/  IABS R18, R5.reuse ;  /* 0x0000000500127213 */ /* 0x080fe40000000000 */
[----:B------:R-:W-:Y:S02]  /*28c0*/  SEL R19, R19, R20, !P0 ;  /* 0x0000001413137207 */ /* 0x000fe40004000000 */
[----:B------:R-:W1:Y:S01]  /*28d0*/  I2F.RP R21, R18 ;  /* 0x0000001200157306 */ /* 0x000e620000209400 */
[----:B------:R-:W-:Y:S02]  /*28e0*/  IADD3 R20, PT, PT, R5, -0x1, R12 ;  /* 0xffffffff05147810 */ /* 0x000fe40007ffe00c */
[----:B------:R-:W-:Y:S02]  /*28f0*/  IABS R12, R5 ;  /* 0x00000005000c7213 */ /* 0x000fe40000000000 */
[----:B------:R-:W-:-:S02]  /*2900*/  IABS R13, R20 ;  /* 0x00000014000d7213 */ /* 0x000fc40000000000 */
[----:B------:R-:W-:Y:S01]  /*2910*/  SHF.R.U64 R19, R19, UR6, R16 ;  /* 0x0000000613137c19 */ /* 0x000fe20008001210 */
[----:B------:R-:W-:-:S03]  /*2920*/  IMAD.MOV R12, RZ, RZ, -R12 ;  /* 0x000000ffff0c7224 */ /* 0x000fc600078e0a0c */
[----:B------:R-:W-:Y:S01]  /*2930*/  IADD3 R19, PT, PT, R4, -0x1, R19 ;  /* 0xffffffff04137810 */ /* 0x000fe20007ffe013 */
[----:B-1----:R-:W1:Y:S02]  /*2940*/  MUFU.RCP R22, R21 ;  /* 0x0000001500167308 */ /* 0x002e640000001000 */
[----:B-1----:R-:W-:-:S06]  /*2950*/  VIADD R22, R22, 0xffffffe ;  /* 0x0ffffffe16167836 */ /* 0x002fcc0000000000 */
[----:B------:R-:W1:Y:S02]  /*2960*/  F2I.FTZ.U32.TRUNC.NTZ R23, R22 ;  /* 0x0000001600177305 */ /* 0x000e64000021f000 */
[----:B-1----:R-:W-:Y:S02]  /*2970*/  IMAD.MOV R17, RZ, RZ, -R23 ;  /* 0x000000ffff117224 */ /* 0x002fe400078e0a17 */
[----:B------:R-:W-:Y:S02]  /*2980*/  IMAD.MOV.U32 R22, RZ, RZ, RZ ;  /* 0x000000ffff167224 */ /* 0x000fe400078e00ff */
[----:B------:R-:W-:-:S04]  /*2990*/  IMAD R17, R17, R18, RZ ;  /* 0x0000001211117224 */ /* 0x000fc800078e02ff */
[----:B------:R-:W-:-:S06]  /*29a0*/  IMAD.HI.U32 R17, R23, R17, R22 ;  /* 0x0000001117117227 */ /* 0x000fcc00078e0016 */
[----:B------:R-:W-:-:S04]  /*29b0*/  IMAD.HI.U32 R17, R17, R13, RZ ;  /* 0x0000000d11117227 */ /* 0x000fc800078e00ff */
[----:B------:R-:W-:Y:S01]  /*29c0*/  IMAD R21, R17, R12, R13 ;  /* 0x0000000c11157224 */ /* 0x000fe200078e020d */
[----:B------:R-:W-:Y:S02]  /*29d0*/  IABS R17, R4 ;  /* 0x0000000400117213 */ /* 0x000fe40000000000 */
[----:B------:R-:W-:Y:S02]  /*29e0*/  IABS R13, R19 ;  /* 0x00000013000d7213 */ /* 0x000fe40000000000 */
[----:B------:R-:W1:Y:S01]  /*29f0*/  I2F.RP R24, R17 ;  /* 0x0000001100187306 */ /* 0x000e620000209400 */
[----:B------:R-:W-:-:S13]  /*2a00*/  ISETP.GT.U32.AND P0, PT, R18, R21, PT ;  /* 0x000000151200720c */ /* 0x000fda0003f04070 */
[----:B------:R-:W-:Y:S01]  /*2a10*/  @!P0 IMAD.IADD R21, R21, 0x1, -R18 ;  /* 0x0000000115158824 */ /* 0x000fe200078e0a12 */
[----:B-1----:R-:W1:Y:S02]  /*2a20*/  MUFU.RCP R22, R24 ;  /* 0x0000001800167308 */ /* 0x002e640000001000 */
[----:B-1----:R-:W-:-:S06]  /*2a30*/  VIADD R22, R22, 0xffffffe ;  /* 0x0ffffffe16167836 */ /* 0x002fcc0000000000 */
[----:B------:R-:W1:Y:S02]  /*2a40*/  F2I.FTZ.U32.TRUNC.NTZ R23, R22 ;  /* 0x0000001600177305 */ /* 0x000e64000021f000 */
[----:B-1----:R-:W-:Y:S02]  /*2a50*/  IMAD.MOV R12, RZ, RZ, -R23 ;  /* 0x000000ffff0c7224 */ /* 0x002fe400078e0a17 */
[----:B------:R-:W-:Y:S02]  /*2a60*/  IMAD.MOV.U32 R22, RZ, RZ, RZ ;  /* 0x000000ffff167224 */ /* 0x000fe400078e00ff */
[----:B------:R-:W-:Y:S01]  /*2a70*/  IMAD R16, R12, R17, RZ ;  /* 0x000000110c107224 */ /* 0x000fe200078e02ff */
[----:B------:R-:W-:-:S03]  /*2a80*/  IABS R12, R4 ;  /* 0x00000004000c7213 */ /* 0x000fc60000000000 */
[----:B------:R-:W-:-:S04]  /*2a90*/  IMAD.HI.U32 R16, R23, R16, R22 ;  /* 0x0000001017107227 */ /* 0x000fc800078e0016 */
[----:B------:R-:W-:Y:S02]  /*2aa0*/  IMAD.MOV R12, RZ, RZ, -R12 ;  /* 0x000000ffff0c7224 */ /* 0x000fe400078e0a0c */
[----:B------:R-:W-:-:S04]  /*2ab0*/  IMAD.HI.U32 R16, R16, R13, RZ ;  /* 0x0000000d10107227 */ /* 0x000fc800078e00ff */
[----:B------:R-:W-:-:S05]  /*2ac0*/  IMAD R12, R16, R12, R13 ;  /* 0x0000000c100c7224 */ /* 0x000fca00078e020d */
[----:B------:R-:W-:-:S13]  /*2ad0*/  ISETP.GT.U32.AND P0, PT, R17, R12, PT ;  /* 0x0000000c1100720c */ /* 0x000fda0003f04070 */
[----:B------:R-:W-:Y:S01]  /*2ae0*/  @!P0 IMAD.IADD R12, R12, 0x1, -R17 ;  /* 0x000000010c0c8824 */ /* 0x000fe200078e0a11 */
[----:B------:R-:W-:-:S13]  /*2af0*/  ISETP.GT.U32.AND P0, PT, R18, R21, PT ;  /* 0x000000151200720c */ /* 0x000fda0003f04070 */
[----:B------:R-:W-:Y:S01]  /*2b00*/  @!P0 IMAD.IADD R21, R21, 0x1, -R18 ;  /* 0x0000000115158824 */ /* 0x000fe200078e0a12 */
[----:B------:R-:W-:-:S13]  /*2b10*/  ISETP.GT.U32.AND P0, PT, R17, R12, PT ;  /* 0x0000000c1100720c */ /* 0x000fda0003f04070 */
[----:B------:R-:W-:Y:S01]  /*2b20*/  @!P0 IMAD.IADD R12, R12, 0x1, -R17 ;  /* 0x000000010c0c8824 */ /* 0x000fe200078e0a11 */
[----:B------:R-:W-:-:S13]  /*2b30*/  ISETP.GE.AND P0, PT, R20, RZ, PT ;  /* 0x000000ff1400720c */ /* 0x000fda0003f06270 */
[----:B------:R-:W-:Y:S01]  /*2b40*/  @!P0 IMAD.MOV R21, RZ, RZ, -R21 ;  /* 0x000000ffff158224 */ /* 0x000fe200078e0a15 */
[----:B------:R-:W-:-:S13]  /*2b50*/  ISETP.GE.AND P0, PT, R19, RZ, PT ;  /* 0x000000ff1300720c */ /* 0x000fda0003f06270 */
[----:B------:R-:W-:Y:S01]  /*2b60*/  @!P0 IMAD.MOV R12, RZ, RZ, -R12 ;  /* 0x000000ffff0c8224 */ /* 0x000fe200078e0a0c */
[----:B------:R-:W-:-:S13]  /*2b70*/  ISETP.NE.AND P0, PT, RZ, UR24, PT ;  /* 0x00000018ff007c0c */ /* 0x000fda000bf05270 */
[----:B------:R-:W-:Y:S02]  /*2b80*/  @!P0 LOP3.LUT R21, RZ, UR24, RZ, 0x33, !PT ;  /* 0x00000018ff158c12 */ /* 0x000fe4000f8e33ff */
[----:B------:R-:W-:-:S03]  /*2b90*/  ISETP.NE.AND P0, PT, RZ, UR21, PT ;  /* 0x00000015ff007c0c */ /* 0x000fc6000bf05270 */
[----:B------:R-:W-:-:S10]  /*2ba0*/  IMAD.IADD R20, R20, 0x1, -R21 ;  /* 0x0000000114147824 */ /* 0x000fd400078e0a15 */
[----:B------:R-:W-:Y:S02]  /*2bb0*/  @!P0 LOP3.LUT R12, RZ, UR21, RZ, 0x33, !PT ;  /* 0x00000015ff0c8c12 */ /* 0x000fe4000f8e33ff */
[----:B------:R-:W-:-:S03]  /*2bc0*/  ISETP.NE.AND P0, PT, R3, 0x1, PT ;  /* 0x000000010300780c */ /* 0x000fc60003f05270 */
[----:B------:R-:W-:-:S05]  /*2bd0*/  IMAD.IADD R19, R19, 0x1, -R12 ;  /* 0x0000000113137824 */ /* 0x000fca00078e0a0c */
[CC--:B------:R-:W-:Y:S01]  /*2be0*/  SEL R12, R19.reuse, R20.reuse, !P0 ;  /* 0x00000014130c7207 */ /* 0x0c0fe20004000000 */
[----:B------:R-:W-:-:S03]  /*2bf0*/  IMAD R19, R19, R20, RZ ;  /* 0x0000001413137224 */ /* 0x000fc600078e02ff */
[----:B------:R-:W-:Y:S02]  /*2c00*/  SHF.R.S32.HI R13, RZ, 0x1f, R12 ;  /* 0x0000001fff0d7819 */ /* 0x000fe4000001140c */
[----:B------:R-:W-:Y:S02]  /*2c10*/  SHF.R.S32.HI R17, RZ, 0x1f, R19 ;  /* 0x0000001fff117819 */ /* 0x000fe40000011413 */
.L_x_18:
[----:B------:R-:W-:Y:S05]  /*2c20*/  BSYNC.RECONVERGENT B0 ;  /* 0x0000000000007941 */ /* 0x000fea0003800200 */
.L_x_17:
[----:B--2---:R-:W1:Y:S04]  /*2c30*/  SHFL.UP PT, R18, R19, 0x1, RZ ;  /* 0x0420000013127989 */ /* 0x004e6800000e00ff */
[----:B------:R-:W2:Y:S01]  /*2c40*/  SHFL.UP PT, R16, R17, 0x1, RZ ;  /* 0x0420000011107989 */ /* 0x000ea200000e00ff */
[----:B-1----:R-:W-:Y:S02]  /*2c50*/  SEL R18, R18, RZ, P6 ;  /* 0x000000ff12127207 */ /* 0x002fe40003000000 */
[----:B--2---:R-:W-:Y:S02]  /*2c60*/  SEL R16, R16, RZ, P6 ;  /* 0x000000ff10107207 */ /* 0x004fe40003000000 */
[----:B------:R-:W-:-:S05]  /*2c70*/  IADD3 R18, P0, PT, R18, R19, RZ ;  /* 0x0000001312127210 */ /* 0x000fca0007f1e0ff */
[----:B------:R-:W-:Y:S01]  /*2c80*/  IMAD.X R16, R16, 0x1, R17, P0 ;  /* 0x0000000110107824 */ /* 0x000fe200000e0611 */
[----:B------:R-:W1:Y:S04]  /*2c90*/  SHFL.UP PT, R23, R18, 0x2, RZ ;  /* 0x0440000012177989 */ /* 0x000e6800000e00ff */
        /* <DEDUP_REMOVED lines=17> */
[----:B------:R-:W1:Y:S01]  /*2db0*/  SHFL.UP PT, R16, R27, 0x10, RZ ;  /* 0x060000001b107989 */ /* 0x000e6200000e00ff */
[----:B------:R-:W-:-:S03]  /*2dc0*/  IMAD.U32 R25, RZ, RZ, UR17 ;  /* 0x00000011ff197e24 */ /* 0x000fc6000f8e00ff */
[----:B------:R-:W2:Y:S01]  /*2dd0*/  SHFL.UP PT, R21, R24, 0x10, RZ ;  /* 0x0600000018157989 */ /* 0x000ea200000e00ff */
[----:B-1----:R-:W-:Y:S02]  /*2de0*/  SEL R16, R16, RZ, P5 ;  /* 0x000000ff10107207 */ /* 0x002fe40002800000 */
[----:B--2---:R-:W-:Y:S02]  /*2df0*/  SEL R21, R21, RZ, P5 ;  /* 0x000000ff15157207 */ /* 0x004fe40002800000 */
[----:B------:R-:W-:-:S05]  /*2e00*/  IADD3 R23, P0, PT, R16, R27, RZ ;  /* 0x0000001b10177210 */ /* 0x000fca0007f1e0ff */
[----:B------:R-:W-:Y:S01]  /*2e10*/  IMAD.X R21, R21, 0x1, R24, P0 ;  /* 0x0000000115157824 */ /* 0x000fe200000e0618 */
[----:B------:R-:W-:-:S05]  /*2e20*/  IADD3 R20, P0, PT, R23, R2, RZ ;  /* 0x0000000217147210 */ /* 0x000fca0007f1e0ff */
[----:B------:R-:W-:Y:S01]  /*2e30*/  IMAD.X R18, R21, 0x1, R0, P0 ;  /* 0x0000000115127824 */ /* 0x000fe200000e0600 */
[----:B------:R-:W-:-:S04]  /*2e40*/  ISETP.LE.U32.AND P0, PT, R20, UR18, PT ;  /* 0x0000001214007c0c */ /* 0x000fc8000bf03070 */
[----:B------:R-:W-:-:S13]  /*2e50*/  ISETP.GE.U32.AND.EX P0, PT, R25, R18, PT, P0 ;  /* 0x000000121900720c */ /* 0x000fda0003f06100 */
[----:B------:R-:W-:-:S04]  /*2e60*/  VOTE.ANY R16, PT, !P0 ;  /* 0x0000000000107806 */ /* 0x000fc800040e0100 */
[----:B------:R-:W-:-:S13]  /*2e70*/  ISETP.NE.AND P0, PT, R16, RZ, PT ;  /* 0x000000ff1000720c */ /* 0x000fda0003f05270 */
[----:B------:R-:W-:Y:S05]  /*2e80*/  @!P0 BRA `(.L_x_19) ;  /* 0xfffffff400d08947 */ /* 0x000fea000383ffff */
.L_x_16:
[----:B------:R-:W1:Y:S08]  /*2e90*/  BREV R18, R16 ;  /* 0x0000001000127301 */ /* 0x000e700000000000 */
[----:B-1----:R-:W1:Y:S02]  /*2ea0*/  FLO.U32.SH R18, R18 ;  /* 0x0000001200127300 */ /* 0x002e6400000e0400 */
[----:B-1----:R-:W1:Y:S02]  /*2eb0*/  SHFL.IDX PT, R11, R11, R18, 0x1f ;  /* 0x00001f120b0b7589 */ /* 0x002e6400000e0000 */
[----:B-1----:R-:W-:-:S05]  /*2ec0*/  IMAD.IADD R3, R8, 0x1, R11 ;  /* 0x0000000108037824 */ /* 0x002fca00078e020b */
[----:B------:R-:W-:-:S13]  /*2ed0*/  ISETP.GE.AND P0, PT, R3, UR27, PT ;  /* 0x0000001b03007c0c */ /* 0x000fda000bf06270 */
[----:B------:R-:W1:Y:S01]  /*2ee0*/  @!P0 LDC.64 R24, c[0x0][0xbf0] ;  /* 0x0002fc00ff188b82 */ /* 0x000e620000000a00 */
[----:B------:R-:W-:Y:S01]  /*2ef0*/  SHFL.IDX PT, R16, R19, R18, 0x1f ;  /* 0x00001f1213107589 */ /* 0x000fe200000e0000 */
[----:B-1----:R-:W-:-:S05]  /*2f00*/  @!P0 IMAD.WIDE R24, R3, 0xc, R24 ;  /* 0x0000000c03188825 */ /* 0x002fca00078e0218 */
[----:B-----5:R1:W5:Y:S04]  /*2f10*/  @!P0 LDG.E R6, desc[UR50][R24.64] ;  /* 0x0000003218068981 */ /* 0x020368000c1e1900 */
[----:B------:R1:W5:Y:S01]  /*2f20*/  @!P0 LDG.E R7, desc[UR50][R24.64+0x4] ;  /* 0x0000043218078981 */ /* 0x000362000c1e1900 */
[----:B------:R-:W-:-:S03]  /*2f30*/  IADD3 R23, P1, P0, R2, R23, -R19 ;  /* 0x0000001702177210 */ /* 0x000fc6000783e813 */
[----:B------:R-:W-:Y:S01]  /*2f40*/  SHFL.IDX PT, R13, R13, R18, 0x1f ;  /* 0x00001f120d0d7589 */ /* 0x000fe200000e0000 */
[----:B------:R-:W-:-:S03]  /*2f50*/  IADD3.X R9, PT, PT, R0, R21, ~R17, P1, P0 ;  /* 0x0000001500097210 */ /* 0x000fc60000fe0c11 */
[----:B------:R-:W2:Y:S04]  /*2f60*/  SHFL.IDX PT, R17, R17, R18, 0x1f ;  /* 0x00001f1211117589 */ /* 0x000ea800000e0000 */
[----:B------:R-:W3:Y:S04]  /*2f70*/  SHFL.IDX PT, R12, R12, R18, 0x1f ;  /* 0x00001f120c0c7589 */ /* 0x000ee800000e0000 */
[----:B------:R-:W4:Y:S04]  /*2f80*/  SHFL.IDX PT, R9, R9, R18, 0x1f ;  /* 0x00001f1209097589 */ /* 0x000f2800000e0000 */
[----:B------:R1:W1:Y:S01]  /*2f90*/  SHFL.IDX PT, R10, R23, R18, 0x1f ;  /* 0x00001f12170a7589 */ /* 0x00026200000e0000 */
[----:B--2---:R-:W-:Y:S01]  /*2fa0*/  IMAD.MOV.U32 R19, RZ, RZ, R17 ;  /* 0x000000ffff137224 */ /* 0x004fe200078e0011 */
[----:B-1-34-:R-:W-:-:S07]  /*2fb0*/  MOV R18, R16 ;  /* 0x0000001000127202 */ /* 0x01afce0000000f00 */
.L_x_13:
[----:B------:R-:W-:Y:S01]  /*2fc0*/  ISETP.GE.AND P0, PT, R11, UR27, PT ;  /* 0x0000001b0b007c0c */ /* 0x000fe2000bf06270 */
[----:B------:R-:W-:Y:S01]  /*2fd0*/  IMAD.MOV.U32 R0, RZ, RZ, -0x1 ;  /* 0xffffffffff007424 */ /* 0x000fe200078e00ff */
[----:B------:R-:W-:-:S11]  /*2fe0*/  MOV R16, 0xffffffff ;  /* 0xffffffff00107802 */ /* 0x000fd60000000f00 */
[----:B------:R-:W-:Y:S05]  /*2ff0*/  @P0 BRA `(.L_x_12) ;  /* 0x0000000000fc0947 */ /* 0x000fea0003800000 */
[----:B------:R-:W1:Y:S01]  /*3000*/  LDC R16, c[0x0][0xb98] ;  /* 0x0002e600ff107b82 */ /* 0x000e620000000800 */
[----:B------:R-:W-:-:S04]  /*3010*/  IADD3 R22, P0, PT, -R10, UR18, RZ ;  /* 0x000000120a167c10 */ /* 0x000fc8000ff1e1ff */
[----:B------:R-:W-:-:S03]  /*3020*/  IADD3.X R23, PT, PT, ~R9, UR17, RZ, P0, !PT ;  /* 0x0000001109177c10 */ /* 0x000fc600087fe5ff */
[----:B------:R-:W2:Y:S08]  /*3030*/  LDC R21, c[0x0][0xb88] ;  /* 0x0002e200ff157b82 */ /* 0x000eb00000000800 */
[----:B------:R-:W3:Y:S01]  /*3040*/  LDC R17, c[0x0][0xbdc] ;  /* 0x0002f700ff117b82 */ /* 0x000ee20000000800 */
[-CC-:B-1----:R-:W-:Y:S02]  /*3050*/  SHF.R.U32.HI R14, RZ, R16.reuse, R23.reuse ;  /* 0x00000010ff0e7219 */ /* 0x182fe40000011617 */
[----:B------:R-:W-:-:S02]  /*3060*/  SHF.R.U64 R16, R22, R16, R23 ;  /* 0x0000001016107219 */ /* 0x000fc40000001217 */
[-CC-:B--2---:R-:W-:Y:S02]  /*3070*/  SHF.R.U32.HI R2, RZ, R21.reuse, R14.reuse ;  /* 0x00000015ff027219 */ /* 0x184fe4000001160e */
[-C--:B------:R-:W-:Y:S02]  /*3080*/  SHF.R.U32.HI R3, RZ, R21.reuse, R13 ;  /* 0x00000015ff037219 */ /* 0x080fe4000001160d */
[----:B------:R-:W-:Y:S02]  /*3090*/  SHF.R.U64 R14, R16, R21, R14 ;  /* 0x00000015100e7219 */ /* 0x000fe4000000120e */
[-CC-:B---3--:R-:W-:Y:S02]  /*30a0*/  SHF.R.U32.HI R20, RZ, R17.reuse, R2.reuse ;  /* 0x00000011ff147219 */ /* 0x188fe40000011602 */
[----:B------:R-:W-:Y:S02]  /*30b0*/  SHF.R.U64 R17, R14, R17, R2 ;  /* 0x000000110e117219 */ /* 0x000fe40000001202 */
[----:B------:R-:W-:-:S04]  /*30c0*/  LOP3.LUT R0, R20, R3, RZ, 0xfc, !PT ;  /* 0x0000000314007212 */ /* 0x000fc800078efcff */
[----:B------:R-:W-:Y:S02]  /*30d0*/  ISETP.NE.U32.AND P0, PT, R0, RZ, PT ;  /* 0x000000ff0000720c */ /* 0x000fe40003f05070 */
[----:B------:R-:W-:-:S11]  /*30e0*/  SHF.R.U64 R0, R12, R21, R13 ;  /* 0x000000150c007219 */ /* 0x000fd6000000120d */
[----:B------:R-:W-:Y:S05]  /*30f0*/  @P0 BRA `(.L_x_20) ;  /* 0x0000000000540947 */ /* 0x000fea0003800000 */
[----:B------:R-:W1:Y:S01]  /*3100*/  I2F.U32.RP R22, R0 ;  /* 0x0000000000167306 */ /* 0x000e620000209000 */
[----:B------:R-:W-:-:S07]  /*3110*/  ISETP.NE.U32.AND P1, PT, R0, RZ, PT ;  /* 0x000000ff0000720c */ /* 0x000fce0003f25070 */
[----:B-1----:R-:W1:Y:S02]  /*3120*/  MUFU.RCP R20, R22 ;  /* 0x0000001600147308 */ /* 0x002e640000001000 */
[----:B-1----:R-:W-:-:S06]  /*3130*/  IADD3 R20, PT, PT, R20, 0xffffffe, RZ ;  /* 0x0ffffffe14147810 */ /* 0x002fcc0007ffe0ff */
[----:B------:R1:W2:Y:S02]  /*3140*/  F2I.FTZ.U32.TRUNC.NTZ R21, R20 ;  /* 0x0000001400157305 */ /* 0x0002a4000021f000 */
[----:B-1----:R-:W-:Y:S02]  /*3150*/  HFMA2 R20, -RZ, RZ, 0, 0 ;  /* 0x00000000ff147431 */ /* 0x002fe400000001ff */
[----:B--2---:R-:W-:-:S04]  /*3160*/  IMAD.MOV R2, RZ, RZ, -R21 ;  /* 0x000000ffff027224 */ /* 0x004fc800078e0a15 */
[----:B------:R-:W-:-:S04]  /*3170*/  IMAD R2, R2, R0, RZ ;  /* 0x0000000002027224 */ /* 0x000fc800078e02ff */
[----:B------:R-:W-:-:S06]  /*3180*/  IMAD.HI.U32 R2, R21, R2, R20 ;  /* 0x0000000215027227 */ /* 0x000fcc00078e0014 */
[----:B------:R-:W-:-:S04]  /*3190*/  IMAD.HI.U32 R2, R2, R17, RZ ;  /* 0x0000001102027227 */ /* 0x000fc800078e00ff */
[----:B------:R-:W-:-:S04]  /*31a0*/  IMAD.MOV R3, RZ, RZ, -R2 ;  /* 0x000000ffff037224 */ /* 0x000fc800078e0a02 */
[----:B------:R-:W-:-:S05]  /*31b0*/  IMAD R3, R0, R3, R17 ;  /* 0x0000000300037224 */ /* 0x000fca00078e0211 */
[----:B------:R-:W-:-:S13]  /*31c0*/  ISETP.GE.U32.AND P0, PT, R3, R0, PT ;  /* 0x000000000300720c */ /* 0x000fda0003f06070 */
[----:B------:R-:W-:Y:S01]  /*31d0*/  @P0 IADD3 R3, PT, PT, R3, -R0, RZ ;  /* 0x8000000003030210 */ /* 0x000fe20007ffe0ff */
[----:B------:R-:W-:-:S03]  /*31e0*/  @P0 VIADD R2, R2, 0x1 ;  /* 0x0000000102020836 */ /* 0x000fc60000000000 */
[----:B------:R-:W-:-:S13]  /*31f0*/  ISETP.GE.U32.AND P3, PT, R3, R0, PT ;  /* 0x000000000300720c */ /* 0x000fda0003f66070 */
[----:B------:R-:W-:Y:S02]  /*3200*/  @P3 IADD3 R2, PT, PT, R2, 0x1, RZ ;  /* 0x0000000102023810 */ /* 0x000fe40007ffe0ff */
[----:B------:R-:W-:-:S04]  /*3210*/  @!P1 LOP3.LUT R2, RZ, R0, RZ, 0x33, !PT ;  /* 0x00000000ff029212 */ /* 0x000fc800078e33ff */
[----:B------:R-:W-:-:S05]  /*3220*/  IADD3 R22, PT, PT, -R2, RZ, RZ ;  /* 0x000000ff02167210 */ /* 0x000fca0007ffe1ff */
[----:B------:R-:W-:Y:S01]  /*3230*/  IMAD R22, R0, R22, R17 ;  /* 0x0000001600167224 */ /* 0x000fe200078e0211 */
[----:B------:R-:W-:Y:S06]  /*3240*/  BRA `(.L_x_21) ;  /* 0x0000000000147947 */ /* 0x000fec0003800000 */
.L_x_20:
[----:B------:R-:W-:Y:S02]  /*3250*/  MOV R2, 0x3270 ;  /* 0x0000327000027802 */ /* 0x000fe40000000f00 */
[----:B-----5:R-:W-:Y:S05]  /*3260*/  CALL.REL.NOINC `($__internal_3_$__cuda_sm20_div_u64) ;  /* 0x0000010800387944 */ /* 0x020fea0003c00000 */
[----:B------:R-:W-:Y:S02]  /*3270*/  IADD3 R22, PT, PT, -R3, RZ, RZ ;  /* 0x000000ff03167210 */ /* 0x000fe40007ffe1ff */
[----:B------:R-:W-:-:S03]  /*3280*/  MOV R2, R3 ;  /* 0x0000000300027202 */ /* 0x000fc60000000f00 */
[----:B------:R-:W-:-:S07]  /*3290*/  IMAD R22, R0, R22, R17 ;  /* 0x0000001600167224 */ /* 0x000fce00078e0211 */
.L_x_21:
[----:B------:R-:W1:Y:S01]  /*32a0*/  LDC R3, c[0x0][0xbdc] ;  /* 0x0002f700ff037b82 */ /* 0x000e620000000800 */
[----:B------:R-:W-:Y:S01]  /*32b0*/  IMAD.MOV.U32 R24, RZ, RZ, -0x1 ;  /* 0xffffffffff187424 */ /* 0x000fe200078e00ff */
[----:B------:R-:W-:Y:S02]  /*32c0*/  PLOP3.LUT P1, PT, PT, PT, PT, 0x8, 0x80 ;  /* 0x000000000080781c */ /* 0x000fe40003f2e170 */
[----:B------:R-:W-:-:S04]  /*32d0*/  LOP3.LUT R15, R15, 0xfffffffd, RZ, 0xc0, !PT ;  /* 0xfffffffd0f0f7812 */ /* 0x000fc800078ec0ff */
[----:B------:R-:W2:Y:S07]  /*32e0*/  LDC R17, c[0x0][0xb80] ;  /* 0x0002e000ff117b82 */ /* 0x000eae0000000800 */
[----:B------:R-:W-:Y:S01]  /*32f0*/  @P1 LOP3.LUT R15, R15, 0x2, RZ, 0xfc, !PT ;  /* 0x000000020f0f1812 */ /* 0x000fe200078efcff */
[----:B------:R-:W3:Y:S08]  /*3300*/  LDC R20, c[0x0][0xb90] ;  /* 0x0002e400ff147b82 */ /* 0x000ef00000000800 */
[----:B------:R-:W4:Y:S01]  /*3310*/  LDC R0, c[0x0][0xbe0] ;  /* 0x0002f800ff007b82 */ /* 0x000f220000000800 */
[----:B-1----:R-:W-:-:S02]  /*3320*/  SHF.L.U32 R23, R24, R3, RZ ;  /* 0x0000000318177219 */ /* 0x002fc400000006ff */
[----:B------:R-:W-:Y:S02]  /*3330*/  SHF.L.U32 R2, R2, R3, RZ ;  /* 0x0000000302027219 */ /* 0x000fe400000006ff */
[----:B------:R-:W-:Y:S01]  /*3340*/  LOP3.LUT R23, RZ, R23, RZ, 0x33, !PT ;  /* 0x00000017ff177212 */ /* 0x000fe200078e33ff */
[----:B--2---:R-:W-:-:S03]  /*3350*/  VIADD R21, R17, 0xffffffff ;  /* 0xffffffff11157836 */ /* 0x004fc60000000000 */
[----:B------:R-:W-:Y:S02]  /*3360*/  LOP3.LUT R23, R14, R23, RZ, 0xc0, !PT ;  /* 0x000000170e177212 */ /* 0x000fe400078ec0ff */
[----:B------:R-:W-:-:S03]  /*3370*/  LOP3.LUT R21, R21, R16, RZ, 0xc0, !PT ;  /* 0x0000001015157212 */ /* 0x000fc600078ec0ff */
[----:B------:R-:W-:Y:S02]  /*3380*/  IMAD.IADD R23, R23, 0x1, R2 ;  /* 0x0000000117177824 */ /* 0x000fe400078e0202 */
[----:B------:R-:W-:Y:S02]  /*3390*/  IMAD.MOV.U32 R16, RZ, RZ, R11 ;  /* 0x000000ffff107224 */ /* 0x000fe400078e000b */
[----:B------:R-:W-:Y:S02]  /*33a0*/  IMAD R21, R22, R17, R21 ;  /* 0x0000001116157224 */ /* 0x000fe400078e0215 */
[----:B---3--:R-:W-:Y:S01]  /*33b0*/  IMAD R20, R23, R20, UR30 ;  /* 0x0000001e17147e24 */ /* 0x008fe2000f8e0214 */
[----:B----4-:R-:W-:-:S04]  /*33c0*/  ISETP.NE.AND P0, PT, R0, 0x1, PT ;  /* 0x000000010000780c */ /* 0x010fc80003f05270 */
[----:B------:R-:W-:Y:S02]  /*33d0*/  SEL R14, R20, R21, !P0 ;  /* 0x00000015140e7207 */ /* 0x000fe40004000000 */
[----:B------:R-:W-:-:S07]  /*33e0*/  SEL R0, R21, R20, !P0 ;  /* 0x0000001415007207 */ /* 0x000fce0004000000 */
.L_x_12:
[----:B------:R-:W-:Y:S01]  /*33f0*/  BAR.SYNC.DEFER_BLOCKING 0x0 ;  /* 0x0000000000007b1d */ /* 0x000fe20000010000 */
[----:B------:R-:W-:-:S13]  /*3400*/  LOP3.LUT P0, RZ, R15, 0x2, RZ, 0xc0, !PT ;  /* 0x000000020fff7812 */ /* 0x000fda000780c0ff */
[----:B------:R-:W-:Y:S05]  /*3410*/  @P0 EXIT ;  /* 0x000000000000094d */ /* 0x000fea0003800000 */
[----:B------:R-:W1:Y:S01]  /*3420*/  S2UR UR5, SR_CgaCtaId ;  /* 0x00000000000579c3 */ /* 0x000e620000008800 */
[----:B------:R-:W-:-:S09]  /*3430*/  UISETP.NE.AND UP0, UPT, UR37, 0x2, UPT ;  /* 0x000000022500788c */ /* 0x000fd2000bf05270 */
[----:B------:R-:W-:Y:S05]  /*3440*/  BRA.U UP0, `(.L_x_22) ;  /* 0x0000001100f07547 */ /* 0x000fea000b800000 */
[----:B------:R-:W-:-:S08]  /*3450*/  NOP ;  /* 0x0000000000007918 */ /* 0x000fd00000000000 */
[----:B-----5:R-:W2:-:S00]  /*3460*/  USETMAXREG.DEALLOC.CTAPOOL 0x88 ;  /* 0x00000088000079c8 */ /* 0x020e8000080e0500 */
[----:B--2---:R-:W-:Y:S01]  /*3470*/  ISETP.EQ.OR P1, PT, R8, RZ, P2 ;  /* 0x000000ff0800720c */ /* 0x004fe20001722670 */
[----:B------:R-:W-:Y:S01]  /*3480*/  IMAD.MOV.U32 R19, RZ, RZ, 0x1 ;  /* 0x00000001ff137424 */ /* 0x000fe200078e00ff */
[----:B------:R-:W-:Y:S01]  /*3490*/  PLOP3.LUT P4, PT, PT, PT, PT, 0x8, 0x80 ;  /* 0x000000000080781c */ /* 0x000fe20003f8e170 */
[----:B------:R-:W-:Y:S01]  /*34a0*/  IMAD.MOV.U32 R17, RZ, RZ, RZ ;  /* 0x000000ffff117224 */ /* 0x000fe200078e00ff */
[----:B------:R-:W-:Y:S01]  /*34b0*/  PRMT R18, RZ, 0x7610, R18 ;  /* 0x00007610ff127816 */ /* 0x000fe20000000012 */
[----:B------:R-:W-:Y:S01]  /*34c0*/  UMOV UR15, URZ ;  /* 0x000000ff000f7c82 */ /* 0x000fe20008000000 */
[----:B------:R-:W-:-:S09]  /*34d0*/  UMOV UR14, URZ ;  /* 0x000000ff000e7c82 */ /* 0x000fd20008000000 */
.L_x_46:
[----:B--2---:R-:W2:Y:S02]  /*34e0*/  LDC.64 R24, c[0x0][0x390] ;  /* 0x0000e400ff187b82 */ /* 0x004ea40000000a00 */
[----:B--2---:R-:W-:-:S05]  /*34f0*/  IMAD.WIDE R24, R16, 0xc, R24 ;  /* 0x0000000c10187825 */ /* 0x004fca00078e0218 */
[----:B------:R-:W2:Y:S02]  /*3500*/  LDG.E R2, desc[UR50][R24.64+0x8] ;  /* 0x0000083218027981 */ /* 0x000ea4000c1e1900 */
[----:B--2---:R-:W-:Y:S01]  /*3510*/  R2UR UR4, R2 ;  /* 0x00000000020472ca */ /* 0x004fe200000e0000 */
[----:B---34-:R-:W-:-:S14]  /*3520*/  @P4 BRA `(.L_x_23) ;  /* 0x0000000400cc4947 */ /* 0x018fdc0003800000 */
[----:B------:R-:W2:Y:S01]  /*3530*/  S2R R13, SR_LANEID ;  /* 0x00000000000d7919 */ /* 0x000ea20000000000 */
[----:B------:R-:W-:Y:S02]  /*3540*/  ELECT P0, URZ, PT ;  /* 0x0000000000ff782f */ /* 0x000fe40003800000 */
[----:B------:R-:W-:Y:S01]  /*3550*/  MOV R3, 0x400 ;  /* 0x0000040000037802 */ /* 0x000fe20000000f00 */
[----:B------:R-:W-:Y:S01]  /*3560*/  BSSY.RECONVERGENT B0, `(.L_x_24) ;  /* 0x0000055000007945 */ /* 0x000fe20003800200 */
[----:B------:R-:W3:Y:S01]  /*3570*/  S2R R12, SR_CgaCtaId ;  /* 0x00000000000c7919 */ /* 0x000ee20000008800 */
[----:B------:R-:W-:Y:S01]  /*3580*/  LOP3.LUT R15, R18, 0xffff, RZ, 0xc0, !PT ;  /* 0x0000ffff120f7812 */ /* 0x000fe200078ec0ff */
[----:B--2---:R-:W-:Y:S01]  /*3590*/  IMAD.SHL.U32 R13, R13, 0x4, RZ ;  /* 0x000000040d0d7824 */ /* 0x004fe200078e00ff */
[----:B---3--:R-:W-:-:S04]  /*35a0*/  LEA R12, R12, R3, 0x18 ;  /* 0x000000030c0c7211 */ /* 0x008fc800078ec0ff */
[----:B------:R-:W-:Y:S02]  /*35b0*/  IADD3 R12, PT, PT, R13, 0x480, R12 ;  /* 0x000004800d0c7810 */ /* 0x000fe40007ffe00c */
[----:B------:R-:W-:Y:S05]  /*35c0*/  @!P0 BRA `(.L_x_25) ;  /* 0x0000000400388947 */ /* 0x000fea0003800000 */
[----:B------:R-:W2:Y:S01]  /*35d0*/  LDC.64 R10, c[0x0][0x830] ;  /* 0x00020c00ff0a7b82 */ /* 0x000ea20000000a00 */
[----:B------:R-:W3:Y:S04]  /*35e0*/  LDG.E R9, desc[UR50][R24.64] ;  /* 0x0000003218097981 */ /* 0x000ee8000c1e1900 */
[----:B------:R4:W5:Y:S03]  /*35f0*/  LDG.E R20, desc[UR50][R24.64+0x4] ;  /* 0x0000043218147981 */ /* 0x000966000c1e1900 */
[----:B------:R-:W1:Y:S08]  /*3600*/  LDC.64 R6, c[0x0][0x840] ;  /* 0x00021000ff067b82 */ /* 0x000e700000000a00 */
[----:B------:R-:W4:Y:S01]  /*3610*/  LDC.64 R4, c[0x0][0x828] ;  /* 0x00020a00ff047b82 */ /* 0x000f220000000a00 */
[----:B--2---:R-:W-:-:S07]  /*3620*/  IMAD.WIDE R10, R16, 0x8, R10 ;  /* 0x00000008100a7825 */ /* 0x004fce00078e020a */
[----:B------:R-:W2:Y:S01]  /*3630*/  LDC.64 R2, c[0x0][0x838] ;  /* 0x00020e00ff027b82 */ /* 0x000ea20000000a00 */
[----:B------:R-:W3:Y:S01]  /*3640*/  LDG.E.64 R10, desc[UR50][R10.64] ;  /* 0x000000320a0a7981 */ /* 0x000ee2000c1e1b00 */
[----:B-1----:R-:W-:-:S06]  /*3650*/  IMAD.WIDE R6, R16, 0x8, R6 ;  /* 0x0000000810067825 */ /* 0x002fcc00078e0206 */
[----:B------:R-:W5:Y:S01]  /*3660*/  LDG.E.64 R6, desc[UR50][R6.64] ;  /* 0x0000003206067981 */ /* 0x000f62000c1e1b00 */
[----:B----4-:R-:W-:-:S06]  /*3670*/  IMAD.WIDE R26, R16, 0x8, R4 ;  /* 0x00000008101a7825 */ /* 0x010fcc00078e0204 */
[----:B------:R-:W4:Y:S01]  /*3680*/  LDG.E.64 R26, desc[UR50][R26.64] ;  /* 0x000000321a1a7981 */ /* 0x000f22000c1e1b00 */
[----:B--2---:R-:W-:-:S06]  /*3690*/  IMAD.WIDE R22, R16, 0x8, R2 ;  /* 0x0000000810167825 */ /* 0x004fcc00078e0202 */
[----:B------:R-:W2:Y:S01]  /*36a0*/  LDG.E.64 R22, desc[UR50][R22.64] ;  /* 0x0000003216167981 */ /* 0x000ea2000c1e1b00 */
[----:B------:R-:W1:Y:S01]  /*36b0*/  S2UR UR5, SR_CgaCtaId ;  /* 0x00000000000579c3 */ /* 0x000e620000008800 */
[----:B------:R-:W-:Y:S02]  /*36c0*/  UMOV UR6, 0x400 ;  /* 0x0000040000067882 */ /* 0x000fe40000000000 */
[----:B-1----:R-:W-:-:S09]  /*36d0*/  ULEA UR5, UR5, UR6, 0x18 ;  /* 0x0000000605057291 */ /* 0x002fd2000f8ec0ff */
[----:B------:R-:W1:Y:S04]  /*36e0*/  LDS R5, [UR5+0x49c] ;  /* 0x00049c05ff057984 */ /* 0x000e680008000800 */
[----:B------:R-:W1:Y:S01]  /*36f0*/  LDS R4, [UR5+0x51c] ;  /* 0x00051c05ff047984 */ /* 0x000e620008000800 */
[----:B------:R-:W-:Y:S02]  /*3700*/  UIADD3 UR7, UPT, UPT, UR5, 0x480, URZ ;  /* 0x0000048005077890 */ /* 0x000fe4000fffe0ff */
[----:B------:R-:W-:Y:S01]  /*3710*/  UIADD3 UR6, UPT, UPT, UR5, 0x500, URZ ;  /* 0x0000050005067890 */ /* 0x000fe2000fffe0ff */
[----:B------:R-:W-:Y:S04]  /*3720*/  STS [UR5+0x4b0], RZ ;  /* 0x0004b0ffff007988 */ /* 0x000fe80008000805 */
[----:B------:R-:W-:Y:S01]  /*3730*/  STS [UR5+0x530], RZ ;  /* 0x000530ffff007988 */ /* 0x000fe20008000805 */
[----:B---3--:R-:W-:-:S04]  /*3740*/  SHF.L.U64.HI R28, R10, 0x1, R11 ;  /* 0x000000010a1c7819 */ /* 0x008fc8000001020b */
[----:B------:R-:W-:Y:S02]  /*3750*/  LOP3.LUT R28, R28, 0x1fffffff, RZ, 0xc0, !PT ;  /* 0x1fffffff1c1c7812 */ /* 0x000fe400078ec0ff */
[----:B-----5:R-:W-:-:S04]  /*3760*/  SHF.L.U64.HI R16, R6, 0x1, R7 ;  /* 0x0000000106107819 */ /* 0x020fc80000010207 */
[----:B------:R-:W-:Y:S02]  /*3770*/  LOP3.LUT R16, R16, 0x1fffffff, RZ, 0xc0, !PT ;  /* 0x1fffffff10107812 */ /* 0x000fe400078ec0ff */
[----:B------:R-:W-:Y:S02]  /*3780*/  SHF.R.U32.HI R2, RZ, 0x4, R28 ;  /* 0x00000004ff027819 */ /* 0x000fe4000001161c */
[----:B------:R-:W-:Y:S02]  /*3790*/  SHF.R.U32.HI R3, RZ, 0x4, R16 ;  /* 0x00000004ff037819 */ /* 0x000fe40000011610 */
[----:B-1----:R-:W-:Y:S02]  /*37a0*/  LOP3.LUT R2, R5, 0xf, R2, 0xb8, !PT ;  /* 0x0000000f05027812 */ /* 0x002fe400078eb802 */
[----:B------:R-:W-:-:S03]  /*37b0*/  LOP3.LUT R11, R4, 0xf, R3, 0xb8, !PT ;  /* 0x0000000f040b7812 */ /* 0x000fc600078eb803 */
[----:B------:R-:W-:Y:S04]  /*37c0*/  STS [UR5+0x49c], R2 ;  /* 0x00049c02ff007988 */ /* 0x000fe80008000805 */
[----:B------:R-:W-:Y:S04]  /*37d0*/  STS [UR5+0x51c], R11 ;  /* 0x00051c0bff007988 */ /* 0x000fe80008000805 */
[----:B------:R-:W1:Y:S04]  /*37e0*/  LDS R4, [UR5+0x49c] ;  /* 0x00049c05ff047984 */ /* 0x000e680008000800 */
[----:B------:R-:W3:Y:S01]  /*37f0*/  LDS R3, [UR5+0x51c] ;  /* 0x00051c05ff037984 */ /* 0x000ee20008000800 */
[----:B-1----:R-:W-:-:S02]  /*3800*/  LOP3.LUT R7, R4, 0xf0, RZ, 0xb8, !PT ;  /* 0x000000f004077812 */ /* 0x002fc400078eb8ff */
[----:B---3--:R-:W-:-:S03]  /*3810*/  LOP3.LUT R8, R3, 0xf0, RZ, 0xb8, !PT ;  /* 0x000000f003087812 */ /* 0x008fc600078eb8ff */
[----:B------:R-:W-:Y:S04]  /*3820*/  STS [UR5+0x49c], R7 ;  /* 0x00049c07ff007988 */ /* 0x000fe80008000805 */
[----:B------:R-:W-:Y:S04]  /*3830*/  STS [UR5+0x51c], R8 ;  /* 0x00051c08ff007988 */ /* 0x000fe80008000805 */
[----:B------:R-:W1:Y:S04]  /*3840*/  LDS R5, [UR5+0x49c] ;  /* 0x00049c05ff057984 */ /* 0x000e680008000800 */
[----:B------:R-:W3:Y:S01]  /*3850*/  LDS R3, [UR5+0x51c] ;  /* 0x00051c05ff037984 */ /* 0x000ee20008000800 */
[----:B------:R-:W-:-:S02]  /*3860*/  IMAD.U32 R4, RZ, RZ, UR7 ;  /* 0x00000007ff047e24 */ /* 0x000fc4000f8e00ff */
[----:B------:R-:W-:-:S03]  /*3870*/  IMAD.U32 R2, RZ, RZ, UR6 ;  /* 0x00000006ff027e24 */ /* 0x000fc6000f8e00ff */
[----:B------:R-:W-:Y:S02]  /*3880*/  SHF.R.U64 R4, R4, 0x4, RZ ;  /* 0x0000000404047819 */ /* 0x000fe400000012ff */
[----:B------:R-:W-:Y:S02]  /*3890*/  SHF.R.U64 R2, R2, 0x4, RZ ;  /* 0x0000000402027819 */ /* 0x000fe400000012ff */
[----:B-1----:R-:W-:Y:S02]  /*38a0*/  LOP3.LUT R5, R5, 0xf00, RZ, 0xb8, !PT ;  /* 0x00000f0005057812 */ /* 0x002fe400078eb8ff */
[----:B---3--:R-:W-:-:S03]  /*38b0*/  LOP3.LUT R3, R3, 0xf00, RZ, 0xb8, !PT ;  /* 0x00000f0003037812 */ /* 0x008fc600078eb8ff */
[----:B------:R1:W-:Y:S04]  /*38c0*/  STS.64 [UR5+0x498], R4 ;  /* 0x00049804ff007988 */ /* 0x0003e80008000a05 */
[----:B------:R-:W-:Y:S04]  /*38d0*/  STS.64 [UR5+0x518], R2 ;  /* 0x00051802ff007988 */ /* 0x000fe80008000a05 */
[----:B------:R-:W3:Y:S04]  /*38e0*/  LDS R24, [UR5+0x49c] ;  /* 0x00049c05ff187984 */ /* 0x000ee80008000800 */
[----:B------:R-:W5:Y:S01]  /*38f0*/  LDS R21, [UR5+0x51c] ;  /* 0x00051c05ff157984 */ /* 0x000f620008000800 */
[----:B------:R-:W-:Y:S01]  /*3900*/  IMAD.SHL.U32 R10, R10, 0x2, RZ ;  /* 0x000000020a0a7824 */ /* 0x000fe200078e00ff */
[----:B------:R-:W-:Y:S01]  /*3910*/  UIADD3 UR6, UPT, UPT, UR4, -0x1, URZ ;  /* 0xffffffff04067890 */ /* 0x000fe2000fffe0ff */
[----:B------:R-:W-:-:S03]  /*3920*/  IMAD.SHL.U32 R25, R6, 0x2, RZ ;  /* 0x0000000206197824 */ /* 0x000fc600078e00ff */
[----:B------:R-:W-:Y:S02]  /*3930*/  LOP3.LUT R7, R10, 0xfffffffe, RZ, 0xc0, !PT ;  /* 0xfffffffe0a077812 */ /* 0x000fe400078ec0ff */
[----:B------:R-:W-:Y:S01]  /*3940*/  IMAD.U32 R8, RZ, RZ, UR6 ;  /* 0x00000006ff087e24 */ /* 0x000fe2000f8e00ff */
[----:B------:R-:W-:Y:S01]  /*3950*/  LOP3.LUT R25, R25, 0xfffffffe, RZ, 0xc0, !PT ;  /* 0xfffffffe19197812 */ /* 0x000fe200078ec0ff */
[----:B------:R-:W-:Y:S01]  /*3960*/  STS [UR5+0x490], R4 ;  /* 0x00049004ff007988 */ /* 0x000fe20008000805 */
[----:B------:R-:W-:Y:S02]  /*3970*/  SHF.R.U64 R28, R7, 0x4, R28 ;  /* 0x00000004071c7819 */ /* 0x000fe4000000121c */
[----:B------:R-:W-:Y:S02]  /*3980*/  CS2R R10, SRZ ;  /* 0x00000000000a7805 */ /* 0x000fe4000001ff00 */
[----:B------:R-:W-:Y:S01]  /*3990*/  CS2R R6, SRZ ;  /* 0x0000000000067805 */ /* 0x000fe2000001ff00 */
[----:B------:R4:W-:Y:S01]  /*39a0*/  STS [UR5+0x494], R4 ;  /* 0x00049404ff007988 */ /* 0x0009e20008000805 */
[----:B------:R-:W-:Y:S01]  /*39b0*/  VIADD R9, R9, 0xffffffff ;  /* 0xffffffff09097836 */ /* 0x000fe20000000000 */
[----:B------:R-:W-:Y:S01]  /*39c0*/  SHF.R.U64 R25, R25, 0x4, R16 ;  /* 0x0000000419197819 */ /* 0x000fe20000001210 */
[----:B-1----:R-:W-:Y:S01]  /*39d0*/  VIADD R5, R20, 0xffffffff ;  /* 0xffffffff14057836 */ /* 0x002fe20000000000 */
[----:B------:R1:W-:Y:S04]  /*39e0*/  STS [UR5+0x510], R2 ;  /* 0x00051002ff007988 */ /* 0x0003e80008000805 */
[----:B------:R1:W-:Y:S04]  /*39f0*/  STS [UR5+0x514], R2 ;  /* 0x00051402ff007988 */ /* 0x0003e80008000805 */
[----:B------:R1:W-:Y:S04]  /*3a00*/  STS.128 [UR5+0x4a0], R8 ;  /* 0x0004a008ff007988 */ /* 0x0003e80008000c05 */
[----:B------:R1:W-:Y:S01]  /*3a10*/  STS [UR5+0x48c], R28 ;  /* 0x00048c1cff007988 */ /* 0x0003e20008000805 */
[----:B---3--:R-:W-:Y:S01]  /*3a20*/  LOP3.LUT R24, R24, 0xf000, RZ, 0xb8, !PT ;  /* 0x0000f00018187812 */ /* 0x008fe200078eb8ff */
[----:B----4-:R-:W-:Y:S01]  /*3a30*/  IMAD.MOV.U32 R4, RZ, RZ, R8 ;  /* 0x000000ffff047224 */ /* 0x010fe200078e0008 */
[----:B-----5:R-:W-:Y:S01]  /*3a40*/  LOP3.LUT R21, R21, 0xf000, RZ, 0xb8, !PT ;  /* 0x0000f00015157812 */ /* 0x020fe200078eb8ff */
[----:B------:R1:W-:Y:S04]  /*3a50*/  STS.64 [UR5+0x480], R26 ;  /* 0x0004801aff007988 */ /* 0x0003e80008000a05 */
[----:B------:R1:W-:Y:S04]  /*3a60*/  STS.128 [UR5+0x520], R4 ;  /* 0x00052004ff007988 */ /* 0x0003e80008000c05 */
[----:B--2---:R1:W-:Y:S04]  /*3a70*/  STS.64 [UR5+0x500], R22 ;  /* 0x00050016ff007988 */ /* 0x0043e80008000a05 */
[----:B------:R1:W-:Y:S04]  /*3a80*/  STS [UR5+0x50c], R25 ;  /* 0x00050c19ff007988 */ /* 0x0003e80008000805 */
[----:B------:R1:W-:Y:S04]  /*3a90*/  STS [UR5+0x49c], R24 ;  /* 0x00049c18ff007988 */ /* 0x0003e80008000805 */
[----:B------:R1:W-:Y:S02]  /*3aa0*/  STS [UR5+0x51c], R21 ;  /* 0x00051c15ff007988 */ /* 0x0003e40008000805 */
.L_x_25:
[----:B-1----:R-:W-:Y:S05]  /*3ab0*/  BSYNC.RECONVERGENT B0 ;  /* 0x0000000000007941 */ /* 0x002fea0003800200 */
.L_x_24:
[----:B------:R-:W-:Y:S01]  /*3ac0*/  NOP ;  /* 0x0000000000007918 */ /* 0x000fe20000000000 */
[----:B------:R1:W2:Y:S01]  /*3ad0*/  LDS R2, [R12] ;  /* 0x000000000c027984 */ /* 0x0002a20000000800 */
[----:B------:R-:W-:Y:S01]  /*3ae0*/  IMAD R15, R15, 0x4ec5, RZ ;  /* 0x00004ec50f0f7824 */ /* 0x000fe200078e02ff */
[----:B------:R-:W-:Y:S01]  /*3af0*/  ELECT P0, URZ, PT ;  /* 0x0000000000ff782f */ /* 0x000fe20003800000 */
[----:B------:R-:W-:Y:S01]  /*3b00*/  BSSY.RECONVERGENT B0, `(.L_x_26) ;  /* 0x000000b000007945 */ /* 0x000fe20003800200 */
[----:B------:R1:W3:Y:S02]  /*3b10*/  LDS R3, [R12+0x80] ;  /* 0x000080000c037984 */ /* 0x0002e40000000800 */
[----:B------:R-:W-:-:S04]  /*3b20*/  SHF.R.U32.HI R4, RZ, 0x12, R15 ;  /* 0x00000012ff047819 */ /* 0x000fc8000001160f */
[----:B------:R-:W-:-:S05]  /*3b30*/  PRMT R4, R4, 0x9910, RZ ;  /* 0x0000991004047816 */ /* 0x000fca00000000ff */
[----:B------:R-:W-:-:S04]  /*3b40*/  IMAD R4, R4, 0xd, RZ ;  /* 0x0000000d04047824 */ /* 0x000fc800078e02ff */
[----:B------:R-:W-:-:S05]  /*3b50*/  IMAD.MOV R4, RZ, RZ, -R4 ;  /* 0x000000ffff047224 */ /* 0x000fca00078e0a04 */
[----:B------:R-:W-:-:S05]  /*3b60*/  PRMT R5, R4, 0x7710, RZ ;  /* 0x0000771004057816 */ /* 0x000fca00000000ff */
[----:B------:R-:W-:Y:S01]  /*3b70*/  IMAD.IADD R4, R5, 0x1, R18 ;  /* 0x0000000105047824 */ /* 0x000fe200078e0212 */
[----:B-1----:R-:W-:Y:S05]  /*3b80*/  @!P0 BRA `(.L_x_27) ;  /* 0x0000000000088947 */ /* 0x002fea0003800000 */
[----:B------:R0:W-:Y:S01]  /*3b90*/  UTMACMDFLUSH ;  /* 0x00000000000079b7 */ /* 0x0001e20000000000 */
[----:B------:R-:W-:-:S04]  /*3ba0*/  DEPBAR.LE SB0, 0x0 ;  /* 0x000080000000791a */ /* 0x000fc80000000000 */
.L_x_27:
[----:B------:R-:W-:Y:S05]  /*3bb0*/  BSYNC.RECONVERGENT B0 ;  /* 0x0000000000007941 */ /* 0x000fea0003800200 */
.L_x_26:
[----:B------:R-:W-:-:S13]  /*3bc0*/  R2UR UR5, R4 ;  /* 0x00000000040572ca */ /* 0x000fda00000e0000 */
[----:B------:R-:W-:-:S04]  /*3bd0*/  ULOP3.LUT UR5, UR5, 0xffff, URZ, 0xc0, !UPT ;  /* 0x0000ffff05057892 */ /* 0x000fc8000f8ec0ff */
[----:B------:R-:W-:Y:S02]  /*3be0*/  UIMAD.WIDE.U32 UR6, UR5, 0x80, UR34 ;  /* 0x00000080050678a5 */ /* 0x000fe4000f8e0022 */
[----:B------:R-:W-:-:S04]  /*3bf0*/  UIMAD.WIDE.U32 UR8, UR5, 0x80, UR32 ;  /* 0x00000080050878a5 */ /* 0x000fc8000f8e0020 */
[C---:B------:R-:W-:Y:S02]  /*3c00*/  IADD3 R4, P3, PT, R13.reuse, UR6, RZ ;  /* 0x000000060d047c10 */ /* 0x040fe4000ff7e0ff */
[----:B------:R-:W-:-:S03]  /*3c10*/  IADD3 R6, P0, PT, R13, UR8, RZ ;  /* 0x000000080d067c10 */ /* 0x000fc6000ff1e0ff */
[----:B------:R-:W-:Y:S02]  /*3c20*/  IMAD.X R5, RZ, RZ, UR7, P3 ;  /* 0x00000007ff057e24 */ /* 0x000fe400098e06ff */
[----:B------:R-:W-:-:S03]  /*3c30*/  IMAD.X R7, RZ, RZ, UR9, P0 ;  /* 0x00000009ff077e24 */ /* 0x000fc600080e06ff */
[----:B--2---:R2:W5:Y:S04]  /*3c40*/  ATOMG.E.EXCH.STRONG.GPU PT, RZ, [R4], R2 ;  /* 0x0000000204ff73a8 */ /* 0x00456800041ee100 */
[----:B---3--:R2:W5:Y:S02]  /*3c50*/  ATOMG.E.EXCH.STRONG.GPU PT, RZ, [R6], R3 ;  /* 0x0000000306ff73a8 */ /* 0x00856400041ee100 */
.L_x_23:
[----:B--2---:R-:W-:Y:S01]  /*3c60*/  LOP3.LUT R2, R18, 0xffff, RZ, 0xc0, !PT ;  /* 0x0000ffff12027812 */ /* 0x004fe200078ec0ff */
[----:B------:R-:W2:Y:S01]  /*3c70*/  S2UR UR13, SR_CgaCtaId ;  /* 0x00000000000d79c3 */ /* 0x000ea20000008800 */
[----:B------:R-:W-:-:S03]  /*3c80*/  UMOV UR12, 0x400 ;  /* 0x00000400000c7882 */ /* 0x000fc60000000000 */
[----:B------:R-:W-:-:S05]  /*3c90*/  IMAD R2, R2, 0x4ec5, RZ ;  /* 0x00004ec502027824 */ /* 0x000fca00078e02ff */
[----:B------:R-:W-:-:S04]  /*3ca0*/  SHF.R.U32.HI R2, RZ, 0x12, R2 ;  /* 0x00000012ff027819 */ /* 0x000fc80000011602 */
[----:B------:R-:W-:-:S05]  /*3cb0*/  PRMT R2, R2, 0x9910, RZ ;  /* 0x0000991002027816 */ /* 0x000fca00000000ff */
[----:B------:R-:W-:-:S04]  /*3cc0*/  IMAD R2, R2, 0xd, RZ ;  /* 0x0000000d02027824 */ /* 0x000fc800078e02ff */
[----:B------:R-:W-:Y:S01]  /*3cd0*/  IMAD.MOV R2, RZ, RZ, -R2 ;  /* 0x000000ffff027224 */ /* 0x000fe200078e0a02 */
[----:B--2---:R-:W-:-:S04]  /*3ce0*/  ULEA UR12, UR13, UR12, 0x18 ;  /* 0x0000000c0d0c7291 */ /* 0x004fc8000f8ec0ff */
[----:B------:R-:W-:Y:S01]  /*3cf0*/  PRMT R3, R2, 0x7710, RZ ;  /* 0x0000771002037816 */ /* 0x000fe200000000ff */
[----:B-1----:R-:W-:Y:S01]  /*3d00*/  ULEA UR5, UR14, UR12, 0x3 ;  /* 0x0000000c0e057291 */ /* 0x002fe2000f8e18ff */
[----:B------:R-:W-:-:S03]  /*3d10*/  SHF.L.U32 R2, R19, 0x1f, RZ ;  /* 0x0000001f13027819 */ /* 0x000fc600000006ff */
[----:B------:R-:W-:-:S05]  /*3d20*/  IMAD.IADD R3, R3, 0x1, R18 ;  /* 0x0000000103037824 */ /* 0x000fca00078e0212 */
[----:B------:R-:W-:-:S13]  /*3d30*/  R2UR UR16, R3 ;  /* 0x00000000031072ca */ /* 0x000fda00000e0000 */
[----:B------:R-:W-:-:S04]  /*3d40*/  ULOP3.LUT UR16, UR16, 0xffff, URZ, 0xc0, !UPT ;  /* 0x0000ffff10107892 */ /* 0x000fc8000f8ec0ff */
[----:B------:R-:W-:Y:S02]  /*3d50*/  UIMAD.WIDE.U32 UR18, UR16, 0x80, UR34 ;  /* 0x00000080101278a5 */ /* 0x000fe4000f8e0022 */
[----:B------:R-:W-:Y:S01]  /*3d60*/  UIMAD.WIDE.U32 UR16, UR16, 0x80, UR32 ;  /* 0x00000080101078a5 */ /* 0x000fe2000f8e0020 */
[----:B------:R-:W-:Y:S11]  /*3d70*/  @P4 BRA `(.L_x_28) ;  /* 0x00000000001c4947 */ /* 0x000ff60003800000 */
[----:B------:R-:W-:-:S04]  /*3d80*/  DEPBAR {5,4,3,2,1,0} ;  /* 0x0000003f0000791a */ /* 0x000fc80000000000 */
[----:B------:R-:W1:Y:S02]  /*3d90*/  CCTL.E.C.LDCU.IV.DEEP [UR18] ;  /* 0x0000000012007540 */ /* 0x000e640009c08000 */
[----:B-1----:R1:W-:Y:S01]  /*3da0*/  UTMACCTL.IV [UR18] ;  /* 0x00000000120079b9 */ /* 0x0023e20008000000 */
[----:B------:R-:W-:-:S04]  /*3db0*/  DEPBAR {5,4,3,2,1,0} ;  /* 0x0000003f0000791a */ /* 0x000fc80000000000 */
[----:B------:R-:W2:Y:S02]  /*3dc0*/  CCTL.E.C.LDCU.IV.DEEP [UR16] ;  /* 0x0000000010007540 */ /* 0x000ea40009c08000 */
[----:B--2---:R1:W-:Y:S01]  /*3dd0*/  UTMACCTL.IV [UR16] ;  /* 0x00000000100079b9 */ /* 0x0043e20008000000 */
[----:B------:R-:W-:Y:S01]  /*3de0*/  NOP ;  /* 0x0000000000007918 */ /* 0x000fe20000000000 */
.L_x_28:
[----:B------:R-:W-:Y:S01]  /*3df0*/  UIADD3 UR6, UPT, UPT, UR4, 0x3f, URZ ;  /* 0x0000003f04067890 */ /* 0x000fe2000fffe0ff */
[----:B-----5:R2:W3:Y:S01]  /*3e00*/  SYNCS.PHASECHK.TRANS64.TRYWAIT P0, [UR5+0x18], R2 ;  /* 0x00001802ff0075a7 */ /* 0x0204e20008001105 */
[----:B------:R-:W-:Y:S01]  /*3e10*/  UIADD3 UR4, UPT, UPT, UR4, 0x7e, URZ ;  /* 0x0000007e04047890 */ /* 0x000fe2000fffe0ff */
[----:B------:R-:W-:Y:S01]  /*3e20*/  R2UR UR11, R14 ;  /* 0x000000000e0b72ca */ /* 0x000fe200000e0000 */
[----:B------:R-:W-:Y:S01]  /*3e30*/  USHF.R.S32.HI UR5, URZ, 0x1f, UR6 ;  /* 0x0000001fff057899 */ /* 0x000fe20008011406 */
[----:B------:R-:W-:Y:S01]  /*3e40*/  R2UR UR7, R0 ;  /* 0x00000000000772ca */ /* 0x000fe200000e0000 */
[----:B------:R-:W-:Y:S02]  /*3e50*/  UMOV UR21, URZ ;  /* 0x000000ff00157c82 */ /* 0x000fe40008000000 */
[----:B------:R-:W-:-:S04]  /*3e60*/  ULEA.HI UR5, UR5, UR6, URZ, 0x6 ;  /* 0x0000000605057291 */ /* 0x000fc8000f8f30ff */
[----:B------:R-:W-:-:S04]  /*3e70*/  USHF.R.S32.HI UR22, URZ, 0x6, UR5 ;  /* 0x00000006ff167899 */ /* 0x000fc80008011405 */
[----:B------:R-:W-:Y:S02]  /*3e80*/  UISETP.LT.U32.AND UP0, UPT, UR22, 0x3, UPT ;  /* 0x000000031600788c */ /* 0x000fe4000bf01070 */
[----:B------:R-:W-:Y:S02]  /*3e90*/  USHF.L.U32 UR11, UR11, 0x7, URZ ;  /* 0x000000070b0b7899 */ /* 0x000fe400080006ff */
[----:B------:R-:W-:Y:S02]  /*3ea0*/  USEL UR20, UR22, 0x3, UP0 ;  /* 0x0000000316147887 */ /* 0x000fe40008000000 */
[----:B------:R-:W-:Y:S02]  /*3eb0*/  UISETP.GE.U32.AND UP0, UPT, UR4, 0x7f, UPT ;  /* 0x0000007f0400788c */ /* 0x000fe4000bf06070 */
[----:B------:R-:W-:-:S07]  /*3ec0*/  USHF.L.U32 UR7, UR7, 0x8, URZ ;  /* 0x0000000807077899 */ /* 0x000fce00080006ff */
[----:B--2---:R-:W-:Y:S05]  /*3ed0*/  BRA.U !UP0, `(.L_x_29) ;  /* 0x0000000108a47547 */ /* 0x004fea000b800000 */
[----:B------:R-:W-:Y:S01]  /*3ee0*/  UMOV UR23, URZ ;  /* 0x000000ff00177c82 */ /* 0x000fe20008000000 */
[----:B------:R-:W-:-:S05]  /*3ef0*/  UMOV UR24, UR14 ;  /* 0x0000000e00187c82 */ /* 0x000fca0008000000 */
.L_x_35:
[----:B--2---:R-:W-:Y:S01]  /*3f00*/  ULEA UR9, UR24, UR12, 0x3 ;  /* 0x0000000c18097291 */ /* 0x004fe2000f8e18ff */
[----:B---3--:R-:W-:Y:S01]  /*3f10*/  @!P2 MOV R2, 0xc000 ;  /* 0x0000c0000002a802 */ /* 0x008fe20000000f00 */
[----:B---34-:R-:W-:Y:S10]  /*3f20*/  @P0 BRA `(.L_x_30) ;  /* 0x00000000000c0947 */ /* 0x018ff40003800000 */
[----:B------:R-:W-:-:S04]  /*3f30*/  SHF.L.U32 R3, R19, 0x1f, RZ ;  /* 0x0000001f13037819 */ /* 0x000fc800000006ff */
[----:B------:R-:W2:Y:S02]  /*3f40*/  SYNCS.PHASECHK.TRANS64.TRYWAIT P0, [UR9+0x18], R3 ;  /* 0x00001803ff0075a7 */ /* 0x000ea40008001109 */
[----:B--2---:R-:W-:Y:S05]  /*3f50*/  @!P0 BRA `(.L_x_31) ;  /* 0x000000f000108947 */ /* 0x004fea0003800000 */
.L_x_30:
[----:B------:R3:W-:Y:S01]  /*3f60*/  @!P2 SYNCS.ARRIVE.TRANS64 RZ, [UR9], R2 ;  /* 0x00000002ffffa9a7 */ /* 0x0007e20008000009 */
[----:B------:R-:W-:-:S04]  /*3f70*/  ULOP3.LUT UR4, UR25, 0x2, URZ, 0xfc, !UPT ;  /* 0x0000000219047892 */ /* 0x000fc8000f8efcff */
[----:B------:R-:W-:-:S09]  /*3f80*/  UISETP.NE.AND UP0, UPT, UR4, 0x2, UPT ;  /* 0x000000020400788c */ /* 0x000fd2000bf05270 */
[----:B------:R-:W-:Y:S05]  /*3f90*/  BRA.U UP0, `(.L_x_32) ;  /* 0x0000000100047547 */ /* 0x000fea000b800000 */
[----:B-1----:R-:W-:Y:S05]  /*3fa0*/  BPT.TRAP 0x1 ;  /* 0x000000040000795c */ /* 0x002fea0000300000 */
.L_x_32:
[----:B------:R-:W-:Y:S04]  /*3fb0*/  BSSY.RECONVERGENT B0, `(.L_x_33) ;  /* 0x0000003000007945 */ /* 0x000fe80003800200 */
[----:B------:R-:W-:Y:S05]  /*3fc0*/  @P1 BRA `(.L_x_34) ;  /* 0x0000000000041947 */ /* 0x000fea0003800000 */
[----:B-1----:R-:W-:Y:S05]  /*3fd0*/  BPT.TRAP 0x1 ;  /* 0x000000040000795c */ /* 0x002fea0000300000 */
.L_x_34:
[----:B-1----:R-:W-:Y:S05]  /*3fe0*/  BSYNC.RECONVERGENT B0 ;  /* 0x0000000000007941 */ /* 0x002fea0003800200 */
.L_x_33:
[----:B------:R-:W-:Y:S02]  /*3ff0*/  UIADD3 UR14, UPT, UPT, UR24, 0x1, URZ ;  /* 0x00000001180e7890 */ /* 0x000fe4000fffe0ff */
[----:B------:R-:W-:Y:S02]  /*4000*/  ULEA UR8, UR24, UR12, 0xe ;  /* 0x0000000c18087291 */ /* 0x000fe4000f8e70ff */
[----:B------:R-:W-:Y:S02]  /*4010*/  UISETP.NE.AND UP0, UPT, UR14, 0x3, UPT ;  /* 0x000000030e00788c */ /* 0x000fe4000bf05270 */
[----:B------:R-:W-:Y:S02]  /*4020*/  USHF.L.U32 UR10, UR23, 0x6, URZ ;  /* 0x00000006170a7899 */ /* 0x000fe400080006ff */
[----:B------:R-:W-:Y:S02]  /*4030*/  USEL UR5, URZ, 0x1, UP0 ;  /* 0x00000001ff057887 */ /* 0x000fe40008000000 */
[----:B------:R-:W-:-:S02]  /*4040*/  USEL UR14, UR14, URZ, UP0 ;  /* 0x000000ff0e0e7287 */ /* 0x000fc40008000000 */
[----:B------:R-:W-:Y:S02]  /*4050*/  UIADD3 UR8, UPT, UPT, UR8, 0x11400, URZ ;  /* 0x0001140008087890 */ /* 0x000fe4000fffe0ff */
[----:B------:R-:W-:Y:S01]  /*4060*/  ULEA UR4, UR14, UR12, 0x3 ;  /* 0x0000000c0e047291 */ /* 0x000fe2000f8e18ff */
[----:B------:R-:W-:Y:S01]  /*4070*/  LOP3.LUT R19, R19, UR5, RZ, 0x3c, !PT ;  /* 0x0000000513137c12 */ /* 0x000fe2000f8e3cff */
[----:B------:R-:W-:Y:S01]  /*4080*/  UMOV UR26, 0x0 ;  /* 0x00000000001a7882 */ /* 0x000fe20000000000 */
[----:B------:R-:W-:Y:S01]  /*4090*/  UMOV UR27, 0x10000000 ;  /* 0x10000000001b7882 */ /* 0x000fe20000000000 */
[----:B------:R-:W-:Y:S01]  /*40a0*/  UMOV UR5, UR9 ;  /* 0x0000000900057c82 */ /* 0x000fe20008000000 */
[----:B--2---:R-:W-:Y:S01]  /*40b0*/  SHF.L.U32 R0, R19, 0x1f, RZ ;  /* 0x0000001f13007819 */ /* 0x004fe200000006ff */
[----:B------:R-:W-:Y:S01]  /*40c0*/  UMOV UR6, UR10 ;  /* 0x0000000a00067c82 */ /* 0x000fe20008000000 */
[----:B------:R-:W-:Y:S02]  /*40d0*/  UIADD3 UR23, UPT, UPT, UR23, 0x1, URZ ;  /* 0x0000000117177890 */ /* 0x000fe4000fffe0ff */
[----:B------:R2:W4:Y:S01]  /*40e0*/  SYNCS.PHASECHK.TRANS64.TRYWAIT P0, [UR4+0x18], R0 ;  /* 0x00001800ff0075a7 */ /* 0x0005220008001104 */
[----:B------:R-:W-:Y:S01]  /*40f0*/  ULEA UR4, UR24, UR12, 0xf ;  /* 0x0000000c18047291 */ /* 0x000fe2000f8e78ff */
[----:B------:R2:W-:Y:S01]  /*4100*/  UTMALDG.2D [UR8], [UR18], desc[UR26] ;  /* 0x00001a08120075b4 */ /* 0x0005e20008009000 */
[----:B------:R-:W-:-:S02]  /*4110*/  UISETP.NE.AND UP0, UPT, UR23, UR20, UPT ;  /* 0x000000141700728c */ /* 0x000fc4000bf05270 */
[----:B------:R-:W-:Y:S01]  /*4120*/  UIADD3 UR4, UPT, UPT, UR4, 0x1d400, URZ ;  /* 0x0001d40004047890 */ /* 0x000fe2000fffe0ff */
[----:B------:R-:W-:Y:S01]  /*4130*/  UMOV UR21, UR20 ;  /* 0x0000001400157c82 */ /* 0x000fe20008000000 */
[----:B------:R-:W-:-:S07]  /*4140*/  UMOV UR24, UR14 ;  /* 0x0000000e00187c82 */ /* 0x000fce0008000000 */
[----:B------:R2:W-:Y:S01]  /*4150*/  UTMALDG.2D [UR4], [UR16], desc[UR26] ;  /* 0x00001a04100075b4 */ /* 0x0005e20008009000 */
[----:B------:R-:W-:Y:S05]  /*4160*/  BRA.U UP0, `(.L_x_35) ;  /* 0xfffffffd00647547 */ /* 0x000fea000b83ffff */
.L_x_29:
[----:B--2---:R-:W-:Y:S01]  /*4170*/  ULEA UR4, UR14, UR12, 0x3 ;  /* 0x0000000c0e047291 */ /* 0x004fe2000f8e18ff */
[----:B------:R-:W-:Y:S01]  /*4180*/  SHF.L.U32 R0, R19, 0x1f, RZ ;  /* 0x0000001f13007819 */ /* 0x000fe200000006ff */
[----:B------:R-:W-:Y:S01]  /*4190*/  @!P4 SYNCS.ARRIVE.TRANS64.A1T0 RZ, [UR12+0x78], RZ ;  /* 0x000078ffffffc9a7 */ /* 0x000fe2000810000c */
[----:B------:R-:W-:-:S06]  /*41a0*/  UISETP.GT.AND UP0, UPT, UR22, UR20, UPT ;  /* 0x000000141600728c */ /* 0x000fcc000bf04270 */
[----:B---34-:R2:W3:Y:S03]  /*41b0*/  SYNCS.PHASECHK.TRANS64.TRYWAIT P0, [UR4+0x18], R0 ;  /* 0x00001800ff0075a7 */ /* 0x0184e60008001104 */
[----:B------:R-:W-:Y:S05]  /*41c0*/  BRA.U !UP0, `(.L_x_36) ;  /* 0x0000000108a07547 */ /* 0x000fea000b800000 */
[----:B------:R-:W-:Y:S01]  /*41d0*/  UIADD3 UR20, UPT, UPT, -UR20, UR21, UR22 ;  /* 0x0000001514147290 */ /* 0x000fe2000fffe116 */
[----:B------:R-:W-:-:S11]  /*41e0*/  UMOV UR24, UR14 ;  /* 0x0000000e00187c82 */ /* 0x000fd60008000000 */
.L_x_42:
[----:B----4-:R-:W-:Y:S01]  /*41f0*/  ULEA UR9, UR24, UR12, 0x3 ;  /* 0x0000000c18097291 */ /* 0x010fe2000f8e18ff */
[----:B---3--:R-:W-:Y:S01]  /*4200*/  @!P2 MOV R2, 0xc000 ;  /* 0x0000c0000002a802 */ /* 0x008fe20000000f00 */
[----:B-1-3--:R-:W-:Y:S10]  /*4210*/  @P0 BRA `(.L_x_37) ;  /* 0x00000000000c0947 */ /* 0x00aff40003800000 */
[----:B------:R-:W-:-:S04]  /*4220*/  SHF.L.U32 R3, R19, 0x1f, RZ ;  /* 0x0000001f13037819 */ /* 0x000fc800000006ff */
[----:B------:R-:W3:Y:S02]  /*4230*/  SYNCS.PHASECHK.TRANS64.TRYWAIT P0, [UR9+0x18], R3 ;  /* 0x00001803ff0075a7 */ /* 0x000ee40008001109 */
[----:B---3--:R-:W-:Y:S05]  /*4240*/  @!P0 BRA `(.L_x_38) ;  /* 0x000000ec006c8947 */ /* 0x008fea0003800000 */
.L_x_37:
[----:B------:R3:W-:Y:S01]  /*4250*/  @!P2 SYNCS.ARRIVE.TRANS64 RZ, [UR9], R2 ;  /* 0x00000002ffffa9a7 */ /* 0x0007e20008000009 */
[----:B------:R-:W-:-:S04]  /*4260*/  ULOP3.LUT UR4, UR25, 0x2, URZ, 0xfc, !UPT ;  /* 0x0000000219047892 */ /* 0x000fc8000f8efcff */
[----:B------:R-:W-:-:S09]  /*4270*/  UISETP.NE.AND UP0, UPT, UR4, 0x2, UPT ;  /* 0x000000020400788c */ /* 0x000fd2000bf05270 */
[----:B------:R-:W-:Y:S05]  /*4280*/  BRA.U UP0, `(.L_x_39) ;  /* 0x0000000100047547 */ /* 0x000fea000b800000 */
[----:B-1----:R-:W-:Y:S05]  /*4290*/  BPT.TRAP 0x1 ;  /* 0x000000040000795c */ /* 0x002fea0000300000 */
.L_x_39:
[----:B------:R-:W-:Y:S04]  /*42a0*/  BSSY.RECONVERGENT B0, `(.L_x_40) ;  /* 0x0000003000007945 */ /* 0x000fe80003800200 */
[----:B------:R-:W-:Y:S05]  /*42b0*/  @P1 BRA `(.L_x_41) ;  /* 0x0000000000041947 */ /* 0x000fea0003800000 */
[----:B-1----:R-:W-:Y:S05]  /*42c0*/  BPT.TRAP 0x1 ;  /* 0x000000040000795c */ /* 0x002fea0000300000 */
.L_x_41:
[----:B-1----:R-:W-:Y:S05]  /*42d0*/  BSYNC.RECONVERGENT B0 ;  /* 0x0000000000007941 */ /* 0x002fea0003800200 */
.L_x_40:
        /* <DEDUP_REMOVED lines=15> */
[----:B------:R4:W1:Y:S01]  /*43d0*/  SYNCS.PHASECHK.TRANS64.TRYWAIT P0, [UR4+0x18], R0 ;  /* 0x00001800ff0075a7 */ /* 0x0008620008001104 */
[----:B------:R-:W-:Y:S01]  /*43e0*/  ULEA UR4, UR24, UR12, 0xf ;  /* 0x0000000c18047291 */ /* 0x000fe2000f8e78ff */
[----:B------:R4:W-:Y:S01]  /*43f0*/  UTMALDG.2D [UR8], [UR18], desc[UR22] ;  /* 0x00001608120075b4 */ /* 0x0009e20008009000 */
[----:B------:R-:W-:-:S02]  /*4400*/  UISETP.NE.AND UP0, UPT, UR21, UR20, UPT ;  /* 0x000000141500728c */ /* 0x000fc4000bf05270 */
[----:B------:R-:W-:Y:S01]  /*4410*/  UIADD3 UR4, UPT, UPT, UR4, 0x1d400, URZ ;  /* 0x0001d40004047890 */ /* 0x000fe2000fffe0ff */
[----:B------:R-:W-:-:S08]  /*4420*/  UMOV UR24, UR14 ;  /* 0x0000000e00187c82 */ /* 0x000fd00008000000 */
[----:B------:R4:W-:Y:S01]  /*4430*/  UTMALDG.2D [UR4], [UR16], desc[UR22] ;  /* 0x00001604100075b4 */ /* 0x0009e20008009000 */
[----:B------:R-:W-:Y:S05]  /*4440*/  BRA.U UP0, `(.L_x_42) ;  /* 0xfffffffd00687547 */ /* 0x000fea000b83ffff */
.L_x_36:
[----:B------:R-:W-:Y:S01]  /*4450*/  UISETP.NE.AND UP0, UPT, UR37, 0x8, UPT ;  /* 0x000000082500788c */ /* 0x000fe2000bf05270 */
[----:B------:R-:W-:-:S08]  /*4460*/  NOP ;  /* 0x0000000000007918 */ /* 0x000fd00000000000 */
[----:B------:R-:W-:Y:S05]  /*4470*/  BRA.U UP0, `(.L_x_43) ;  /* 0x0000000100047547 */ /* 0x000fea000b800000 */
[----:B-1--4-:R-:W-:Y:S05]  /*4480*/  BPT.TRAP 0x1 ;  /* 0x000000040000795c */ /* 0x012fea0000300000 */
.L_x_43:
[----:B----4-:R-:W-:Y:S01]  /*4490*/  ULEA UR4, UR15, UR12, 0x3 ;  /* 0x0000000c0f047291 */ /* 0x010fe2000f8e18ff */
[----:B------:R-:W-:-:S08]  /*44a0*/  SHF.L.U32 R3, R17, 0x1f, RZ ;  /* 0x0000001f11037819 */ /* 0x000fd000000006ff */
[----:B-1-3--:R-:W1:Y:S02]  /*44b0*/  SYNCS.PHASECHK.TRANS64.TRYWAIT P0, [UR4+0x140], R3 ;  /* 0x00014003ff0075a7 */ /* 0x00ae640008001104 */
[----:B-1----:R-:W-:Y:S05]  /*44c0*/  @!P0 BRA `(.L_x_44) ;  /* 0x000000e800e48947 */ /* 0x002fea0003800000 */
.L_x_224:
[----:B------:R-:W-:-:S09]  /*44d0*/  UIMAD UR5, UR15, 0x14, UR36 ;  /* 0x000000140f0578a4 */ /* 0x000fd2000f8e0224 */
[----:B------:R-:W3:Y:S04]  /*44e0*/  LDS.U16 R18, [UR5+0x12] ;  /* 0x00001205ff127984 */ /* 0x000ee80008000400 */
[----:B------:R-:W4:Y:S04]  /*44f0*/  LDS R14, [UR5] ;  /* 0x00000005ff0e7984 */ /* 0x000f280008000800 */
[----:B-12---:R-:W1:Y:S04]  /*4500*/  LDS R0, [UR5+0x4] ;  /* 0x00000405ff007984 */ /* 0x006e680008000800 */
[----:B------:R-:W2:Y:S04]  /*4510*/  LDS R16, [UR5+0x8] ;  /* 0x00000805ff107984 */ /* 0x000ea80008000800 */
[----:B------:R-:W1:Y:S01]  /*4520*/  LDS R2, [UR5+0xc] ;  /* 0x00000c05ff027984 */ /* 0x000e620008000800 */
[----:B------:R-:W-:Y:S01]  /*4530*/  @!PT LDS RZ, [RZ] ;  /* 0x00000000fffff984 */ /* 0x000fe20000000800 */
[----:B------:R-:W-:Y:S01]  /*4540*/  @!PT LDS RZ, [RZ] ;  /* 0x00000000fffff984 */ /* 0x000fe20000000800 */
[----:B------:R-:W-:Y:S01]  /*4550*/  @!PT LDS RZ, [RZ] ;  /* 0x00000000fffff984 */ /* 0x000fe20000000800 */
[----:B------:R-:W-:Y:S01]  /*4560*/  @!PT LDS RZ, [RZ] ;  /* 0x00000000fffff984 */ /* 0x000fe20000000800 */
[----:B------:R5:W-:Y:S06]  /*4570*/  MEMBAR.ALL.CTA ;  /* 0x0000000000007992 */ /* 0x000bec0000008000 */
[----:B-----5:R-:W1:Y:S01]  /*4580*/  FENCE.VIEW.ASYNC.S ;  /* 0x00000000000073c6 */ /* 0x020e620000000000 */
[----:B------:R-:W-:Y:S05]  /*4590*/  BRA.U UP0, `(.L_x_45) ;  /* 0x0000000100047547 */ /* 0x000fea000b800000 */
[----:B------:R-:W-:Y:S05]  /*45a0*/  BPT.TRAP 0x1 ;  /* 0x000000040000795c */ /* 0x000fea0000300000 */
.L_x_45:
[----:B------:R-:W-:Y:S01]  /*45b0*/  UIADD3 UR4, UPT, UPT, UR4, 0x180, URZ ;  /* 0x0000018004047890 */ /* 0x000fe2000fffe0ff */
[----:B-1----:R-:W-:Y:S01]  /*45c0*/  ISETP.NE.AND P0, PT, R2, RZ, PT ;  /* 0x000000ff0200720c */ /* 0x002fe20003f05270 */
[----:B------:R-:W-:Y:S01]  /*45d0*/  UIADD3 UR15, UPT, UPT, UR15, 0x1, URZ ;  /* 0x000000010f0f7890 */ /* 0x000fe2000fffe0ff */
[----:B------:R-:W-:Y:S01]  /*45e0*/  PLOP3.LUT P4, PT, PT, PT, PT, 0x80, 0x8 ;  /* 0x000000000008781c */ /* 0x000fe20003f8f070 */
[----:B------:R-:W-:Y:S02]  /*45f0*/  UPRMT UR4, UR13, 0x654, UR4 ;  /* 0x000006540d047896 */ /* 0x000fe40008000004 */
[----:B------:R-:W-:-:S04]  /*4600*/  UISETP.NE.AND UP0, UPT, UR15, 0x8, UPT ;  /* 0x000000080f00788c */ /* 0x000fc8000bf05270 */
[----:B------:R-:W-:-:S03]  /*4610*/  USEL UR15, UR15, URZ, UP0 ;  /* 0x000000ff0f0f7287 */ /* 0x000fc60008000000 */
[----:B------:R-:W-:Y:S01]  /*4620*/  SYNCS.ARRIVE.TRANS64.RED.A1T0 RZ, [UR4], RZ ;  /* 0x000000ffffff79a7 */ /* 0x000fe20008100404 */
[----:B------:R-:W-:-:S06]  /*4630*/  USEL UR4, URZ, 0x1, UP0 ;  /* 0x00000001ff047887 */ /* 0x000fcc0008000000 */
[----:B------:R-:W-:Y:S01]  /*4640*/  LOP3.LUT R17, R17, UR4, RZ, 0x3c, !PT ;  /* 0x0000000411117c12 */ /* 0x000fe2000f8e3cff */
[----:B------:R-:W-:Y:S06]  /*4650*/  @P0 BRA `(.L_x_46) ;  /* 0xffffffec00a00947 */ /* 0x000fec000383ffff */
[----:B------:R-:W-:Y:S01]  /*4660*/  UIADD3 UR12, UPT, UPT, UR12, 0x18, URZ ;  /* 0x000000180c0c7890 */ /* 0x000fe2000fffe0ff */
[----:B------:R-:W-:-:S03]  /*4670*/  SHF.L.U32 R3, R19, 0x1f, RZ ;  /* 0x0000001f13037819 */ /* 0x000fc600000006ff */
[----:B------:R-:W-:-:S09]  /*4680*/  ULEA UR4, UR14, UR12, 0x3 ;  /* 0x0000000c0e047291 */ /* 0x000fd2000f8e18ff */
[----:B------:R-:W1:Y:S02]  /*4690*/  SYNCS.PHASECHK.TRANS64.TRYWAIT P0, [UR4], R3 ;  /* 0x00000003ff0075a7 */ /* 0x000e640008001104 */
[----:B-1----:R-:W-:Y:S05]  /*46a0*/  @!P0 BRA `(.L_x_47) ;  /* 0x000000e800848947 */ /* 0x002fea0003800000 */
.L_x_226:
[----:B------:R-:W-:-:S04]  /*46b0*/  UIADD3 UR5, UPT, UPT, UR14, 0x1, URZ ;  /* 0x000000010e057890 */ /* 0x000fc8000fffe0ff */
[----:B------:R-:W-:-:S04]  /*46c0*/  UISETP.NE.AND UP0, UPT, UR5, 0x3, UPT ;  /* 0x000000030500788c */ /* 0x000fc8000bf05270 */
[----:B------:R-:W-:Y:S02]  /*46d0*/  USEL UR6, URZ, 0x1, UP0 ;  /* 0x00000001ff067887 */ /* 0x000fe40008000000 */
[----:B------:R-:W-:-:S04]  /*46e0*/  USEL UR5, UR5, URZ, UP0 ;  /* 0x000000ff05057287 */ /* 0x000fc80008000000 */
[----:B------:R-:W-:Y:S01]  /*46f0*/  ULEA UR4, UR5, UR12, 0x3 ;  /* 0x0000000c05047291 */ /* 0x000fe2000f8e18ff */
[----:B------:R-:W-:-:S04]  /*4700*/  LOP3.LUT R2, R19, UR6, RZ, 0x3c, !PT ;  /* 0x0000000613027c12 */ /* 0x000fc8000f8e3cff */
[----:B------:R-:W-:-:S04]  /*4710*/  SHF.L.U32 R3, R2, 0x1f, RZ ;  /* 0x0000001f02037819 */ /* 0x000fc800000006ff */
[----:B------:R-:W1:Y:S02]  /*4720*/  SYNCS.PHASECHK.TRANS64.TRYWAIT P0, [UR4], R3 ;  /* 0x00000003ff0075a7 */ /* 0x000e640008001104 */
[----:B-1----:R-:W-:Y:S05]  /*4730*/  @!P0 BRA `(.L_x_48) ;  /* 0x000000e800788947 */ /* 0x002fea0003800000 */
.L_x_228:
[----:B------:R-:W-:-:S04]  /*4740*/  UIADD3 UR5, UPT, UPT, UR5, 0x1, URZ ;  /* 0x0000000105057890 */ /* 0x000fc8000fffe0ff */
[----:B------:R-:W-:-:S04]  /*4750*/  UISETP.NE.AND UP0, UPT, UR5, 0x3, UPT ;  /* 0x000000030500788c */ /* 0x000fc8000bf05270 */
[----:B------:R-:W-:Y:S02]  /*4760*/  USEL UR4, URZ, 0x1, UP0 ;  /* 0x00000001ff047887 */ /* 0x000fe40008000000 */
[----:B------:R-:W-:-:S04]  /*4770*/  USEL UR5, UR5, URZ, UP0 ;  /* 0x000000ff05057287 */ /* 0x000fc80008000000 */
[----:B------:R-:W-:Y:S01]  /*4780*/  LOP3.LUT R2, R2, UR4, RZ, 0x3c, !PT ;  /* 0x0000000402027c12 */ /* 0x000fe2000f8e3cff */
[----:B------:R-:W-:-:S12]  /*4790*/  ULEA UR5, UR5, UR12, 0x3 ;  /* 0x0000000c05057291 */ /* 0x000fd8000f8e18ff */
.L_x_49:
[----:B------:R-:W-:Y:S02]  /*47a0*/  SHF.L.U32 R3, R2, 0x1f, RZ ;  /* 0x0000001f02037819 */ /* 0x000fe400000006ff */
[----:B------:R-:W-:-:S04]  /*47b0*/  MOV R0, UR5 ;  /* 0x0000000500007c02 */ /* 0x000fc80008000f00 */
[----:B------:R1:W1:Y:S03]  /*47c0*/  SYNCS.PHASECHK.TRANS64.TRYWAIT P0, [R0+URZ], R3 ;  /* 0x00000003000075a7 */ /* 0x00026600080011ff */
[----:B-1----:R-:W-:Y:S05]  /*47d0*/  @!P0 NANOSLEEP.SYNCS 0x989680 ;  /* 0x009896800000895d */ /* 0x002fea0003900000 */
[----:B------:R-:W1:Y:S02]  /*47e0*/  @!P0 SYNCS.PHASECHK.TRANS64 P0, [R0+URZ], R3 ;  /* 0x00000003000085a7 */ /* 0x000e6400080010ff */
[----:B-1----:R-:W-:Y:S05]  /*47f0*/  @P0 EXIT ;  /* 0x000000000000094d */ /* 0x002fea0003800000 */
[----:B------:R-:W-:Y:S05]  /*4800*/  BRA `(.L_x_49) ;  /* 0xfffffffc00e47947 */ /* 0x000fea000383ffff */
.L_x_22:
[----:B------:R-:W-:-:S04]  /*4810*/  UISETP.LT.U32.AND UP0, UPT, UR37, 0x9, UPT ;  /* 0x000000092500788c */ /* 0x000fc8000bf01070 */
[----:B------:R-:W-:-:S04]  /*4820*/  USEL UR4, UR37, 0x9, UP0 ;  /* 0x0000000925047887 */ /* 0x000fc80008000000 */
[----:B------:R-:W-:-:S12]  /*4830*/  USHF.L.U32 UR4, UR4, 0x2, URZ ;  /* 0x0000000204047899 */ /* 0x000fd800080006ff */
[----:B------:R-:W2:Y:S02]  /*4840*/  LDCU UR6, c[0x2][UR4] ;  /* 0x00800000040677ac */ /* 0x000ea40008000800 */
[----:B--2---:R-:W-:-:S10]  /*4850*/  USHF.R.S32.HI UR7, URZ, 0x1f, UR6 ;  /* 0x0000001fff077899 */ /* 0x004fd40008011406 */
.L_x_267:
[----:B-1----:R-:W-:Y:S05]  /*4860*/  BRXU UR6 -0x4870                                                                                                                                                                                                                                                                                                                                                                                                                                                                                                                                                                                                                                                                                                                                                                                                                                                                                                                                                                                                                                                                                                                                                                                                                                                                           (*"BRANCH_TARGETS .L_x_268,.L_x_269,.L_x_276"*) ;  /* 0xffffffb406e47958 */ /* 0x002fea000b83ffff */
.L_x_269:
[----:B------:R-:W-:-:S09]  /*4870*/  UISETP.NE.AND UP0, UPT, UR37, 0x1, UPT ;  /* 0x000000012500788c */ /* 0x000fd2000bf05270 */
[----:B------:R-:W-:Y:S05]  /*4880*/  BRA.U UP0, `(.L_x_50) ;  /* 0x0000003900107547 */ /* 0x000fea000b800000 */
[----:B------:R-:W-:-:S08]  /*4890*/  NOP ;  /* 0x0000000000007918 */ /* 0x000fd00000000000 */
[----:B-----5:R-:W1:-:S00]  /*48a0*/  USETMAXREG.DEALLOC.CTAPOOL 0x88 ;  /* 0x00000088000079c8 */ /* 0x020e4000080e0500 */
[----:B------:R-:W2:Y:S01]  /*48b0*/  LDCU.64 UR14, c[0x0][0xba0] ;  /* 0x00017400ff0e77ac */ /* 0x000ea20008000a00 */
[----:B-1----:R-:W-:Y:S01]  /*48c0*/  HFMA2 R0, -RZ, RZ, 0, 5.9604644775390625e-08 ;  /* 0x00000001ff007431 */ /* 0x002fe200000001ff */
[----:B------:R-:W-:Y:S01]  /*48d0*/  PRMT R14, RZ, 0x7610, R14 ;  /* 0x00007610ff0e7816 */ /* 0x000fe2000000000e */
[----:B------:R-:W1:Y:S01]  /*48e0*/  LDCU.64 UR12, c[0x0][0xbb8] ;  /* 0x00017700ff0c77ac */ /* 0x000e620008000a00 */
[----:B------:R-:W3:Y:S01]  /*48f0*/  LDCU UR4, c[0x0][0xbdc] ;  /* 0x00017b80ff0477ac */ /* 0x000ee20008000800 */
[----:B------:R-:W4:Y:S01]  /*4900*/  LDCU UR22, c[0x0][0xb80] ;  /* 0x00017000ff1677ac */ /* 0x000f220008000800 */
[----:B------:R-:W-:Y:S01]  /*4910*/  UMOV UR5, 0xffffffff ;  /* 0xffffffff00057882 */ /* 0x000fe20000000000 */
[----:B------:R-:W-:Y:S01]  /*4920*/  UMOV UR23, URZ ;  /* 0x000000ff00177c82 */ /* 0x000fe20008000000 */
[----:B--2---:R-:W-:-:S04]  /*4930*/  UIADD3 UR20, UP0, UPT, UR14, -0x1, URZ ;  /* 0xffffffff0e147890 */ /* 0x004fc8000ff1e0ff */
[----:B------:R-:W-:Y:S02]  /*4940*/  UIADD3.X UR15, UPT, UPT, UR15, -0x1, URZ, UP0, !UPT ;  /* 0xffffffff0f0f7890 */ /* 0x000fe400087fe4ff */
[----:B-1----:R-:W-:Y:S02]  /*4950*/  UIADD3 UR14, UP0, UPT, UR12, -0x1, URZ ;  /* 0xffffffff0c0e7890 */ /* 0x002fe4000ff1e0ff */
[----:B---3--:R-:W-:Y:S02]  /*4960*/  USHF.L.U32 UR4, UR5, UR4, URZ ;  /* 0x0000000405047299 */ /* 0x008fe400080006ff */
[----:B------:R-:W-:Y:S02]  /*4970*/  UIADD3.X UR13, UPT, UPT, UR13, -0x1, URZ, UP0, !UPT ;  /* 0xffffffff0d0d7890 */ /* 0x000fe400087fe4ff */
[----:B----4-:R-:W-:Y:S02]  /*4980*/  UIADD3 UR22, UPT, UPT, UR22, -0x1, URZ ;  /* 0xffffffff16167890 */ /* 0x010fe4000fffe0ff */
[----:B------:R-:W-:-:S12]  /*4990*/  ULOP3.LUT UR12, URZ, UR4, URZ, 0x33, !UPT ;  /* 0x00000004ff0c7292 */ /* 0x000fd8000f8e33ff */
.L_x_67:
[----:B-1----:R-:W1:Y:S01]  /*49a0*/  LDC.64 R2, c[0x0][0xbd0] ;  /* 0x0002f400ff027b82 */ /* 0x002e620000000a00 */
[----:B------:R-:W-:Y:S01]  /*49b0*/  UIADD3 UR18, UP0, UPT, UR18, UR28, URZ ;  /* 0x0000001c12127290 */ /* 0x000fe2000ff1e0ff */
[----:B------:R-:W-:Y:S01]  /*49c0*/  ISETP.NE.AND P1, PT, RZ, UR16, PT ;  /* 0x00000010ff007c0c */ /* 0x000fe2000bf25270 */
[----:B------:R-:W-:Y:S01]  /*49d0*/  IMAD.MOV.U32 R21, RZ, RZ, -0x1 ;  /* 0xffffffffff157424 */ /* 0x000fe200078e00ff */
[----:B------:R-:W-:Y:S01]  /*49e0*/  PLOP3.LUT P2, PT, PT, PT, PT, 0x80, 0x8 ;  /* 0x000000000008781c */ /* 0x000fe20003f4f070 */
[----:B------:R-:W-:Y:S01]  /*49f0*/  UIADD3.X UR17, UPT, UPT, UR17, UR19, URZ, UP0, !UPT ;  /* 0x0000001311117290 */ /* 0x000fe200087fe4ff */
[----:B------:R-:W-:Y:S02]  /*4a00*/  IMAD.MOV.U32 R15, RZ, RZ, -0x1 ;  /* 0xffffffffff0f7424 */ /* 0x000fe400078e00ff */
[----:B------:R-:W-:Y:S02]  /*4a10*/  P2R R17, PR, RZ, 0x4 ;  /* 0x00000004ff117803 */ /* 0x000fe40000000000 */
[----:B-1----:R-:W-:Y:S01]  /*4a20*/  ISETP.LE.U32.AND P0, PT, R2, UR18, PT ;  /* 0x0000001202007c0c */ /* 0x002fe2000bf03070 */
[----:B------:R-:W-:-:S05]  /*4a30*/  IMAD.U32 R2, RZ, RZ, UR17 ;  /* 0x00000011ff027e24 */ /* 0x000fca000f8e00ff */
[----:B------:R-:W-:Y:S01]  /*4a40*/  ISETP.GE.U32.AND.EX P0, PT, R2, R3, PT, P0 ;  /* 0x000000030200720c */ /* 0x000fe20003f06100 */
[----:B------:R-:W-:Y:S02]  /*4a50*/  IMAD.MOV.U32 R3, RZ, RZ, RZ ;  /* 0x000000ffff037224 */ /* 0x000fe400078e00ff */
[----:B------:R-:W-:-:S10]  /*4a60*/  IMAD.MOV.U32 R2, RZ, RZ, -0x1 ;  /* 0xffffffffff027424 */ /* 0x000fd400078e00ff */
[----:B--2--5:R-:W-:Y:S05]  /*4a70*/  @P0 BRA P1, `(.L_x_51) ;  /* 0x0000001400f00947 */ /* 0x024fea0000800000 */
[----:B------:R-:W-:Y:S01]  /*4a80*/  IADD3 R20, P1, PT, R18, R10, RZ ;  /* 0x0000000a12147210 */ /* 0x000fe20007f3e0ff */
[----:B------:R-:W-:-:S03]  /*4a90*/  IMAD.U32 R15, RZ, RZ, UR17 ;  /* 0x00000011ff0f7e24 */ /* 0x000fc6000f8e00ff */
[----:B------:R-:W-:Y:S01]  /*4aa0*/  ISETP.LE.U32.AND P0, PT, R20, UR18, PT ;  /* 0x0000001214007c0c */ /* 0x000fe2000bf03070 */
[----:B------:R-:W-:-:S05]  /*4ab0*/  IMAD.X R20, R19, 0x1, R9, P1 ;  /* 0x0000000113147824 */ /* 0x000fca00008e0609 */
[----:B------:R-:W-:-:S13]  /*4ac0*/  ISETP.GE.U32.AND.EX P0, PT, R15, R20, PT, P0 ;  /* 0x000000140f00720c */ /* 0x000fda0003f06100 */
[----:B------:R-:W-:Y:S05]  /*4ad0*/  @!P0 BRA `(.L_x_52) ;  /* 0x0000001000dc8947 */ /* 0x000fea0003800000 */
[----:B------:R-:W1:Y:S01]  /*4ae0*/  LDCU UR25, c[0x0][0xbe8] ;  /* 0x00017d00ff1977ac */ /* 0x000e620008000800 */
[----:B------:R-:W-:Y:S01]  /*4af0*/  IMAD.IADD R11, R8, 0x1, R11 ;  /* 0x00000001080b7824 */ /* 0x000fe200078e020b */
[----:B------:R-:W-:Y:S01]  /*4b00*/  MOV R18, R6 ;  /* 0x0000000600127202 */ /* 0x000fe20000000f00 */
[----:B------:R-:W-:Y:S02]  /*4b10*/  IMAD.MOV.U32 R20, RZ, RZ, R7 ;  /* 0x000000ffff147224 */ /* 0x000fe400078e0007 */
[----:B------:R-:W-:-:S05]  /*4b20*/  VIADD R15, R11, 0x20 ;  /* 0x000000200b0f7836 */ /* 0x000fca0000000000 */
[----:B-1----:R-:W-:-:S13]  /*4b30*/  ISETP.GE.AND P0, PT, R15, UR25, PT ;  /* 0x000000190f007c0c */ /* 0x002fda000bf06270 */
[----:B------:R-:W1:Y:S01]  /*4b40*/  @!P0 LDC.64 R24, c[0x0][0xbf0] ;  /* 0x0002fc00ff188b82 */ /* 0x000e620000000a00 */
[----:B------:R-:W-:Y:S01]  /*4b50*/  BSSY.RECONVERGENT B0, `(.L_x_53) ;  /* 0x0000062000007945 */ /* 0x000fe20003800200 */
[----:B------:R-:W-:Y:S01]  /*4b60*/  HFMA2 R22, -RZ, RZ, 0, 0 ;  /* 0x00000000ff167431 */ /* 0x000fe200000001ff */
[----:B------:R-:W-:Y:S01]  /*4b70*/  MOV R15, 0x7fffffff ;  /* 0x7fffffff000f7802 */ /* 0x000fe20000000f00 */
[----:B-1----:R-:W-:-:S05]  /*4b80*/  @!P0 IMAD.WIDE R24, R11, 0xc, R24 ;  /* 0x0000000c0b188825 */ /* 0x002fca00078e0218 */
[----:B------:R1:W5:Y:S04]  /*4b90*/  @!P0 LDG.E R6, desc[UR50][R24.64+0x180] ;  /* 0x0001803218068981 */ /* 0x000368000c1e1900 */
[----:B------:R1:W5:Y:S01]  /*4ba0*/  @!P0 LDG.E R7, desc[UR50][R24.64+0x184] ;  /* 0x0001843218078981 */ /* 0x000362000c1e1900 */
[----:B------:R-:W-:-:S13]  /*4bb0*/  ISETP.GE.AND P0, PT, R11, UR25, PT ;  /* 0x000000190b007c0c */ /* 0x000fda000bf06270 */
[----:B------:R-:W-:Y:S05]  /*4bc0*/  @P0 BRA `(.L_x_54) ;  /* 0x0000000400680947 */ /* 0x000fea0003800000 */
[----:B------:R-:W-:Y:S01]  /*4bd0*/  IABS R15, R5 ;  /* 0x00000005000f7213 */ /* 0x000fe20000000000 */
[----:B------:R-:W2:Y:S01]  /*4be0*/  LDCU.64 UR8, c[0x0][0xbb0] ;  /* 0x00017600ff0877ac */ /* 0x000ea20008000a00 */
[----:B------:R-:W-:Y:S02]  /*4bf0*/  IABS R13, R4 ;  /* 0x00000004000d7213 */ /* 0x000fe40000000000 */
[----:B------:R-:W3:Y:S01]  /*4c00*/  I2F.RP R26, R15 ;  /* 0x0000000f001a7306 */ /* 0x000ee20000209400 */
[----:B------:R-:W1:Y:S01]  /*4c10*/  LDCU.128 UR4, c[0x0][0xbc0] ;  /* 0x00017800ff0477ac */ /* 0x000e620008000c00 */
[----:B------:R-:W-:Y:S02]  /*4c20*/  IADD3 R19, P0, PT, R18, UR20, RZ ;  /* 0x0000001412137c10 */ /* 0x000fe4000ff1e0ff */
[----:B------:R-:W-:Y:S01]  /*4c30*/  IADD3 R23, P2, PT, R20, UR14, RZ ;  /* 0x0000000e14177c10 */ /* 0x000fe2000ff5e0ff */
[----:B------:R-:W4:Y:S01]  /*4c40*/  LDCU.64 UR10, c[0x0][0xba8] ;  /* 0x00017500ff0a77ac */ /* 0x000f220008000a00 */
[----:B------:R-:W-:-:S02]  /*4c50*/  LEA.HI.X.SX32 R18, R18, UR15, 0x1, P0 ;  /* 0x0000000f12127c11 */ /* 0x000fc400080f0eff */
[----:B------:R-:W4:Y:S01]  /*4c60*/  I2F.RP R12, R13 ;  /* 0x0000000d000c7306 */ /* 0x000f220000209400 */
[----:B------:R-:W-:Y:S02]  /*4c70*/  LEA.HI.X.SX32 R22, R20, UR13, 0x1, P2 ;  /* 0x0000000d14167c11 */ /* 0x000fe400090f0eff */
[----:B--2---:R-:W-:-:S05]  /*4c80*/  IADD3 R21, P0, PT, R19, UR9, RZ ;  /* 0x0000000913157c10 */ /* 0x004fca000ff1e0ff */
[----:B---3--:R-:W2:Y:S01]  /*4c90*/  MUFU.RCP R26, R26 ;  /* 0x0000001a001a7308 */ /* 0x008ea20000001000 */
[----:B-1----:R-:W-:Y:S01]  /*4ca0*/  IADD3 R25, P1, PT, R23, UR7, RZ ;  /* 0x0000000717197c10 */ /* 0x002fe2000ff3e0ff */
[----:B------:R-:W-:Y:S02]  /*4cb0*/  IMAD.X R20, RZ, RZ, R18, P0 ;  /* 0x000000ffff147224 */ /* 0x000fe400000e0612 */
[----:B----4-:R-:W-:-:S04]  /*4cc0*/  IMAD.WIDE.U32 R36, R21, UR10, RZ ;  /* 0x0000000a15247c25 */ /* 0x010fc8000f8e00ff */
[----:B------:R-:W1:Y:S01]  /*4cd0*/  MUFU.RCP R12, R12 ;  /* 0x0000000c000c7308 */ /* 0x000e620000001000 */
[----:B------:R-:W-:Y:S02]  /*4ce0*/  IMAD.X R24, RZ, RZ, R22, P1 ;  /* 0x000000ffff187224 */ /* 0x000fe400008e0616 */
[----:B------:R-:W-:-:S04]  /*4cf0*/  IMAD.WIDE.U32 R30, R20, UR10, RZ ;  /* 0x0000000a141e7c25 */ /* 0x000fc8000f8e00ff */
[----:B--2---:R-:W-:Y:S02]  /*4d00*/  VIADD R26, R26, 0xffffffe ;  /* 0x0ffffffe1a1a7836 */ /* 0x004fe40000000000 */
[----:B------:R-:W-:Y:S02]  /*4d10*/  IMAD.WIDE.U32 R28, R24, UR4, RZ ;  /* 0x00000004181c7c25 */ /* 0x000fe4000f8e00ff */
[----:B------:R-:W2:Y:S02]  /*4d20*/  F2I.FTZ.U32.TRUNC.NTZ R27, R26 ;  /* 0x0000001a001b7305 */ /* 0x000ea4000021f000 */
[----:B------:R-:W-:-:S04]  /*4d30*/  IMAD.WIDE.U32 R30, P1, R21, UR11, R30 ;  /* 0x0000000b151e7c25 */ /* 0x000fc8000f82001e */
[----:B-1----:R-:W-:Y:S02]  /*4d40*/  VIADD R12, R12, 0xffffffe ;  /* 0x0ffffffe0c0c7836 */ /* 0x002fe40000000000 */
[----:B------:R-:W-:-:S04]  /*4d50*/  IMAD.WIDE.U32 R28, P0, R25, UR5, R28 ;  /* 0x00000005191c7c25 */ /* 0x000fc8000f80001c */
[----:B------:R-:W-:Y:S02]  /*4d60*/  IMAD.WIDE.U32 R38, R25, UR4, RZ ;  /* 0x0000000419267c25 */ /* 0x000fe4000f8e00ff */
[----:B------:R-:W1:Y:S02]  /*4d70*/  F2I.FTZ.U32.TRUNC.NTZ R25, R12 ;  /* 0x0000000c00197305 */ /* 0x000e64000021f000 */
[----:B------:R-:W-:Y:S01]  /*4d80*/  IMAD.X R35, RZ, RZ, RZ, P1 ;  /* 0x000000ffff237224 */ /* 0x000fe200008e06ff */
[----:B------:R-:W-:Y:S01]  /*4d90*/  IADD3 RZ, P1, PT, R37, R30, RZ ;  /* 0x0000001e25ff7210 */ /* 0x000fe20007f3e0ff */
[----:B------:R-:W-:Y:S01]  /*4da0*/  IMAD.MOV.U32 R34, RZ, RZ, R31 ;  /* 0x000000ffff227224 */ /* 0x000fe200078e001f */
[----:B------:R-:W-:Y:S01]  /*4db0*/  IADD3 RZ, P2, PT, R39, R28, RZ ;  /* 0x0000001c27ff7210 */ /* 0x000fe20007f5e0ff */
[----:B------:R-:W-:Y:S01]  /*4dc0*/  IMAD.X R33, RZ, RZ, RZ, P0 ;  /* 0x000000ffff217224 */ /* 0x000fe200000e06ff */
[----:B------:R-:W-:Y:S01]  /*4dd0*/  ISETP.NE.U32.AND P0, PT, RZ, UR10, PT ;  /* 0x0000000aff007c0c */ /* 0x000fe2000bf05070 */
[----:B------:R-:W-:-:S02]  /*4de0*/  IMAD.MOV.U32 R32, RZ, RZ, R29 ;  /* 0x000000ffff207224 */ /* 0x000fc400078e001d */
[----:B------:R-:W-:Y:S01]  /*4df0*/  IMAD.WIDE.U32.X R34, R20, UR11, R34, P1 ;  /* 0x0000000b14227c25 */ /* 0x000fe200088e0422 */
[----:B------:R-:W-:Y:S02]  /*4e00*/  ISETP.NE.U32.AND P1, PT, RZ, UR4, PT ;  /* 0x00000004ff007c0c */ /* 0x000fe4000bf25070 */
[----:B------:R-:W-:Y:S01]  /*4e10*/  ISETP.NE.AND.EX P0, PT, RZ, UR11, PT, P0 ;  /* 0x0000000bff007c0c */ /* 0x000fe2000bf05300 */
[----:B--2---:R-:W-:Y:S01]  /*4e20*/  IMAD.MOV R21, RZ, RZ, -R27 ;  /* 0x000000ffff157224 */ /* 0x004fe200078e0a1b */
[----:B------:R-:W-:Y:S01]  /*4e30*/  ISETP.NE.AND.EX P1, PT, RZ, UR5, PT, P1 ;  /* 0x00000005ff007c0c */ /* 0x000fe2000bf25310 */
[----:B------:R-:W-:Y:S01]  /*4e40*/  IMAD.WIDE.U32.X R32, R24, UR5, R32, P2 ;  /* 0x0000000518207c25 */ /* 0x000fe200090e0420 */
[----:B------:R-:W-:Y:S02]  /*4e50*/  SEL R19, R19, R34, !P0 ;  /* 0x0000002213137207 */ /* 0x000fe40004000000 */
[----:B------:R-:W-:Y:S01]  /*4e60*/  SEL R18, R18, R35, !P0 ;  /* 0x0000002312127207 */ /* 0x000fe20004000000 */
[----:B------:R-:W-:Y:S01]  /*4e70*/  IMAD R21, R21, R15, RZ ;  /* 0x0000000f15157224 */ /* 0x000fe200078e02ff */
[----:B------:R-:W-:Y:S01]  /*4e80*/  SEL R23, R23, R32, !P1 ;  /* 0x0000002017177207 */ /* 0x000fe20004800000 */
[----:B------:R-:W-:Y:S01]  /*4e90*/  IMAD.MOV.U32 R26, RZ, RZ, RZ ;  /* 0x000000ffff1a7224 */ /* 0x000fe200078e00ff */
[----:B------:R-:W-:Y:S01]  /*4ea0*/  SEL R22, R22, R33, !P1 ;  /* 0x0000002116167207 */ /* 0x000fe20004800000 */
[----:B-1----:R-:W-:-:S02]  /*4eb0*/  IMAD.MOV R12, RZ, RZ, -R25 ;  /* 0x000000ffff0c7224 */ /* 0x002fc400078e0a19 */
[----:B------:R-:W-:Y:S01]  /*4ec0*/  IMAD.HI.U32 R21, R27, R21, R26 ;  /* 0x000000151b157227 */ /* 0x000fe200078e001a */
[----:B------:R-:W-:Y:S02]  /*4ed0*/  SHF.R.U64 R26, R19, UR8, R18 ;  /* 0x00000008131a7c19 */ /* 0x000fe40008001212 */
[----:B------:R-:W-:Y:S01]  /*4ee0*/  SHF.R.U64 R23, R23, UR6, R22 ;  /* 0x0000000617177c19 */ /* 0x000fe20008001216 */
[----:B------:R-:W-:Y:S01]  /*4ef0*/  IMAD.MOV.U32 R18, RZ, RZ, R12 ;  /* 0x000000ffff127224 */ /* 0x000fe200078e000c */
[----:B------:R-:W-:Y:S01]  /*4f00*/  IADD3 R26, PT, PT, R5, -0x1, R26 ;  /* 0xffffffff051a7810 */ /* 0x000fe20007ffe01a */
[----:B------:R-:W-:Y:S01]  /*4f10*/  IMAD.MOV.U32 R24, RZ, RZ, RZ ;  /* 0x000000ffff187224 */ /* 0x000fe200078e00ff */
[----:B------:R-:W-:Y:S01]  /*4f20*/  IADD3 R22, PT, PT, R4, -0x1, R23 ;  /* 0xffffffff04167810 */ /* 0x000fe20007ffe017 */
[----:B------:R-:W-:Y:S01]  /*4f30*/  IMAD R23, R18, R13, RZ ;  /* 0x0000000d12177224 */ /* 0x000fe200078e02ff */
[----:B------:R-:W-:Y:S02]  /*4f40*/  IABS R19, R5 ;  /* 0x0000000500137213 */ /* 0x000fe40000000000 */
[----:B------:R-:W-:Y:S01]  /*4f50*/  IABS R20, R26 ;  /* 0x0000001a00147213 */ /* 0x000fe20000000000 */
[----:B------:R-:W-:Y:S01]  /*4f60*/  IMAD.HI.U32 R23, R25, R23, R24 ;  /* 0x0000001719177227 */ /* 0x000fe200078e0018 */
[----:B------:R-:W-:-:S02]  /*4f70*/  IABS R12, R4 ;  /* 0x00000004000c7213 */ /* 0x000fc40000000000 */
[----:B------:R-:W-:Y:S01]  /*4f80*/  IABS R18, R22 ;  /* 0x0000001600127213 */ /* 0x000fe20000000000 */
[----:B------:R-:W-:Y:S01]  /*4f90*/  IMAD.MOV R19, RZ, RZ, -R19 ;  /* 0x000000ffff137224 */ /* 0x000fe200078e0a13 */
[----:B------:R-:W-:Y:S01]  /*4fa0*/  ISETP.GE.AND P4, PT, R26, RZ, PT ;  /* 0x000000ff1a00720c */ /* 0x000fe20003f86270 */
[----:B------:R-:W-:Y:S01]  /*4fb0*/  IMAD.HI.U32 R21, R21, R20, RZ ;  /* 0x0000001415157227 */ /* 0x000fe200078e00ff */
[----:B------:R-:W-:-:S03]  /*4fc0*/  ISETP.GE.AND P2, PT, R22, RZ, PT ;  /* 0x000000ff1600720c */ /* 0x000fc60003f46270 */
[----:B------:R-:W-:Y:S02]  /*4fd0*/  IMAD.MOV R12, RZ, RZ, -R12 ;  /* 0x000000ffff0c7224 */ /* 0x000fe400078e0a0c */
[----:B------:R-:W-:-:S04]  /*4fe0*/  IMAD.HI.U32 R23, R23, R18, RZ ;  /* 0x0000001217177227 */ /* 0x000fc800078e00ff */
[----:B------:R-:W-:Y:S02]  /*4ff0*/  IMAD R20, R21, R19, R20 ;  /* 0x0000001315147224 */ /* 0x000fe400078e0214 */
[----:B------:R-:W-:Y:S02]  /*5000*/  IMAD R18, R23, R12, R18 ;  /* 0x0000000c17127224 */ /* 0x000fe400078e0212 */
[----:B------:R-:W1:Y:S01]  /*5010*/  LDC R12, c[0x0][0xbe0] ;  /* 0x0002f800ff0c7b82 */ /* 0x000e620000000800 */
[----:B------:R-:W-:Y:S02]  /*5020*/  ISETP.GT.U32.AND P1, PT, R15, R20, PT ;  /* 0x000000140f00720c */ /* 0x000fe40003f24070 */
[----:B------:R-:W-:-:S11]  /*5030*/  ISETP.GT.U32.AND P0, PT, R13, R18, PT ;  /* 0x000000120d00720c */ /* 0x000fd60003f04070 */
[----:B------:R-:W-:Y:S01]  /*5040*/  @!P1 IMAD.IADD R20, R20, 0x1, -R15 ;  /* 0x0000000114149824 */ /* 0x000fe200078e0a0f */
[----:B------:R-:W-:Y:S01]  /*5050*/  ISETP.NE.AND P1, PT, RZ, UR24, PT ;  /* 0x00000018ff007c0c */ /* 0x000fe2000bf25270 */
[----:B------:R-:W-:-:S03]  /*5060*/  @!P0 IMAD.IADD R18, R18, 0x1, -R13 ;  /* 0x0000000112128824 */ /* 0x000fc600078e0a0d */
[----:B------:R-:W-:Y:S02]  /*5070*/  ISETP.GT.U32.AND P0, PT, R15, R20, PT ;  /* 0x000000140f00720c */ /* 0x000fe40003f04070 */
[----:B------:R-:W-:-:S11]  /*5080*/  ISETP.GT.U32.AND P3, PT, R13, R18, PT ;  /* 0x000000120d00720c */ /* 0x000fd60003f64070 */
[----:B------:R-:W-:Y:S01]  /*5090*/  @!P0 IMAD.IADD R20, R20, 0x1, -R15 ;  /* 0x0000000114148824 */ /* 0x000fe200078e0a0f */
[----:B------:R-:W-:Y:S01]  /*50a0*/  ISETP.NE.AND P0, PT, RZ, UR21, PT ;  /* 0x00000015ff007c0c */ /* 0x000fe2000bf05270 */
[----:B------:R-:W-:Y:S02]  /*50b0*/  @!P3 IMAD.IADD R18, R18, 0x1, -R13 ;  /* 0x000000011212b824 */ /* 0x000fe400078e0a0d */
[----:B------:R-:W-:Y:S01]  /*50c0*/  @!P4 IMAD.MOV R20, RZ, RZ, -R20 ;  /* 0x000000ffff14c224 */ /* 0x000fe200078e0a14 */
[----:B------:R-:W-:Y:S01]  /*50d0*/  @!P1 LOP3.LUT R20, RZ, UR24, RZ, 0x33, !PT ;  /* 0x00000018ff149c12 */ /* 0x000fe2000f8e33ff */
[----:B------:R-:W-:-:S04]  /*50e0*/  @!P2 IMAD.MOV R18, RZ, RZ, -R18 ;  /* 0x000000ffff12a224 */ /* 0x000fc800078e0a12 */
[----:B------:R-:W-:-:S04]  /*50f0*/  IMAD.IADD R20, R26, 0x1, -R20 ;  /* 0x000000011a147824 */ /* 0x000fc800078e0a14 */
[----:B------:R-:W-:Y:S02]  /*5100*/  @!P0 LOP3.LUT R18, RZ, UR21, RZ, 0x33, !PT ;  /* 0x00000015ff128c12 */ /* 0x000fe4000f8e33ff */
[----:B-1----:R-:W-:-:S03]  /*5110*/  ISETP.NE.AND P0, PT, R12, 0x1, PT ;  /* 0x000000010c00780c */ /* 0x002fc60003f05270 */
[----:B------:R-:W-:-:S04]  /*5120*/  IMAD.IADD R13, R22, 0x1, -R18 ;  /* 0x00000001160d7824 */ /* 0x000fc800078e0a12 */
[----:B------:R-:W-:Y:S01]  /*5130*/  IMAD R15, R20, R13, RZ ;  /* 0x0000000d140f7224 */ /* 0x000fe200078e02ff */
[----:B------:R-:W-:-:S04]  /*5140*/  SEL R12, R13, R20, !P0 ;  /* 0x000000140d0c7207 */ /* 0x000fc80004000000 */
[----:B------:R-:W-:Y:S02]  /*5150*/  SHF.R.S32.HI R22, RZ, 0x1f, R15 ;  /* 0x0000001fff167819 */ /* 0x000fe4000001140f */
[----:B------:R-:W-:Y:S02]  /*5160*/  SHF.R.S32.HI R13, RZ, 0x1f, R12 ;  /* 0x0000001fff0d7819 */ /* 0x000fe4000001140c */
.L_x_54:
[----:B------:R-:W-:Y:S05]  /*5170*/  BSYNC.RECONVERGENT B0 ;  /* 0x0000000000007941 */ /* 0x000fea0003800200 */
.L_x_53:
[----:B------:R-:W2:Y:S01]  /*5180*/  SHFL.UP PT, R18, R15, 0x1, RZ ;  /* 0x042000000f127989 */ /* 0x000ea200000e00ff */
[C---:B------:R-:W-:Y:S02]  /*5190*/  ISETP.NE.AND P5, PT, R8.reuse, RZ, PT ;  /* 0x000000ff0800720c */ /* 0x040fe40003fa5270 */
[C---:B------:R-:W-:Y:S01]  /*51a0*/  ISETP.GE.U32.AND P4, PT, R8.reuse, 0x2, PT ;  /* 0x000000020800780c */ /* 0x040fe20003f86070 */
[----:B------:R-:W3:Y:S01]  /*51b0*/  SHFL.UP PT, R21, R22, 0x1, RZ ;  /* 0x0420000016157989 */ /* 0x000ee200000e00ff */
[C---:B------:R-:W-:Y:S02]  /*51c0*/  ISETP.GE.U32.AND P1, PT, R8.reuse, 0x4, PT ;  /* 0x000000040800780c */ /* 0x040fe40003f26070 */
[C---:B------:R-:W-:Y:S02]  /*51d0*/  ISETP.GE.U32.AND P2, PT, R8.reuse, 0x8, PT ;  /* 0x000000080800780c */ /* 0x040fe40003f46070 */
[----:B------:R-:W-:Y:S02]  /*51e0*/  ISETP.GE.U32.AND P3, PT, R8, 0x10, PT ;  /* 0x000000100800780c */ /* 0x000fe40003f66070 */
[----:B--2---:R-:W-:-:S02]  /*51f0*/  SEL R18, R18, RZ, P5 ;  /* 0x000000ff12127207 */ /* 0x004fc40002800000 */
[----:B---3--:R-:W-:Y:S02]  /*5200*/  SEL R21, R21, RZ, P5 ;  /* 0x000000ff15157207 */ /* 0x008fe40002800000 */
[----:B------:R-:W-:-:S05]  /*5210*/  IADD3 R19, P0, PT, R18, R15, RZ ;  /* 0x0000000f12137210 */ /* 0x000fca0007f1e0ff */
[----:B------:R-:W-:Y:S01]  /*5220*/  IMAD.X R18, R21, 0x1, R22, P0 ;  /* 0x0000000115127824 */ /* 0x000fe200000e0616 */
[----:B------:R-:W2:Y:S04]  /*5230*/  SHFL.UP PT, R20, R19, 0x2, RZ ;  /* 0x0440000013147989 */ /* 0x000ea800000e00ff */
[----:B------:R-:W3:Y:S01]  /*5240*/  SHFL.UP PT, R21, R18, 0x2, RZ ;  /* 0x0440000012157989 */ /* 0x000ee200000e00ff */
[----:B--2---:R-:W-:-:S04]  /*5250*/  SEL R20, R20, RZ, P4 ;  /* 0x000000ff14147207 */ /* 0x004fc80002000000 */
[----:B------:R-:W-:Y:S02]  /*5260*/  IADD3 R20, P0, PT, R20, R19, RZ ;  /* 0x0000001314147210 */ /* 0x000fe40007f1e0ff */
[----:B---3--:R-:W-:-:S03]  /*5270*/  SEL R21, R21, RZ, P4 ;  /* 0x000000ff15157207 */ /* 0x008fc60002000000 */
[----:B------:R-:W2:Y:S02]  /*5280*/  SHFL.UP PT, R23, R20, 0x4, RZ ;  /* 0x0480000014177989 */ /* 0x000ea400000e00ff */
[----:B------:R-:W-:-:S05]  /*5290*/  IMAD.X R21, R21, 0x1, R18, P0 ;  /* 0x0000000115157824 */ /* 0x000fca00000e0612 */
[----:B-1----:R-:W1:Y:S01]  /*52a0*/  SHFL.UP PT, R24, R21, 0x4, RZ ;  /* 0x0480000015187989 */ /* 0x002e6200000e00ff */
[----:B--2---:R-:W-:-:S04]  /*52b0*/  SEL R23, R23, RZ, P1 ;  /* 0x000000ff17177207 */ /* 0x004fc80000800000 */
[----:B------:R-:W-:Y:S02]  /*52c0*/  IADD3 R23, P0, PT, R23, R20, RZ ;  /* 0x0000001417177210 */ /* 0x000fe40007f1e0ff */
[----:B-1----:R-:W-:-:S03]  /*52d0*/  SEL R18, R24, RZ, P1 ;  /* 0x000000ff18127207 */ /* 0x002fc60000800000 */
[----:B------:R-:W1:Y:S02]  /*52e0*/  SHFL.UP PT, R24, R23, 0x8, RZ ;  /* 0x0500000017187989 */ /* 0x000e6400000e00ff */
[----:B------:R-:W-:-:S05]  /*52f0*/  IMAD.X R18, R18, 0x1, R21, P0 ;  /* 0x0000000112127824 */ /* 0x000fca00000e0615 */
[----:B------:R-:W2:Y:S01]  /*5300*/  SHFL.UP PT, R19, R18, 0x8, RZ ;  /* 0x0500000012137989 */ /* 0x000ea200000e00ff */
[----:B-1----:R-:W-:-:S04]  /*5310*/  SEL R24, R24, RZ, P2 ;  /* 0x000000ff18187207 */ /* 0x002fc80001000000 */
[----:B------:R-:W-:Y:S01]  /*5320*/  IADD3 R24, P0, PT, R24, R23, RZ ;  /* 0x0000001718187210 */ /* 0x000fe20007f1e0ff */
[----:B------:R-:W-:Y:S01]  /*5330*/  IMAD.U32 R23, RZ, RZ, UR17 ;  /* 0x00000011ff177e24 */ /* 0x000fe2000f8e00ff */
[----:B--2---:R-:W-:-:S05]  /*5340*/  SEL R19, R19, RZ, P2 ;  /* 0x000000ff13137207 */ /* 0x004fca0001000000 */
[----:B------:R-:W-:Y:S02]  /*5350*/  IMAD.X R25, R19, 0x1, R18, P0 ;  /* 0x0000000113197824 */ /* 0x000fe400000e0612 */
[----:B------:R-:W1:Y:S04]  /*5360*/  SHFL.UP PT, R19, R24, 0x10, RZ ;  /* 0x0600000018137989 */ /* 0x000e6800000e00ff */
[----:B------:R-:W2:Y:S01]  /*5370*/  SHFL.UP PT, R20, R25, 0x10, RZ ;  /* 0x0600000019147989 */ /* 0x000ea200000e00ff */
[----:B-1----:R-:W-:-:S04]  /*5380*/  SEL R19, R19, RZ, P3 ;  /* 0x000000ff13137207 */ /* 0x002fc80001800000 */
[----:B------:R-:W-:Y:S02]  /*5390*/  IADD3 R19, P0, PT, R19, R24, RZ ;  /* 0x0000001813137210 */ /* 0x000fe40007f1e0ff */
[----:B--2---:R-:W-:-:S05]  /*53a0*/  SEL R20, R20, RZ, P3 ;  /* 0x000000ff14147207 */ /* 0x004fca0001800000 */
[----:B------:R-:W-:Y:S01]  /*53b0*/  IMAD.X R18, R20, 0x1, R25, P0 ;  /* 0x0000000114127824 */ /* 0x000fe200000e0619 */
[----:B------:R-:W-:-:S05]  /*53c0*/  IADD3 R21, P0, PT, R19, R10, RZ ;  /* 0x0000000a13157210 */ /* 0x000fca0007f1e0ff */
[----:B------:R-:W-:Y:S01]  /*53d0*/  IMAD.X R20, R18, 0x1, R9, P0 ;  /* 0x0000000112147824 */ /* 0x000fe200000e0609 */
[----:B------:R-:W-:-:S04]  /*53e0*/  ISETP.LE.U32.AND P0, PT, R21, UR18, PT ;  /* 0x0000001215007c0c */ /* 0x000fc8000bf03070 */
[----:B------:R-:W-:-:S13]  /*53f0*/  ISETP.GE.U32.AND.EX P0, PT, R23, R20, PT, P0 ;  /* 0x000000141700720c */ /* 0x000fda0003f06100 */
[----:B------:R-:W-:-:S04]  /*5400*/  VOTE.ANY R23, PT, !P0 ;  /* 0x0000000000177806 */ /* 0x000fc800040e0100 */
[----:B------:R-:W-:-:S13]  /*5410*/  ISETP.NE.AND P0, PT, R23, RZ, PT ;  /* 0x000000ff1700720c */ /* 0x000fda0003f05270 */
[----:B------:R-:W-:Y:S05]  /*5420*/  @P0 BRA `(.L_x_55) ;  /* 0x0000000800440947 */ /* 0x000fea0003800000 */
[----:B------:R-:W1:Y:S01]  /*5430*/  LDC R9, c[0x0][0xbe0] ;  /* 0x0002f800ff097b82 */ /* 0x000e620000000800 */
[----:B------:R-:W2:Y:S01]  /*5440*/  LDCU UR25, c[0x0][0xbe8] ;  /* 0x00017d00ff1977ac */ /* 0x000ea20008000800 */
[----:B------:R-:W3:Y:S01]  /*5450*/  LDCU.64 UR10, c[0x0][0xba8] ;  /* 0x00017500ff0a77ac */ /* 0x000ee20008000a00 */
[----:B------:R-:W4:Y:S01]  /*5460*/  LDCU.64 UR8, c[0x0][0xbb0] ;  /* 0x00017600ff0877ac */ /* 0x000f220008000a00 */
[----:B------:R-:W1:Y:S02]  /*5470*/  LDCU.128 UR4, c[0x0][0xbc0] ;  /* 0x00017800ff0477ac */ /* 0x000e640008000c00 */
[----:B-1234-:R-:W-:-:S13]  /*5480*/  ISETP.NE.AND P6, PT, R9, 0x1, PT ;  /* 0x000000010900780c */ /* 0x01efda0003fc5270 */
.L_x_58:
        /* <DEDUP_REMOVED lines=10> */
[----:B-1----:R-:W-:-:S05]  /*5530*/  @!P0 IMAD.WIDE R24, R11, 0xc, R24 ;  /* 0x0000000c0b188825 */ /* 0x002fca00078e0218 */
[----:B------:R2:W5:Y:S04]  /*5540*/  @!P0 LDG.E R6, desc[UR50][R24.64+0x180] ;  /* 0x0001803218068981 */ /* 0x000568000c1e1900 */
[----:B------:R2:W5:Y:S01]  /*5550*/  @!P0 LDG.E R7, desc[UR50][R24.64+0x184] ;  /* 0x0001843218078981 */ /* 0x000562000c1e1900 */
[----:B------:R-:W-:Y:S02]  /*5560*/  ISETP.GE.AND P0, PT, R11, UR25, PT ;  /* 0x000000190b007c0c */ /* 0x000fe4000bf06270 */
[----:B------:R-:W-:-:S11]  /*5570*/  MOV R15, 0x7fffffff ;  /* 0x7fffffff000f7802 */ /* 0x000fd60000000f00 */
[----:B---34-:R-:W-:Y:S05]  /*5580*/  @P0 BRA `(.L_x_57) ;  /* 0x0000000400500947 */ /* 0x018fea0003800000 */
[----:B------:R-:W-:-:S04]  /*5590*/  IADD3 R13, P0, PT, R19, UR20, RZ ;  /* 0x00000014130d7c10 */ /* 0x000fc8000ff1e0ff */
[----:B------:R-:W-:Y:S02]  /*55a0*/  LEA.HI.X.SX32 R12, R19, UR15, 0x1, P0 ;  /* 0x0000000f130c7c11 */ /* 0x000fe400080f0eff */
[----:B--2---:R-:W-:-:S04]  /*55b0*/  IADD3 R20, P0, PT, R18, UR14, RZ ;  /* 0x0000000e12147c10 */ /* 0x004fc8000ff1e0ff */
[----:B------:R-:W-:Y:S02]  /*55c0*/  LEA.HI.X.SX32 R19, R18, UR13, 0x1, P0 ;  /* 0x0000000d12137c11 */ /* 0x000fe400080f0eff */
        /* <DEDUP_REMOVED lines=13> */
[----:B------:R-:W-:-:S04]  /*56a0*/  IMAD.WIDE.U32 R28, R22, UR4, RZ ;  /* 0x00000004161c7c25 */ /* 0x000fc8000f8e00ff */
[----:B------:R-:W-:Y:S01]  /*56b0*/  IMAD.WIDE.U32.X R26, R15, UR11, R26, P0 ;  /* 0x0000000b0f1a7c25 */ /* 0x000fe200080e041a */
[----:B------:R-:W-:-:S03]  /*56c0*/  IADD3 RZ, P0, PT, R29, R24, RZ ;  /* 0x000000181dff7210 */ /* 0x000fc60007f1e0ff */
[----:B------:R-:W-:-:S04]  /*56d0*/  IMAD.MOV.U32 R22, RZ, RZ, R25 ;  /* 0x000000ffff167224 */ /* 0x000fc800078e0019 */
[----:B------:R-:W-:Y:S01]  /*56e0*/  IMAD.WIDE.U32.X R22, R21, UR5, R22, P0 ;  /* 0x0000000515167c25 */ /* 0x000fe200080e0416 */
[----:B------:R-:W-:-:S04]  /*56f0*/  ISETP.NE.U32.AND P0, PT, RZ, UR10, PT ;  /* 0x0000000aff007c0c */ /* 0x000fc8000bf05070 */
[----:B------:R-:W-:-:S04]  /*5700*/  ISETP.NE.AND.EX P0, PT, RZ, UR11, PT, P0 ;  /* 0x0000000bff007c0c */ /* 0x000fc8000bf05300 */
[----:B------:R-:W-:Y:S02]  /*5710*/  SEL R15, R13, R26, !P0 ;  /* 0x0000001a0d0f7207 */ /* 0x000fe40004000000 */
[----:B------:R-:W-:Y:S02]  /*5720*/  SEL R12, R12, R27, !P0 ;  /* 0x0000001b0c0c7207 */ /* 0x000fe40004000000 */
[----:B------:R-:W-:Y:S02]  /*5730*/  ISETP.NE.U32.AND P0, PT, RZ, UR4, PT ;  /* 0x00000004ff007c0c */ /* 0x000fe4000bf05070 */
[----:B------:R-:W-:Y:S02]  /*5740*/  SHF.R.U64 R12, R15, UR8, R12 ;  /* 0x000000080f0c7c19 */ /* 0x000fe4000800120c */
[----:B------:R-:W-:Y:S02]  /*5750*/  ISETP.NE.AND.EX P0, PT, RZ, UR5, PT, P0 ;  /* 0x00000005ff007c0c */ /* 0x000fe4000bf05300 */
[----:B------:R-:W-:-:S02]  /*5760*/  IADD3 R21, PT, PT, R5, -0x1, R12 ;  /* 0xffffffff05157810 */ /* 0x000fc40007ffe00c */
[----:B------:R-:W-:Y:S02]  /*5770*/  SEL R13, R19, R23, !P0 ;  /* 0x00000017130d7207 */ /* 0x000fe40004000000 */
[----:B------:R-:W-:Y:S02]  /*5780*/  IABS R19, R5 ;  /* 0x0000000500137213 */ /* 0x000fe40000000000 */
[----:B------:R-:W-:Y:S02]  /*5790*/  SEL R20, R20, R22, !P0 ;  /* 0x0000001614147207 */ /* 0x000fe40004000000 */
[----:B------:R-:W1:Y:S01]  /*57a0*/  I2F.RP R24, R19 ;  /* 0x0000001300187306 */ /* 0x000e620000209400 */
[----:B------:R-:W-:Y:S02]  /*57b0*/  IABS R15, R21 ;  /* 0x00000015000f7213 */ /* 0x000fe40000000000 */
[----:B------:R-:W-:Y:S02]  /*57c0*/  IABS R12, R5 ;  /* 0x00000005000c7213 */ /* 0x000fe40000000000 */
[----:B------:R-:W-:-:S03]  /*57d0*/  SHF.R.U64 R13, R20, UR6, R13 ;  /* 0x00000006140d7c19 */ /* 0x000fc6000800120d */
[----:B------:R-:W-:Y:S01]  /*57e0*/  IMAD.MOV R12, RZ, RZ, -R12 ;  /* 0x000000ffff0c7224 */ /* 0x000fe200078e0a0c */
[----:B------:R-:W-:-:S04]  /*57f0*/  IADD3 R20, PT, PT, R4, -0x1, R13 ;  /* 0xffffffff04147810 */ /* 0x000fc80007ffe00d */
[----:B------:R-:W-:Y:S01]  /*5800*/  IABS R13, R20 ;  /* 0x00000014000d7213 */ /* 0x000fe20000000000 */
[----:B-1----:R-:W1:Y:S02]  /*5810*/  MUFU.RCP R22, R24 ;  /* 0x0000001800167308 */ /* 0x002e640000001000 */
[----:B-1----:R-:W-:-:S06]  /*5820*/  VIADD R22, R22, 0xffffffe ;  /* 0x0ffffffe16167836 */ /* 0x002fcc0000000000 */
[----:B------:R-:W1:Y:S02]  /*5830*/  F2I.FTZ.U32.TRUNC.NTZ R23, R22 ;  /* 0x0000001600177305 */ /* 0x000e64000021f000 */
[----:B-1----:R-:W-:Y:S02]  /*5840*/  IMAD.MOV R18, RZ, RZ, -R23 ;  /* 0x000000ffff127224 */ /* 0x002fe400078e0a17 */
[----:B------:R-:W-:Y:S02]  /*5850*/  IMAD.MOV.U32 R22, RZ, RZ, RZ ;  /* 0x000000ffff167224 */ /* 0x000fe400078e00ff */
[----:B------:R-:W-:Y:S01]  /*5860*/  IMAD R25, R18, R19, RZ ;  /* 0x0000001312197224 */ /* 0x000fe200078e02ff */
[----:B------:R-:W-:-:S03]  /*5870*/  IABS R18, R4 ;  /* 0x0000000400127213 */ /* 0x000fc60000000000 */
[----:B------:R-:W-:Y:S02]  /*5880*/  IMAD.HI.U32 R25, R23, R25, R22 ;  /* 0x0000001917197227 */ /* 0x000fe400078e0016 */
[----:B------:R-:W1:Y:S04]  /*5890*/  I2F.RP R23, R18 ;  /* 0x0000001200177306 */ /* 0x000e680000209400 */
[----:B------:R-:W-:-:S04]  /*58a0*/  IMAD.HI.U32 R25, R25, R15, RZ ;  /* 0x0000000f19197227 */ /* 0x000fc800078e00ff */
[----:B------:R-:W-:-:S05]  /*58b0*/  IMAD R22, R25, R12, R15 ;  /* 0x0000000c19167224 */ /* 0x000fca00078e020f */
[----:B------:R-:W-:Y:S01]  /*58c0*/  ISETP.GT.U32.AND P0, PT, R19, R22, PT ;  /* 0x000000161300720c */ /* 0x000fe20003f04070 */
[----:B-1----:R-:W1:-:S12]  /*58d0*/  MUFU.RCP R24, R23 ;  /* 0x0000001700187308 */ /* 0x002e580000001000 */
[----:B------:R-:W-:Y:S02]  /*58e0*/  @!P0 IMAD.IADD R22, R22, 0x1, -R19 ;  /* 0x0000000116168824 */ /* 0x000fe400078e0a13 */
[----:B-1----:R-:W-:-:S04]  /*58f0*/  VIADD R24, R24, 0xffffffe ;  /* 0x0ffffffe18187836 */ /* 0x002fc80000000000 */
        /* <DEDUP_REMOVED lines=23> */
[----:B------:R-:W-:-:S05]  /*5a70*/  @!P0 LOP3.LUT R13, RZ, UR21, RZ, 0x33, !PT ;  /* 0x00000015ff0d8c12 */ /* 0x000fca000f8e33ff */
[----:B------:R-:W-:-:S05]  /*5a80*/  IMAD.IADD R20, R20, 0x1, -R13 ;  /* 0x0000000114147824 */ /* 0x000fca00078e0a0d */
[CC--:B------:R-:W-:Y:S01]  /*5a90*/  SEL R12, R20.reuse, R15.reuse, !P6 ;  /* 0x0000000f140c7207 */ /* 0x0c0fe20007000000 */
[----:B------:R-:W-:-:S03]  /*5aa0*/  IMAD R15, R20, R15, RZ ;  /* 0x0000000f140f7224 */ /* 0x000fc600078e02ff */
[----:B------:R-:W-:Y:S02]  /*5ab0*/  SHF.R.S32.HI R13, RZ, 0x1f, R12 ;  /* 0x0000001fff0d7819 */ /* 0x000fe4000001140c */
[----:B------:R-:W-:Y:S02]  /*5ac0*/  SHF.R.S32.HI R22, RZ, 0x1f, R15 ;  /* 0x0000001fff167819 */ /* 0x000fe4000001140f */
.L_x_57:
[----:B------:R-:W-:Y:S05]  /*5ad0*/  BSYNC.RECONVERGENT B0 ;  /* 0x0000000000007941 */ /* 0x000fea0003800200 */
.L_x_56:
[----:B------:R-:W1:Y:S04]  /*5ae0*/  SHFL.UP PT, R18, R15, 0x1, RZ ;  /* 0x042000000f127989 */ /* 0x000e6800000e00ff */
[----:B--2---:R-:W2:Y:S01]  /*5af0*/  SHFL.UP PT, R21, R22, 0x1, RZ ;  /* 0x0420000016157989 */ /* 0x004ea200000e00ff */
        /* <DEDUP_REMOVED lines=20> */
[----:B------:R-:W-:Y:S01]  /*5c40*/  IADD3 R25, P0, PT, R18, R23, RZ ;  /* 0x0000001712197210 */ /* 0x000fe20007f1e0ff */
[----:B------:R-:W-:-:S04]  /*5c50*/  IMAD.U32 R23, RZ, RZ, UR17 ;  /* 0x00000011ff177e24 */ /* 0x000fc8000f8e00ff */
[----:B------:R-:W-:Y:S01]  /*5c60*/  IMAD.X R26, R19, 0x1, R24, P0 ;  /* 0x00000001131a7824 */ /* 0x000fe200000e0618 */
[----:B------:R-:W1:Y:S04]  /*5c70*/  SHFL.UP PT, R18, R25, 0x10, RZ ;  /* 0x0600000019127989 */ /* 0x000e6800000e00ff */
        /* <DEDUP_REMOVED lines=12> */
.L_x_55:
[----:B------:R-:W1:Y:S08]  /*5d40*/  BREV R21, R23 ;  /* 0x0000001700157301 */ /* 0x000e700000000000 */
[----:B-1----:R-:W1:Y:S02]  /*5d50*/  FLO.U32.SH R21, R21 ;  /* 0x0000001500157300 */ /* 0x002e6400000e0400 */
[----:B-1----:R-:W1:Y:S02]  /*5d60*/  SHFL.IDX PT, R11, R11, R21, 0x1f ;  /* 0x00001f150b0b7589 */ /* 0x002e6400000e0000 */
[----:B-1----:R-:W-:-:S05]  /*5d70*/  IMAD.IADD R20, R8, 0x1, R11 ;  /* 0x0000000108147824 */ /* 0x002fca00078e020b */
[----:B------:R-:W-:-:S13]  /*5d80*/  ISETP.GE.AND P0, PT, R20, UR25, PT ;  /* 0x0000001914007c0c */ /* 0x000fda000bf06270 */
[----:B------:R-:W1:Y:S01]  /*5d90*/  @!P0 LDC.64 R24, c[0x0][0xbf0] ;  /* 0x0002fc00ff188b82 */ /* 0x000e620000000a00 */
[----:B------:R2:W3:Y:S04]  /*5da0*/  SHFL.IDX PT, R13, R13, R21, 0x1f ;  /* 0x00001f150d0d7589 */ /* 0x0004e800000e0000 */
[----:B------:R2:W4:Y:S01]  /*5db0*/  SHFL.IDX PT, R12, R12, R21, 0x1f ;  /* 0x00001f150c0c7589 */ /* 0x00052200000e0000 */
[----:B-1----:R-:W-:-:S05]  /*5dc0*/  @!P0 IMAD.WIDE R24, R20, 0xc, R24 ;  /* 0x0000000c14188825 */ /* 0x002fca00078e0218 */
[----:B-----5:R2:W5:Y:S04]  /*5dd0*/  @!P0 LDG.E R6, desc[UR50][R24.64] ;  /* 0x0000003218068981 */ /* 0x020568000c1e1900 */
[----:B------:R2:W5:Y:S01]  /*5de0*/  @!P0 LDG.E R7, desc[UR50][R24.64+0x4] ;  /* 0x0000043218078981 */ /* 0x000562000c1e1900 */
[----:B------:R-:W-:-:S03]  /*5df0*/  IADD3 R10, P1, P0, R10, R19, -R15 ;  /* 0x000000130a0a7210 */ /* 0x000fc6000783e80f */
[----:B------:R2:W1:Y:S01]  /*5e00*/  SHFL.IDX PT, R19, R22, R21, 0x1f ;  /* 0x00001f1516137589 */ /* 0x00046200000e0000 */
[----:B------:R-:W-:-:S03]  /*5e10*/  IADD3.X R18, PT, PT, R9, R18, ~R22, P1, P0 ;  /* 0x0000001209127210 */ /* 0x000fc60000fe0c16 */
[----:B------:R2:W1:Y:S04]  /*5e20*/  SHFL.IDX PT, R10, R10, R21, 0x1f ;  /* 0x00001f150a0a7589 */ /* 0x00046800000e0000 */
[----:B------:R2:W1:Y:S04]  /*5e30*/  SHFL.IDX PT, R9, R18, R21, 0x1f ;  /* 0x00001f1512097589 */ /* 0x00046800000e0000 */
[----:B---34-:R2:W1:Y:S02]  /*5e40*/  SHFL.IDX PT, R18, R15, R21, 0x1f ;  /* 0x00001f150f127589 */ /* 0x01846400000e0000 */
.L_x_52:
[----:B------:R-:W3:Y:S01]  /*5e50*/  LDCU UR4, c[0x0][0xbe8] ;  /* 0x00017d00ff0477ac */ /* 0x000ee20008000800 */
[----:B--2---:R-:W-:Y:S01]  /*5e60*/  IMAD.MOV.U32 R21, RZ, RZ, -0x1 ;  /* 0xffffffffff157424 */ /* 0x004fe200078e00ff */
[----:B------:R-:W-:Y:S02]  /*5e70*/  MOV R15, 0xffffffff ;  /* 0xffffffff000f7802 */ /* 0x000fe40000000f00 */
[----:B---3--:R-:W-:-:S13]  /*5e80*/  ISETP.GE.AND P0, PT, R11, UR4, PT ;  /* 0x000000040b007c0c */ /* 0x008fda000bf06270 */
[----:B------:R-:W-:Y:S05]  /*5e90*/  @P0 BRA `(.L_x_51) ;  /* 0x0000000000e80947 */ /* 0x000fea0003800000 */
[----:B------:R-:W2:Y:S01]  /*5ea0*/  LDC R15, c[0x0][0xb98] ;  /* 0x0002e600ff0f7b82 */ /* 0x000ea20000000800 */
[----:B-1----:R-:W-:-:S04]  /*5eb0*/  IADD3 R25, P0, PT, -R10, UR18, RZ ;  /* 0x000000120a197c10 */ /* 0x002fc8000ff1e1ff */
[----:B------:R-:W-:-:S03]  /*5ec0*/  IADD3.X R22, PT, PT, ~R9, UR17, RZ, P0, !PT ;  /* 0x0000001109167c10 */ /* 0x000fc600087fe5ff */
[----:B------:R-:W1:Y:S08]  /*5ed0*/  LDC R23, c[0x0][0xb88] ;  /* 0x0002e200ff177b82 */ /* 0x000e700000000800 */
[----:B------:R-:W3:Y:S01]  /*5ee0*/  LDC R21, c[0x0][0xbdc] ;  /* 0x0002f700ff157b82 */ /* 0x000ee20000000800 */
[-CC-:B--2---:R-:W-:Y:S02]  /*5ef0*/  SHF.R.U32.HI R24, RZ, R15.reuse, R22.reuse ;  /* 0x0000000fff187219 */ /* 0x184fe40000011616 */
[----:B------:R-:W-:-:S02]  /*5f00*/  SHF.R.U64 R15, R25, R15, R22 ;  /* 0x0000000f190f7219 */ /* 0x000fc40000001216 */
[-CC-:B-1----:R-:W-:Y:S02]  /*5f10*/  SHF.R.U32.HI R2, RZ, R23.reuse, R24.reuse ;  /* 0x00000017ff027219 */ /* 0x182fe40000011618 */
        /* <DEDUP_REMOVED lines=9> */
[----:B------:R-:W-:Y:S01]  /*5fb0*/  HFMA2 R22, -RZ, RZ, 0, 0 ;  /* 0x00000000ff167431 */ /* 0x000fe200000001ff */
[----:B------:R-:W-:-:S06]  /*5fc0*/  ISETP.NE.U32.AND P1, PT, R20, RZ, PT ;  /* 0x000000ff1400720c */ /* 0x000fcc0003f25070 */
[----:B-1----:R-:W1:Y:S02]  /*5fd0*/  MUFU.RCP R23, R17 ;  /* 0x0000001100177308 */ /* 0x002e640000001000 */
[----:B-1----:R-:W-:-:S06]  /*5fe0*/  IADD3 R23, PT, PT, R23, 0xffffffe, RZ ;  /* 0x0ffffffe17177810 */ /* 0x002fcc0007ffe0ff */
[----:B------:R-:W1:Y:S02]  /*5ff0*/  F2I.FTZ.U32.TRUNC.NTZ R23, R23 ;  /* 0x0000001700177305 */ /* 0x000e64000021f000 */
[----:B-1----:R-:W-:-:S04]  /*6000*/  IMAD.MOV R2, RZ, RZ, -R23 ;  /* 0x000000ffff027224 */ /* 0x002fc800078e0a17 */
        /* <DEDUP_REMOVED lines=14> */
.L_x_59:
[----:B------:R-:W-:Y:S02]  /*60f0*/  MOV R2, 0x6110 ;  /* 0x0000611000027802 */ /* 0x000fe40000000f00 */
[----:B-----5:R-:W-:Y:S05]  /*6100*/  CALL.REL.NOINC `(.L_x_61) ;  /* 0x000000dc00947944 */ /* 0x020fea0003c00000 */
[----:B------:R-:W-:-:S05]  /*6110*/  IADD3 R2, PT, PT, -R22, RZ, RZ ;  /* 0x000000ff16027210 */ /* 0x000fca0007ffe1ff */
[----:B------:R-:W-:-:S07]  /*6120*/  IMAD R21, R20, R2, R21 ;  /* 0x0000000214157224 */ /* 0x000fce00078e0215 */
.L_x_60:
[----:B------:R-:W1:Y:S01]  /*6130*/  LDC R17, c[0x0][0xbdc] ;  /* 0x0002f700ff117b82 */ /* 0x000e620000000800 */
[----:B------:R-:W-:Y:S02]  /*6140*/  LOP3.LUT R24, R24, UR12, RZ, 0xc0, !PT ;  /* 0x0000000c18187c12 */ /* 0x000fe4000f8ec0ff */
[----:B------:R-:W-:Y:S02]  /*6150*/  LOP3.LUT R15, R15, UR22, RZ, 0xc0, !PT ;  /* 0x000000160f0f7c12 */ /* 0x000fe4000f8ec0ff */
[----:B------:R-:W-:-:S03]  /*6160*/  PLOP3.LUT P1, PT, PT, PT, PT, 0x8, 0x80 ;  /* 0x000000000080781c */ /* 0x000fc60003f2e170 */
[----:B------:R-:W2:Y:S08]  /*6170*/  LDC R2, c[0x0][0xb80] ;  /* 0x0002e000ff027b82 */ /* 0x000eb00000000800 */
[----:B------:R-:W3:Y:S08]  /*6180*/  LDC R3, c[0x0][0xb90] ;  /* 0x0002e400ff037b82 */ /* 0x000ef00000000800 */
[----:B------:R-:W4:Y:S01]  /*6190*/  LDC R20, c[0x0][0xbe0] ;  /* 0x0002f800ff147b82 */ /* 0x000f220000000800 */
[----:B-1----:R-:W-:-:S05]  /*61a0*/  SHF.L.U32 R17, R22, R17, RZ ;  /* 0x0000001116117219 */ /* 0x002fca00000006ff */
[----:B------:R-:W-:Y:S01]  /*61b0*/  IMAD.IADD R24, R24, 0x1, R17 ;  /* 0x0000000118187824 */ /* 0x000fe200078e0211 */
[----:B------:R-:W-:Y:S01]  /*61c0*/  P2R R17, PR, RZ, 0x2 ;  /* 0x00000002ff117803 */ /* 0x000fe20000000000 */
[----:B--2---:R-:W-:Y:S02]  /*61d0*/  IMAD R21, R21, R2, R15 ;  /* 0x0000000215157224 */ /* 0x004fe400078e020f */
[----:B------:R-:W-:Y:S02]  /*61e0*/  IMAD.MOV.U32 R15, RZ, RZ, R11 ;  /* 0x000000ffff0f7224 */ /* 0x000fe400078e000b */
[----:B---3--:R-:W-:Y:S02]  /*61f0*/  IMAD R24, R24, R3, UR30 ;  /* 0x0000001e18187e24 */ /* 0x008fe4000f8e0203 */
[----:B------:R-:W-:Y:S01]  /*6200*/  IMAD.MOV.U32 R3, RZ, RZ, 0x1 ;  /* 0x00000001ff037424 */ /* 0x000fe200078e00ff */
[----:B----4-:R-:W-:-:S04]  /*6210*/  ISETP.NE.AND P0, PT, R20, 0x1, PT ;  /* 0x000000011400780c */ /* 0x010fc80003f05270 */
[----:B------:R-:W-:Y:S02]  /*6220*/  SEL R2, R24, R21, !P0 ;  /* 0x0000001518027207 */ /* 0x000fe40004000000 */
[----:B------:R-:W-:Y:S02]  /*6230*/  SEL R21, R21, R24, !P0 ;  /* 0x0000001815157207 */ /* 0x000fe40004000000 */
.L_x_51:
[----:B------:R-:W-:-:S09]  /*6240*/  UISETP.NE.AND UP0, UPT, UR37, 0x1, UPT ;  /* 0x000000012500788c */ /* 0x000fd2000bf05270 */
[----:B------:R-:W-:Y:S05]  /*6250*/  BRA.U !UP0, `(.L_x_62) ;  /* 0x0000000108047547 */ /* 0x000fea000b800000 */
[----:B------:R-:W-:Y:S05]  /*6260*/  BPT.TRAP 0x1 ;  /* 0x000000040000795c */ /* 0x000fea0000300000 */
.L_x_62:
[----:B------:R-:W2:Y:S01]  /*6270*/  S2UR UR4, SR_CgaCtaId ;  /* 0x00000000000479c3 */ /* 0x000ea20000008800 */
[----:B------:R-:W-:Y:S01]  /*6280*/  UMOV UR5, 0x400 ;  /* 0x0000040000057882 */ /* 0x000fe20000000000 */
[----:B------:R-:W-:Y:S02]  /*6290*/  SHF.L.U32 R20, R0, 0x1f, RZ ;  /* 0x0000001f00147819 */ /* 0x000fe400000006ff */
[----:B------:R-:W-:Y:S01]  /*62a0*/  ISETP.NE.AND P1, PT, R16, R15, PT ;  /* 0x0000000f1000720c */ /* 0x000fe20003f25270 */
[----:B------:R-:W-:Y:S01]  /*62b0*/  VIADD R16, R14, 0x1 ;  /* 0x000000010e107836 */ /* 0x000fe20000000000 */
[----:B--2---:R-:W-:-:S04]  /*62c0*/  ULEA UR4, UR4, UR5, 0x18 ;  /* 0x0000000504047291 */ /* 0x004fc8000f8ec0ff */
[----:B------:R-:W-:-:S09]  /*62d0*/  ULEA UR4, UR23, UR4, 0x3 ;  /* 0x0000000417047291 */ /* 0x000fd2000f8e18ff */
[----:B------:R-:W2:Y:S02]  /*62e0*/  SYNCS.PHASECHK.TRANS64.TRYWAIT P0, [UR4+0xc0], R20 ;  /* 0x0000c014ff0075a7 */ /* 0x000ea40008001104 */
[----:B--2---:R-:W-:Y:S05]  /*62f0*/  @!P0 BRA `(.L_x_63) ;  /* 0x000000cc00a08947 */ /* 0x004fea0003800000 */
.L_x_230:
[----:B------:R-:W-:Y:S01]  /*6300*/  ELECT P0, URZ, PT ;  /* 0x0000000000ff782f */ /* 0x000fe20003800000 */
[----:B------:R-:W-:Y:S01]  /*6310*/  @!P1 IMAD.MOV R16, RZ, RZ, R14 ;  /* 0x000000ffff109224 */ /* 0x000fe200078e020e */
[----:B------:R-:W-:Y:S01]  /*6320*/  BSSY.RECONVERGENT B0, `(.L_x_64) ;  /* 0x0000017000007945 */ /* 0x000fe20003800200 */
[----:B------:R-:W-:-:S03]  /*6330*/  ISETP.NE.AND P2, PT, R17, RZ, PT ;  /* 0x000000ff1100720c */ /* 0x000fc60003f45270 */
[----:B------:R-:W-:-:S07]  /*6340*/  PRMT R14, R16, 0x7610, R14 ;  /* 0x00007610100e7816 */ /* 0x000fce000000000e */
[----:B------:R-:W-:Y:S05]  /*6350*/  @!P0 BRA `(.L_x_65) ;  /* 0x00000000004c8947 */ /* 0x000fea0003800000 */
[----:B------:R-:W-:Y:S01]  /*6360*/  PLOP3.LUT P0, PT, P1, P2, PT, 0x20, 0x2 ;  /* 0x000000000002781c */ /* 0x000fe20000f04470 */
[----:B------:R-:W-:Y:S01]  /*6370*/  UIMAD UR5, UR23, 0x14, UR36 ;  /* 0x00000014170578a4 */ /* 0x000fe2000f8e0224 */
[----:B------:R-:W-:Y:S02]  /*6380*/  SEL R16, R14, RZ, !P2 ;  /* 0x000000ff0e107207 */ /* 0x000fe40005000000 */
[----:B------:R-:W-:-:S04]  /*6390*/  SEL R17, RZ, 0x1, !P0 ;  /* 0x00000001ff117807 */ /* 0x000fc80004000000 */
[----:B------:R-:W-:Y:S02]  /*63a0*/  PRMT R16, R17, 0x5410, R16 ;  /* 0x0000541011107816 */ /* 0x000fe40000000010 */
[----:B------:R3:W-:Y:S04]  /*63b0*/  STS [UR5], R2 ;  /* 0x00000002ff007988 */ /* 0x0007e80008000805 */
[----:B------:R3:W-:Y:S04]  /*63c0*/  STS [UR5+0x4], R21 ;  /* 0x00000415ff007988 */ /* 0x0007e80008000805 */
[----:B------:R3:W-:Y:S04]  /*63d0*/  STS [UR5+0xc], R3 ;  /* 0x00000c03ff007988 */ /* 0x0007e80008000805 */
[----:B------:R3:W-:Y:S04]  /*63e0*/  STS [UR5+0x10], R16 ;  /* 0x00001010ff007988 */ /* 0x0007e80008000805 */
[----:B------:R3:W-:Y:S01]  /*63f0*/  STS [UR5+0x8], R15 ;  /* 0x0000080fff007988 */ /* 0x0007e20008000805 */
[----:B------:R-:W-:Y:S01]  /*6400*/  @!PT LDS RZ, [RZ] ;  /* 0x00000000fffff984 */ /* 0x000fe20000000800 */
[----:B------:R-:W-:Y:S01]  /*6410*/  @!PT LDS RZ, [RZ] ;  /* 0x00000000fffff984 */ /* 0x000fe20000000800 */
[----:B------:R-:W-:Y:S01]  /*6420*/  @!PT LDS RZ, [RZ] ;  /* 0x00000000fffff984 */ /* 0x000fe20000000800 */
[----:B------:R-:W-:Y:S01]  /*6430*/  @!PT LDS RZ, [RZ] ;  /* 0x00000000fffff984 */ /* 0x000fe20000000800 */
[----:B------:R4:W-:Y:S06]  /*6440*/  MEMBAR.ALL.CTA ;  /* 0x0000000000007992 */ /* 0x0009ec0000008000 */
[----:B----4-:R-:W4:Y:S01]  /*6450*/  FENCE.VIEW.ASYNC.S ;  /* 0x00000000000073c6 */ /* 0x010f220000000000 */
[----:B------:R-:W-:Y:S05]  /*6460*/  BRA.U !UP0, `(.L_x_66) ;  /* 0x0000000108047547 */ /* 0x000fea000b800000 */
[----:B------:R-:W-:Y:S05]  /*6470*/  BPT.TRAP 0x1 ;  /* 0x000000040000795c */ /* 0x000fea0000300000 */
.L_x_66:
[----:B----4-:R-:W-:Y:S01]  /*6480*/  SYNCS.ARRIVE.TRANS64.A1T0 RZ, [UR4+0x80], RZ ;  /* 0x000080ffffff79a7 */ /* 0x010fe20008100004 */
.L_x_65:
[----:B------:R-:W-:Y:S05]  /*6490*/  BSYNC.RECONVERGENT B0 ;  /* 0x0000000000007941 */ /* 0x000fea0003800200 */
.L_x_64:
[----:B------:R-:W-:Y:S01]  /*64a0*/  UIADD3 UR23, UPT, UPT, UR23, 0x1, URZ ;  /* 0x0000000117177890 */ /* 0x000fe2000fffe0ff */
[----:B---3--:R-:W-:-:S03]  /*64b0*/  MOV R16, R15 ;  /* 0x0000000f00107202 */ /* 0x008fc60000000f00 */
[----:B------:R-:W-:-:S04]  /*64c0*/  UISETP.NE.AND UP0, UPT, UR23, 0x8, UPT ;  /* 0x000000081700788c */ /* 0x000fc8000bf05270 */
[----:B------:R-:W-:Y:S02]  /*64d0*/  USEL UR4, URZ, 0x1, UP0 ;  /* 0x00000001ff047887 */ /* 0x000fe40008000000 */
[----:B------:R-:W-:-:S04]  /*64e0*/  USEL UR23, UR23, URZ, UP0 ;  /* 0x000000ff17177287 */ /* 0x000fc80008000000 */
[----:B------:R-:W-:Y:S01]  /*64f0*/  LOP3.LUT R0, R0, UR4, RZ, 0x3c, !PT ;  /* 0x0000000400007c12 */ /* 0x000fe2000f8e3cff */
[----:B------:R-:W-:Y:S07]  /*6500*/  @!P2 BRA `(.L_x_67) ;  /* 0xffffffe40024a947 */ /* 0x000fee000383ffff */
[----:B------:R-:W-:Y:S01]  /*6510*/  HFMA2 R14, -RZ, RZ, 0, 0 ;  /* 0x00000000ff0e7431 */ /* 0x000fe200000001ff */
[----:B------:R-:W-:Y:S02]  /*6520*/  PRMT R16, RZ, 0x7610, R16 ;  /* 0x00007610ff107816 */ /* 0x000fe40000000010 */
.L_x_83:
[----:B------:R-:W3:Y:S01]  /*6530*/  LDC.64 R2, c[0x0][0xbd0] ;  /* 0x0002f400ff027b82 */ /* 0x000ee20000000a00 */
[----:B------:R-:W-:Y:S01]  /*6540*/  UIADD3 UR18, UP0, UPT, UR18, UR28, URZ ;  /* 0x0000001c12127290 */ /* 0x000fe2000ff1e0ff */
[----:B------:R-:W-:Y:S01]  /*6550*/  ISETP.NE.AND P1, PT, RZ, UR16, PT ;  /* 0x00000010ff007c0c */ /* 0x000fe2000bf25270 */
[----:B------:R-:W-:Y:S01]  /*6560*/  IMAD.MOV.U32 R21, RZ, RZ, -0x1 ;  /* 0xffffffffff157424 */ /* 0x000fe200078e00ff */
[----:B------:R-:W-:Y:S01]  /*6570*/  PLOP3.LUT P2, PT, PT, PT, PT, 0x80, 0x8 ;  /* 0x000000000008781c */ /* 0x000fe20003f4f070 */
[----:B------:R-:W-:Y:S01]  /*6580*/  UIADD3.X UR17, UPT, UPT, UR17, UR19, URZ, UP0, !UPT ;  /* 0x0000001311117290 */ /* 0x000fe200087fe4ff */
[----:B------:R-:W-:Y:S02]  /*6590*/  IMAD.MOV.U32 R22, RZ, RZ, -0x1 ;  /* 0xffffffffff167424 */ /* 0x000fe400078e00ff */
[----:B------:R-:W-:Y:S02]  /*65a0*/  P2R R17, PR, RZ, 0x4 ;  /* 0x00000004ff117803 */ /* 0x000fe40000000000 */
[----:B---3--:R-:W-:Y:S01]  /*65b0*/  ISETP.LE.U32.AND P0, PT, R2, UR18, PT ;  /* 0x0000001202007c0c */ /* 0x008fe2000bf03070 */
[----:B------:R-:W-:-:S05]  /*65c0*/  IMAD.U32 R2, RZ, RZ, UR17 ;  /* 0x00000011ff027e24 */ /* 0x000fca000f8e00ff */
[----:B------:R-:W-:Y:S01]  /*65d0*/  ISETP.GE.U32.AND.EX P0, PT, R2, R3, PT, P0 ;  /* 0x000000030200720c */ /* 0x000fe20003f06100 */
[----:B------:R-:W-:Y:S02]  /*65e0*/  IMAD.MOV.U32 R3, RZ, RZ, RZ ;  /* 0x000000ffff037224 */ /* 0x000fe400078e00ff */
[----:B------:R-:W-:-:S10]  /*65f0*/  IMAD.MOV.U32 R2, RZ, RZ, -0x1 ;  /* 0xffffffffff027424 */ /* 0x000fd400078e00ff */
[----:B------:R-:W-:Y:S05]  /*6600*/  @P0 BRA P1, `(.L_x_68) ;  /* 0x0000001400ec0947 */ /* 0x000fea0000800000 */
[----:B-1----:R-:W-:Y:S01]  /*6610*/  IADD3 R21, P1, PT, R18, R10, RZ ;  /* 0x0000000a12157210 */ /* 0x002fe20007f3e0ff */
[----:B--2---:R-:W-:-:S03]  /*6620*/  IMAD.U32 R20, RZ, RZ, UR17 ;  /* 0x00000011ff147e24 */ /* 0x004fc6000f8e00ff */
[----:B------:R-:W-:Y:S01]  /*6630*/  ISETP.LE.U32.AND P0, PT, R21, UR18, PT ;  /* 0x0000001215007c0c */ /* 0x000fe2000bf03070 */
[----:B------:R-:W-:-:S05]  /*6640*/  IMAD.X R21, R19, 0x1, R9, P1 ;  /* 0x0000000113157824 */ /* 0x000fca00008e0609 */
[----:B------:R-:W-:-:S13]  /*6650*/  ISETP.GE.U32.AND.EX P0, PT, R20, R21, PT, P0 ;  /* 0x000000151400720c */ /* 0x000fda0003f06100 */
[----:B------:R-:W-:Y:S05]  /*6660*/  @!P0 BRA `(.L_x_69) ;  /* 0x0000001000d88947 */ /* 0x000fea0003800000 */
[----:B------:R-:W1:Y:S01]  /*6670*/  LDCU UR25, c[0x0][0xbe8] ;  /* 0x00017d00ff1977ac */ /* 0x000e620008000800 */
[----:B------:R-:W-:Y:S01]  /*6680*/  IMAD.IADD R11, R8, 0x1, R11 ;  /* 0x00000001080b7824 */ /* 0x000fe200078e020b */
[----:B-----5:R-:W-:Y:S01]  /*6690*/  MOV R19, R6 ;  /* 0x0000000600137202 */ /* 0x020fe20000000f00 */
        /* <DEDUP_REMOVED lines=16> */
[----:B------:R-:W4:Y:S01]  /*67a0*/  LDCU.128 UR4, c[0x0][0xbc0] ;  /* 0x00017800ff0477ac */ /* 0x000f220008000c00 */
[----:B------:R-:W-:Y:S02]  /*67b0*/  IADD3 R20, P0, PT, R19, UR20, RZ ;  /* 0x0000001413147c10 */ /* 0x000fe4000ff1e0ff */
[----:B-1----:R-:W-:Y:S01]  /*67c0*/  IADD3 R24, P2, PT, R21, UR14, RZ ;  /* 0x0000000e15187c10 */ /* 0x002fe2000ff5e0ff */
[----:B------:R-:W1:Y:S01]  /*67d0*/  LDCU.64 UR10, c[0x0][0xba8] ;  /* 0x00017500ff0a77ac */ /* 0x000e620008000a00 */
[----:B------:R-:W-:-:S02]  /*67e0*/  LEA.HI.X.SX32 R19, R19, UR15, 0x1, P0 ;  /* 0x0000000f13137c11 */ /* 0x000fc400080f0eff */
[----:B------:R-:W1:Y:S01]  /*67f0*/  I2F.RP R12, R13 ;  /* 0x0000000d000c7306 */ /* 0x000e620000209400 */
[----:B------:R-:W-:Y:S02]  /*6800*/  LEA.HI.X.SX32 R23, R21, UR13, 0x1, P2 ;  /* 0x0000000d15177c11 */ /* 0x000fe400090f0eff */
[----:B--2---:R-:W-:-:S05]  /*6810*/  IADD3 R22, P0, PT, R20, UR9, RZ ;  /* 0x0000000914167c10 */ /* 0x004fca000ff1e0ff */
[----:B---3--:R-:W2:Y:S01]  /*6820*/  MUFU.RCP R27, R27 ;  /* 0x0000001b001b7308 */ /* 0x008ea20000001000 */
[----:B----4-:R-:W-:Y:S01]  /*6830*/  IADD3 R26, P1, PT, R24, UR7, RZ ;  /* 0x00000007181a7c10 */ /* 0x010fe2000ff3e0ff */
[----:B------:R-:W-:Y:S02]  /*6840*/  IMAD.X R21, RZ, RZ, R19, P0 ;  /* 0x000000ffff157224 */ /* 0x000fe400000e0613 */
[----:B-1----:R-:W-:-:S04]  /*6850*/  IMAD.WIDE.U32 R36, R22, UR10, RZ ;  /* 0x0000000a16247c25 */ /* 0x002fc8000f8e00ff */
[----:B------:R-:W1:Y:S01]  /*6860*/  MUFU.RCP R12, R12 ;  /* 0x0000000c000c7308 */ /* 0x000e620000001000 */
[----:B------:R-:W-:Y:S02]  /*6870*/  IMAD.X R25, RZ, RZ, R23, P1 ;  /* 0x000000ffff197224 */ /* 0x000fe400008e0617 */
[----:B------:R-:W-:-:S04]  /*6880*/  IMAD.WIDE.U32 R30, R21, UR10, RZ ;  /* 0x0000000a151e7c25 */ /* 0x000fc8000f8e00ff */
[----:B--2---:R-:W-:Y:S02]  /*6890*/  VIADD R27, R27, 0xffffffe ;  /* 0x0ffffffe1b1b7836 */ /* 0x004fe40000000000 */
[----:B------:R-:W-:-:S04]  /*68a0*/  IMAD.WIDE.U32 R28, R25, UR4, RZ ;  /* 0x00000004191c7c25 */ /* 0x000fc8000f8e00ff */
[----:B------:R-:W2:Y:S01]  /*68b0*/  F2I.FTZ.U32.TRUNC.NTZ R27, R27 ;  /* 0x0000001b001b7305 */ /* 0x000ea2000021f000 */
[----:B------:R-:W-:-:S04]  /*68c0*/  IMAD.WIDE.U32 R30, P1, R22, UR11, R30 ;  /* 0x0000000b161e7c25 */ /* 0x000fc8000f82001e */
[----:B------:R-:W-:-:S04]  /*68d0*/  IMAD.WIDE.U32 R28, P0, R26, UR5, R28 ;  /* 0x000000051a1c7c25 */ /* 0x000fc8000f80001c */
[----:B------:R-:W-:-:S04]  /*68e0*/  IMAD.WIDE.U32 R38, R26, UR4, RZ ;  /* 0x000000041a267c25 */ /* 0x000fc8000f8e00ff */
[----:B------:R-:W-:Y:S01]  /*68f0*/  IMAD.X R35, RZ, RZ, RZ, P1 ;  /* 0x000000ffff237224 */ /* 0x000fe200008e06ff */
[----:B------:R-:W-:Y:S01]  /*6900*/  IADD3 RZ, P1, PT, R37, R30, RZ ;  /* 0x0000001e25ff7210 */ /* 0x000fe20007f3e0ff */
[----:B-1----:R-:W-:Y:S01]  /*6910*/  VIADD R12, R12, 0xffffffe ;  /* 0x0ffffffe0c0c7836 */ /* 0x002fe20000000000 */
[----:B------:R-:W-:Y:S01]  /*6920*/  IADD3 RZ, P2, PT, R39, R28, RZ ;  /* 0x0000001c27ff7210 */ /* 0x000fe20007f5e0ff */
[----:B------:R-:W-:Y:S02]  /*6930*/  IMAD.MOV.U32 R34, RZ, RZ, R31 ;  /* 0x000000ffff227224 */ /* 0x000fe400078e001f */
[----:B------:R-:W-:Y:S01]  /*6940*/  IMAD.X R33, RZ, RZ, RZ, P0 ;  /* 0x000000ffff217224 */ /* 0x000fe200000e06ff */
[----:B------:R-:W-:Y:S01]  /*6950*/  ISETP.NE.U32.AND P0, PT, RZ, UR10, PT ;  /* 0x0000000aff007c0c */ /* 0x000fe2000bf05070 */
[----:B------:R-:W-:Y:S02]  /*6960*/  IMAD.MOV.U32 R32, RZ, RZ, R29 ;  /* 0x000000ffff207224 */ /* 0x000fe400078e001d */
[----:B------:R1:W3:Y:S01]  /*6970*/  F2I.FTZ.U32.TRUNC.NTZ R29, R12 ;  /* 0x0000000c001d7305 */ /* 0x0002e2000021f000 */
[----:B------:R-:W-:Y:S01]  /*6980*/  IMAD.WIDE.U32.X R34, R21, UR11, R34, P1 ;  /* 0x0000000b15227c25 */ /* 0x000fe200088e0422 */
[----:B------:R-:W-:-:S02]  /*6990*/  ISETP.NE.U32.AND P1, PT, RZ, UR4, PT ;  /* 0x00000004ff007c0c */ /* 0x000fc4000bf25070 */
[----:B------:R-:W-:Y:S01]  /*69a0*/  ISETP.NE.AND.EX P0, PT, RZ, UR11, PT, P0 ;  /* 0x0000000bff007c0c */ /* 0x000fe2000bf05300 */
[----:B------:R-:W-:Y:S01]  /*69b0*/  IMAD.WIDE.U32.X R32, R25, UR5, R32, P2 ;  /* 0x0000000519207c25 */ /* 0x000fe200090e0420 */
[----:B------:R-:W-:Y:S02]  /*69c0*/  ISETP.NE.AND.EX P1, PT, RZ, UR5, PT, P1 ;  /* 0x00000005ff007c0c */ /* 0x000fe4000bf25310 */
[----:B------:R-:W-:Y:S01]  /*69d0*/  SEL R20, R20, R34, !P0 ;  /* 0x0000002214147207 */ /* 0x000fe20004000000 */
[----:B--2---:R-:W-:Y:S01]  /*69e0*/  IMAD.MOV R22, RZ, RZ, -R27 ;  /* 0x000000ffff167224 */ /* 0x004fe200078e0a1b */
[----:B------:R-:W-:Y:S01]  /*69f0*/  SEL R19, R19, R35, !P0 ;  /* 0x0000002313137207 */ /* 0x000fe20004000000 */
[----:B------:R-:W-:Y:S01]  /*6a00*/  IMAD.MOV.U32 R26, RZ, RZ, RZ ;  /* 0x000000ffff1a7224 */ /* 0x000fe200078e00ff */
[----:B------:R-:W-:Y:S01]  /*6a10*/  SEL R24, R24, R32, !P1 ;  /* 0x0000002018187207 */ /* 0x000fe20004800000 */
[----:B------:R-:W-:Y:S01]  /*6a20*/  IMAD R21, R22, R18, RZ ;  /* 0x0000001216157224 */ /* 0x000fe200078e02ff */
[----:B------:R-:W-:Y:S01]  /*6a30*/  SEL R23, R23, R33, !P1 ;  /* 0x0000002117177207 */ /* 0x000fe20004800000 */
[----:B------:R-:W-:Y:S01]  /*6a40*/  IMAD.MOV.U32 R28, RZ, RZ, RZ ;  /* 0x000000ffff1c7224 */ /* 0x000fe200078e00ff */
[----:B-1----:R-:W-:Y:S01]  /*6a50*/  SHF.R.U64 R12, R20, UR8, R19 ;  /* 0x00000008140c7c19 */ /* 0x002fe20008001213 */
[----:B------:R-:W-:Y:S01]  /*6a60*/  IMAD.HI.U32 R21, R27, R21, R26 ;  /* 0x000000151b157227 */ /* 0x000fe200078e001a */
[----:B------:R-:W-:-:S02]  /*6a70*/  SHF.R.U64 R23, R24, UR6, R23 ;  /* 0x0000000618177c19 */ /* 0x000fc40008001217 */
[----:B------:R-:W-:Y:S01]  /*6a80*/  IADD3 R25, PT, PT, R5, -0x1, R12 ;  /* 0xffffffff05197810 */ /* 0x000fe20007ffe00c */
[----:B---3--:R-:W-:Y:S01]  /*6a90*/  IMAD.MOV R26, RZ, RZ, -R29 ;  /* 0x000000ffff1a7224 */ /* 0x008fe200078e0a1d */
[----:B------:R-:W-:Y:S02]  /*6aa0*/  IADD3 R24, PT, PT, R4, -0x1, R23 ;  /* 0xffffffff04187810 */ /* 0x000fe40007ffe017 */
[----:B------:R-:W-:Y:S01]  /*6ab0*/  IABS R20, R5 ;  /* 0x0000000500147213 */ /* 0x000fe20000000000 */
[----:B------:R-:W-:Y:S01]  /*6ac0*/  IMAD R23, R26, R13, RZ ;  /* 0x0000000d1a177224 */ /* 0x000fe200078e02ff */
[----:B------:R-:W-:Y:S02]  /*6ad0*/  IABS R22, R25 ;  /* 0x0000001900167213 */ /* 0x000fe40000000000 */
[----:B------:R-:W-:Y:S01]  /*6ae0*/  IABS R12, R4 ;  /* 0x00000004000c7213 */ /* 0x000fe20000000000 */
[----:B------:R-:W-:Y:S01]  /*6af0*/  IMAD.HI.U32 R23, R29, R23, R28 ;  /* 0x000000171d177227 */ /* 0x000fe200078e001c */
[----:B------:R-:W-:-:S02]  /*6b00*/  IABS R19, R24 ;  /* 0x0000001800137213 */ /* 0x000fc40000000000 */
[----:B------:R-:W-:Y:S01]  /*6b10*/  ISETP.GE.AND P4, PT, R25, RZ, PT ;  /* 0x000000ff1900720c */ /* 0x000fe20003f86270 */
[----:B------:R-:W-:Y:S01]  /*6b20*/  IMAD.MOV R20, RZ, RZ, -R20 ;  /* 0x000000ffff147224 */ /* 0x000fe200078e0a14 */
[----:B------:R-:W-:Y:S01]  /*6b30*/  ISETP.GE.AND P2, PT, R24, RZ, PT ;  /* 0x000000ff1800720c */ /* 0x000fe20003f46270 */
[----:B------:R-:W-:-:S04]  /*6b40*/  IMAD.HI.U32 R21, R21, R22, RZ ;  /* 0x0000001615157227 */ /* 0x000fc800078e00ff */
        /* <DEDUP_REMOVED lines=26> */
.L_x_71:
[----:B------:R-:W-:Y:S05]  /*6cf0*/  BSYNC.RECONVERGENT B0 ;  /* 0x0000000000007941 */ /* 0x000fea0003800200 */
.L_x_70:
        /* <DEDUP_REMOVED lines=16> */
[----:B-1----:R-:W1:Y:S02]  /*6e00*/  SHFL.UP PT, R24, R21, 0x4, RZ ;  /* 0x0480000015187989 */ /* 0x002e6400000e00ff */
[----:B------:R-:W-:-:S05]  /*6e10*/  IMAD.X R22, R22, 0x1, R19, P0 ;  /* 0x0000000116167824 */ /* 0x000fca00000e0613 */
        /* <DEDUP_REMOVED lines=8> */
[----:B------:R-:W-:Y:S01]  /*6ea0*/  IADD3 R26, P0, PT, R19, R24, RZ ;  /* 0x00000018131a7210 */ /* 0x000fe20007f1e0ff */
[----:B------:R-:W-:Y:S01]  /*6eb0*/  IMAD.U32 R24, RZ, RZ, UR17 ;  /* 0x00000011ff187e24 */ /* 0x000fe2000f8e00ff */
[----:B--2---:R-:W-:-:S03]  /*6ec0*/  SEL R25, R25, RZ, P2 ;  /* 0x000000ff19197207 */ /* 0x004fc60001000000 */
[----:B------:R-:W1:Y:S02]  /*6ed0*/  SHFL.UP PT, R19, R26, 0x10, RZ ;  /* 0x060000001a137989 */ /* 0x000e6400000e00ff */
[----:B------:R-:W-:-:S05]  /*6ee0*/  IMAD.X R25, R25, 0x1, R20, P0 ;  /* 0x0000000119197824 */ /* 0x000fca00000e0614 */
        /* <DEDUP_REMOVED lines=18> */
.L_x_75:
        /* <DEDUP_REMOVED lines=100> */
.L_x_74:
[----:B------:R-:W-:Y:S05]  /*7650*/  BSYNC.RECONVERGENT B0 ;  /* 0x0000000000007941 */ /* 0x000fea0003800200 */
.L_x_73:
[----:B------:R-:W1:Y:S04]  /*7660*/  SHFL.UP PT, R20, R23, 0x1, RZ ;  /* 0x0420000017147989 */ /* 0x000e6800000e00ff */
[----:B------:R-:W3:Y:S01]  /*7670*/  SHFL.UP PT, R19, R18, 0x1, RZ ;  /* 0x0420000012137989 */ /* 0x000ee200000e00ff */
[----:B-1----:R-:W-:Y:S02]  /*7680*/  SEL R20, R20, RZ, P5 ;  /* 0x000000ff14147207 */ /* 0x002fe40002800000 */
[----:B---3--:R-:W-:Y:S02]  /*7690*/  SEL R19, R19, RZ, P5 ;  /* 0x000000ff13137207 */ /* 0x008fe40002800000 */
[----:B------:R-:W-:-:S05]  /*76a0*/  IADD3 R20, P0, PT, R20, R23, RZ ;  /* 0x0000001714147210 */ /* 0x000fca0007f1e0ff */
[----:B------:R-:W-:Y:S01]  /*76b0*/  IMAD.X R19, R19, 0x1, R18, P0 ;  /* 0x0000000113137824 */ /* 0x000fe200000e0612 */
        /* <DEDUP_REMOVED lines=32> */
.L_x_72:
        /* <DEDUP_REMOVED lines=17> */
.L_x_69:
        /* <DEDUP_REMOVED lines=42> */
.L_x_76:
[----:B------:R-:W-:Y:S02]  /*7c70*/  MOV R2, 0x7c90 ;  /* 0x00007c9000027802 */ /* 0x000fe40000000f00 */
[----:B-----5:R-:W-:Y:S05]  /*7c80*/  CALL.REL.NOINC `(.L_x_61) ;  /* 0x000000c000b47944 */ /* 0x020fea0003c00000 */
[----:B------:R-:W-:-:S05]  /*7c90*/  IADD3 R2, PT, PT, -R22, RZ, RZ ;  /* 0x000000ff16027210 */ /* 0x000fca0007ffe1ff */
[----:B------:R-:W-:-:S07]  /*7ca0*/  IMAD R21, R20, R2, R21 ;  /* 0x0000000214157224 */ /* 0x000fce00078e0215 */
.L_x_77:
[----:B------:R-:W1:Y:S01]  /*7cb0*/  LDC R17, c[0x0][0xbdc] ;  /* 0x0002f700ff117b82 */ /* 0x000e620000000800 */
[----:B------:R-:W-:Y:S02]  /*7cc0*/  LOP3.LUT R26, R26, UR12, RZ, 0xc0, !PT ;  /* 0x0000000c1a1a7c12 */ /* 0x000fe4000f8ec0ff */
[----:B------:R-:W-:Y:S02]  /*7cd0*/  LOP3.LUT R24, R24, UR22, RZ, 0xc0, !PT ;  /* 0x0000001618187c12 */ /* 0x000fe4000f8ec0ff */
[----:B------:R-:W-:-:S03]  /*7ce0*/  PLOP3.LUT P1, PT, PT, PT, PT, 0x8, 0x80 ;  /* 0x000000000080781c */ /* 0x000fc60003f2e170 */
[----:B------:R-:W2:Y:S08]  /*7cf0*/  LDC R2, c[0x0][0xb80] ;  /* 0x0002e000ff027b82 */ /* 0x000eb00000000800 */
[----:B------:R-:W3:Y:S08]  /*7d00*/  LDC R3, c[0x0][0xb90] ;  /* 0x0002e400ff037b82 */ /* 0x000ef00000000800 */
[----:B------:R-:W4:Y:S01]  /*7d10*/  LDC R20, c[0x0][0xbe0] ;  /* 0x0002f800ff147b82 */ /* 0x000f220000000800 */
[----:B-1----:R-:W-:Y:S01]  /*7d20*/  SHF.L.U32 R17, R22, R17, RZ ;  /* 0x0000001116117219 */ /* 0x002fe200000006ff */
[----:B------:R-:W-:-:S04]  /*7d30*/  IMAD.MOV.U32 R22, RZ, RZ, R11 ;  /* 0x000000ffff167224 */ /* 0x000fc800078e000b */
[----:B------:R-:W-:Y:S01]  /*7d40*/  IMAD.IADD R26, R26, 0x1, R17 ;  /* 0x000000011a1a7824 */ /* 0x000fe200078e0211 */
[----:B------:R-:W-:Y:S01]  /*7d50*/  P2R R17, PR, RZ, 0x2 ;  /* 0x00000002ff117803 */ /* 0x000fe20000000000 */
[----:B--2---:R-:W-:Y:S02]  /*7d60*/  IMAD R21, R21, R2, R24 ;  /* 0x0000000215157224 */ /* 0x004fe400078e0218 */
[----:B---3--:R-:W-:Y:S02]  /*7d70*/  IMAD R26, R26, R3, UR30 ;  /* 0x0000001e1a1a7e24 */ /* 0x008fe4000f8e0203 */
[----:B------:R-:W-:Y:S01]  /*7d80*/  IMAD.MOV.U32 R3, RZ, RZ, 0x1 ;  /* 0x00000001ff037424 */ /* 0x000fe200078e00ff */
[----:B----4-:R-:W-:-:S04]  /*7d90*/  ISETP.NE.AND P0, PT, R20, 0x1, PT ;  /* 0x000000011400780c */ /* 0x010fc80003f05270 */
[----:B------:R-:W-:Y:S02]  /*7da0*/  SEL R2, R26, R21, !P0 ;  /* 0x000000151a027207 */ /* 0x000fe40004000000 */
[----:B------:R-:W-:Y:S02]  /*7db0*/  SEL R21, R21, R26, !P0 ;  /* 0x0000001a15157207 */ /* 0x000fe40004000000 */
.L_x_68:
[----:B------:R-:W-:-:S09]  /*7dc0*/  UISETP.NE.AND UP0, UPT, UR37, 0x1, UPT ;  /* 0x000000012500788c */ /* 0x000fd2000bf05270 */
[----:B------:R-:W-:Y:S05]  /*7dd0*/  BRA.U !UP0, `(.L_x_78) ;  /* 0x0000000108047547 */ /* 0x000fea000b800000 */
[----:B------:R-:W-:Y:S05]  /*7de0*/  BPT.TRAP 0x1 ;  /* 0x000000040000795c */ /* 0x000fea0000300000 */
.L_x_78:
[----:B------:R-:W3:Y:S01]  /*7df0*/  S2UR UR4, SR_CgaCtaId ;  /* 0x00000000000479c3 */ /* 0x000ee20000008800 */
[----:B------:R-:W-:Y:S01]  /*7e00*/  UMOV UR5, 0x400 ;  /* 0x0000040000057882 */ /* 0x000fe20000000000 */
[----:B--2---:R-:W-:Y:S02]  /*7e10*/  SHF.L.U32 R20, R0, 0x1f, RZ ;  /* 0x0000001f00147819 */ /* 0x004fe400000006ff */
[----:B------:R-:W-:Y:S02]  /*7e20*/  ISETP.NE.AND P1, PT, R15, R22, PT ;  /* 0x000000160f00720c */ /* 0x000fe40003f25270 */
[----:B------:R-:W-:-:S04]  /*7e30*/  ISETP.NE.AND P2, PT, R17, RZ, PT ;  /* 0x000000ff1100720c */ /* 0x000fc80003f45270 */
[----:B------:R-:W-:Y:S01]  /*7e40*/  ISETP.NE.AND P2, PT, R15, R22, !P2 ;  /* 0x000000160f00720c */ /* 0x000fe20005745270 */
[----:B------:R-:W-:-:S06]  /*7e50*/  VIADD R15, R16, 0x1 ;  /* 0x00000001100f7836 */ /* 0x000fcc0000000000 */
[----:B------:R-:W-:Y:S01]  /*7e60*/  @!P1 IMAD.MOV R15, RZ, RZ, R16 ;  /* 0x000000ffff0f9224 */ /* 0x000fe200078e0210 */
[----:B---3--:R-:W-:-:S04]  /*7e70*/  ULEA UR4, UR4, UR5, 0x18 ;  /* 0x0000000504047291 */ /* 0x008fc8000f8ec0ff */
[----:B------:R-:W-:-:S09]  /*7e80*/  ULEA UR4, UR23, UR4, 0x3 ;  /* 0x0000000417047291 */ /* 0x000fd2000f8e18ff */
[----:B------:R-:W2:Y:S02]  /*7e90*/  SYNCS.PHASECHK.TRANS64.TRYWAIT P0, [UR4+0xc0], R20 ;  /* 0x0000c014ff0075a7 */ /* 0x000ea40008001104 */
[----:B--2---:R-:W-:Y:S05]  /*7ea0*/  @!P0 BRA `(.L_x_79) ;  /* 0x000000b000cc8947 */ /* 0x004fea0003800000 */
.L_x_232:
[----:B------:R-:W-:Y:S02]  /*7eb0*/  ELECT P0, URZ, PT ;  /* 0x0000000000ff782f */ /* 0x000fe40003800000 */
[----:B------:R-:W-:Y:S01]  /*7ec0*/  ISETP.NE.AND P1, PT, R17, RZ, PT ;  /* 0x000000ff1100720c */ /* 0x000fe20003f25270 */
[----:B------:R-:W-:Y:S03]  /*7ed0*/  BSSY.RECONVERGENT B0, `(.L_x_80) ;  /* 0x0000015000007945 */ /* 0x000fe60003800200 */
[----:B------:R-:W-:-:S04]  /*7ee0*/  SEL R15, R15, RZ, !P1 ;  /* 0x000000ff0f0f7207 */ /* 0x000fc80004800000 */
[----:B------:R-:W-:-:S03]  /*7ef0*/  PRMT R16, R15, 0x7610, R16 ;  /* 0x000076100f107816 */ /* 0x000fc60000000010 */
[----:B------:R-:W-:Y:S05]  /*7f00*/  @!P0 BRA `(.L_x_81) ;  /* 0x0000000000448947 */ /* 0x000fea0003800000 */
[----:B------:R-:W-:Y:S01]  /*7f10*/  UIMAD UR5, UR23, 0x14, UR36 ;  /* 0x00000014170578a4 */ /* 0x000fe2000f8e0224 */
[----:B------:R-:W-:-:S04]  /*7f20*/  SEL R15, RZ, 0x1, !P2 ;  /* 0x00000001ff0f7807 */ /* 0x000fc80005000000 */
[----:B------:R-:W-:-:S04]  /*7f30*/  PRMT R15, R15, 0x5410, R16 ;  /* 0x000054100f0f7816 */ /* 0x000fc80000000010 */
        /* <DEDUP_REMOVED lines=13> */
.L_x_82:
[----:B----4-:R-:W-:Y:S01]  /*8010*/  SYNCS.ARRIVE.TRANS64.A1T0 RZ, [UR4+0x80], RZ ;  /* 0x000080ffffff79a7 */ /* 0x010fe20008100004 */
.L_x_81:
[----:B------:R-:W-:Y:S05]  /*8020*/  BSYNC.RECONVERGENT B0 ;  /* 0x0000000000007941 */ /* 0x000fea0003800200 */
.L_x_80:
[----:B------:R-:W-:Y:S01]  /*8030*/  UIADD3 UR23, UPT, UPT, UR23, 0x1, URZ ;  /* 0x0000000117177890 */ /* 0x000fe2000fffe0ff */
[----:B------:R-:W-:Y:S02]  /*8040*/  VIADD R14, R14, 0x1 ;  /* 0x000000010e0e7836 */ /* 0x000fe40000000000 */
[----:B---3--:R-:W-:Y:S01]  /*8050*/  IMAD.MOV.U32 R15, RZ, RZ, R22 ;  /* 0x000000ffff0f7224 */ /* 0x008fe200078e0016 */
[----:B------:R-:W-:Y:S02]  /*8060*/  UISETP.NE.AND UP0, UPT, UR23, 0x8, UPT ;  /* 0x000000081700788c */ /* 0x000fe4000bf05270 */
[----:B------:R-:W-:Y:S02]  /*8070*/  ISETP.NE.AND P0, PT, R14, 0x4, PT ;  /* 0x000000040e00780c */ /* 0x000fe40003f05270 */
[----:B------:R-:W-:Y:S02]  /*8080*/  USEL UR4, URZ, 0x1, UP0 ;  /* 0x00000001ff047887 */ /* 0x000fe40008000000 */
[----:B------:R-:W-:-:S04]  /*8090*/  USEL UR23, UR23, URZ, UP0 ;  /* 0x000000ff17177287 */ /* 0x000fc80008000000 */
[----:B------:R-:W-:-:S05]  /*80a0*/  LOP3.LUT R0, R0, UR4, RZ, 0x3c, !PT ;  /* 0x0000000400007c12 */ /* 0x000fca000f8e3cff */
[----:B------:R-:W-:Y:S05]  /*80b0*/  @!P0 EXIT ;  /* 0x000000000000894d */ /* 0x000fea0003800000 */
[----:B------:R-:W-:Y:S05]  /*80c0*/  BRA `(.L_x_83) ;  /* 0xffffffe400187947 */ /* 0x000fea000383ffff */
.L_x_50:
[----:B------:R-:W-:-:S09]  /*80d0*/  UISETP.NE.AND UP0, UPT, UR37, 0x3, UPT ;  /* 0x000000032500788c */ /* 0x000fd2000bf05270 */
[----:B------:R-:W-:Y:S05]  /*80e0*/  BRA.U UP0, `(.L_x_84) ;  /* 0x0000001100c47547 */ /* 0x000fea000b800000 */
[----:B------:R-:W-:-:S08]  /*80f0*/  NOP ;  /* 0x0000000000007918 */ /* 0x000fd00000000000 */
[----:B-----5:R-:W1:-:S00]  /*8100*/  USETMAXREG.DEALLOC.CTAPOOL 0x88 ;  /* 0x00000088000079c8 */ /* 0x020e4000080e0500 */
[----:B-1----:R-:W1:Y:S01]  /*8110*/  LDC.64 R22, c[0x0][0x390] ;  /* 0x0000e400ff167b82 */ /* 0x002e620000000a00 */
[----:B------:R-:W-:Y:S02]  /*8120*/  HFMA2 R20, -RZ, RZ, 0, 0 ;  /* 0x00000000ff147431 */ /* 0x000fe400000001ff */
[----:B------:R-:W-:Y:S01]  /*8130*/  IMAD.MOV.U32 R21, RZ, RZ, 0x1 ;  /* 0x00000001ff157424 */ /* 0x000fe200078e00ff */
[----:B------:R-:W-:Y:S01]  /*8140*/  PRMT R5, RZ, 0x7610, R5 ;  /* 0x00007610ff057816 */ /* 0x000fe20000000005 */
[----:B------:R-:W2:Y:S03]  /*8150*/  LDCU UR26, c[0x0][0x880] ;  /* 0x00011000ff1a77ac */ /* 0x000ea60008000800 */
[----:B------:R-:W3:Y:S01]  /*8160*/  LDC.64 R10, c[0x0][0xb08] ;  /* 0x0002c200ff0a7b82 */ /* 0x000ee20000000a00 */
[----:B------:R-:W4:Y:S01]  /*8170*/  LDCU.64 UR6, c[0x0][0x888] ;  /* 0x00011100ff0677ac */ /* 0x000f220008000a00 */
[----:B------:R-:W-:-:S02]  /*8180*/  USEL UR25, URZ, 0x1, UP4 ;  /* 0x00000001ff197887 */ /* 0x000fc4000a000000 */
[----:B------:R-:W-:-:S04]  /*8190*/  UPLOP3.LUT UP0, UPT, UPT, UPT, UPT, 0x40, 0x4 ;  /* 0x000000000004789c */ /* 0x000fc80003f0e870 */
[----:B------:R-:W1:Y:S01]  /*81a0*/  LDC.64 R8, c[0x0][0xb10] ;  /* 0x0002c400ff087b82 */ /* 0x000e620000000a00 */
[----:B------:R-:W-:-:S07]  /*81b0*/  UMOV UR5, URZ ;  /* 0x000000ff00057c82 */ /* 0x000fce0008000000 */
[----:B--2---:R-:W1:Y:S02]  /*81c0*/  LDC.64 R2, c[0x0][0x890] ;  /* 0x00022400ff027b82 */ /* 0x004e640000000a00 */
.L_x_118:
[----:B------:R-:W-:Y:S04]  /*81d0*/  LOP3.LUT R4, R5, 0xffff, RZ, 0xc0, !PT ;  /* 0x0000ffff05047812 */ /* 0x000fe800078ec0ff */
[----:B------:R-:W-:Y:S04]  /*81e0*/  SHF.R.U32.HI R4, RZ, 0x1, R4 ;  /* 0x00000001ff047819 */ /* 0x000fe80000011604 */
[----:B------:R-:W-:Y:S05]  /*81f0*/  LOP3.LUT R4, R4, 0xffff, RZ, 0xc0, !PT ;  /* 0x0000ffff04047812 */ /* 0x000fea00078ec0ff */
[----:B------:R-:W-:Y:S05]  /*8200*/  IMAD R4, R4, 0x4925, RZ ;  /* 0x0000492504047824 */ /* 0x000fea00078e02ff */
[----:B------:R-:W-:Y:S04]  /*8210*/  SHF.R.U32.HI R4, RZ, 0x11, R4 ;  /* 0x00000011ff047819 */ /* 0x000fe80000011604 */
[----:B------:R-:W-:Y:S05]  /*8220*/  PRMT R4, R4, 0x9910, RZ ;  /* 0x0000991004047816 */ /* 0x000fea00000000ff */
[----:B------:R-:W-:Y:S04]  /*8230*/  IMAD R4, R4, 0xe, RZ ;  /* 0x0000000e04047824 */ /* 0x000fe800078e02ff */
[----:B------:R-:W-:Y:S05]  /*8240*/  IMAD.MOV R4, RZ, RZ, -R4 ;  /* 0x000000ffff047224 */ /* 0x000fea00078e0a04 */
[----:B------:R-:W-:Y:S05]  /*8250*/  PRMT R4, R4, 0x7710, RZ ;  /* 0x0000771004047816 */ /* 0x000fea00000000ff */
[----:B------:R-:W-:Y:S05]  /*8260*/  IMAD.IADD R4, R4, 0x1, R5 ;  /* 0x0000000104047824 */ /* 0x000fea00078e0205 */
[----:B------:R-:W-:Y:S11]  /*8270*/  R2UR UR4, R4 ;  /* 0x00000000040472ca */ /* 0x000ff600000e0000 */
[----:B------:R-:W-:Y:S02]  /*8280*/  @!UPT UIADD3 URZ, UPT, UPT, URZ, URZ, URZ ;  /* 0x000000fffffff290 */ /* 0x000fe4000fffe0ff */
[----:B------:R-:W-:Y:S06]  /*8290*/  ULOP3.LUT UR4, UR4, 0xffff, URZ, 0xc0, !UPT ;  /* 0x0000ffff04047892 */ /* 0x000fec000f8ec0ff */
[----:B------:R-:W-:Y:S02]  /*82a0*/  IMAD.U32 R5, RZ, RZ, UR4 ;  /* 0x00000004ff057e24 */ /* 0x000fe4000f8e00ff */
[----:B------:R-:W-:Y:S03]  /*82b0*/  IMAD.U32 R4, RZ, RZ, UR4 ;  /* 0x00000004ff047e24 */ /* 0x000fe6000f8e00ff */
[----:B------:R-:W-:Y:S04]  /*82c0*/  LEA R6, P0, R5, UR22, 0x7 ;  /* 0x0000001605067c11 */ /* 0x000fe8000f8038ff */
[----:B------:R-:W-:Y:S02]  /*82d0*/  LEA.HI.X R7, R4, UR23, RZ, 0x7, P0 ;  /* 0x0000001704077c11 */ /* 0x000fe400080f3cff */
[----:B------:R-:W-:Y:S02]  /*82e0*/  R2UR UR28, R6 ;  /* 0x00000000061c72ca */ /* 0x000fe400000e0000 */
[----:B------:R-:W-:Y:S01]  /*82f0*/  R2UR UR29, R7 ;  /* 0x00000000071d72ca */ /* 0x000fe200000e0000 */
[----:B------:R-:W-:Y:S03]  /*8300*/  @!UPT UIADD3 URZ, UPT, UPT, URZ, URZ, URZ ;  /* 0x000000fffffff290 */ /* 0x000fe6000fffe0ff */
[----:B--2-4-:R-:W-:Y:S11]  /*8310*/  BRA.U UP0, `(.L_x_85) ;  /* 0x0000000500107547 */ /* 0x014ff6000b800000 */
[----:B------:R-:W2:Y:S01]  /*8320*/  S2R R15, SR_LANEID ;  /* 0x00000000000f7919 */ /* 0x000ea20000000000 */
[----:B------:R-:W-:Y:S02]  /*8330*/  MOV R5, 0x400 ;  /* 0x0000040000057802 */ /* 0x000fe40000000f00 */
[----:B------:R-:W-:Y:S01]  /*8340*/  ELECT P0, URZ, PT ;  /* 0x0000000000ff782f */ /* 0x000fe20003800000 */
[----:B------:R-:W-:Y:S01]  /*8350*/  BSSY.RECONVERGENT B0, `(.L_x_86) ;  /* 0x0000037000007945 */ /* 0x000fe20003800200 */
[----:B------:R-:W5:Y:S02]  /*8360*/  S2R R18, SR_CgaCtaId ;  /* 0x0000000000127919 */ /* 0x000f640000008800 */
[----:B-----5:R-:W-:Y:S01]  /*8370*/  LEA R18, R18, R5, 0x18 ;  /* 0x0000000512127211 */ /* 0x020fe200078ec0ff */
[----:B--2---:R-:W-:Y:S05]  /*8380*/  IMAD.SHL.U32 R15, R15, 0x4, RZ ;  /* 0x000000040f0f7824 */ /* 0x004fea00078e00ff */
[----:B------:R-:W-:Y:S03]  /*8390*/  IADD3 R19, PT, PT, R15, 0x380, R18 ;  /* 0x000003800f137810 */ /* 0x000fe60007ffe012 */
[----:B------:R-:W-:Y:S05]  /*83a0*/  @!P0 BRA `(.L_x_87) ;  /* 0x0000000000c48947 */ /* 0x000fea0003800000 */
[----:B-1----:R-:W-:Y:S01]  /*83b0*/  ISETP.NE.U32.AND P0, PT, R8, RZ, PT ;  /* 0x000000ff0800720c */ /* 0x002fe20003f05070 */
[----:B------:R-:W-:Y:S01]  /*83c0*/  IMAD.WIDE R12, R16, 0xc, R22 ;  /* 0x0000000c100c7825 */ /* 0x000fe200078e0216 */
[----:B---3--:R-:W-:Y:S01]  /*83d0*/  ISETP.NE.U32.AND P1, PT, R10, RZ, PT ;  /* 0x000000ff0a00720c */ /* 0x008fe20003f25070 */
[----:B------:R-:W1:Y:S01]  /*83e0*/  S2UR UR4, SR_CgaCtaId ;  /* 0x00000000000479c3 */ /* 0x000e620000008800 */
[----:B------:R-:W-:Y:S01]  /*83f0*/  ISETP.NE.AND.EX P0, PT, R9, RZ, PT, P0 ;  /* 0x000000ff0900720c */ /* 0x000fe20003f05300 */
[----:B------:R-:W-:Y:S01]  /*8400*/  UMOV UR8, 0x400 ;  /* 0x0000040000087882 */ /* 0x000fe20000000000 */
[----:B------:R-:W2:Y:S01]  /*8410*/  LDG.E R30, desc[UR50][R12.64] ;  /* 0x000000320c1e7981 */ /* 0x000ea2000c1e1900 */
[----:B------:R-:W-:Y:S10]  /*8420*/  ISETP.NE.AND.EX P1, PT, R11, RZ, PT, P1 ;  /* 0x000000ff0b00720c */ /* 0x000ff40003f25310 */
[----:B------:R-:W3:Y:S08]  /*8430*/  @P0 LDC.64 R4, c[0x0][0xb10] ;  /* 0x0002c400ff040b82 */ /* 0x000ef00000000a00 */
[----:B------:R-:W5:Y:S01]  /*8440*/  @P1 LDC.64 R6, c[0x0][0xb08] ;  /* 0x0002c200ff061b82 */ /* 0x000f620000000a00 */
[----:B--2---:R-:W-:Y:S01]  /*8450*/  SHF.R.S32.HI R31, RZ, 0x1f, R30 ;  /* 0x0000001fff1f7819 */ /* 0x004fe2000001141e */
[C---:B---3--:R-:W-:Y:S01]  /*8460*/  @P0 IMAD.WIDE R4, R16.reuse, 0x8, R4 ;  /* 0x0000000810040825 */ /* 0x048fe200078e0204 */
[----:B-1----:R-:W-:Y:S03]  /*8470*/  ULEA UR4, UR4, UR8, 0x18 ;  /* 0x0000000804047291 */ /* 0x002fe6000f8ec0ff */
[----:B-----5:R-:W-:Y:S01]  /*8480*/  @P1 IMAD.WIDE R6, R16, 0x8, R6 ;  /* 0x0000000810061825 */ /* 0x020fe200078e0206 */
[----:B------:R-:W2:Y:S01]  /*8490*/  @P0 LDG.E.64 R26, desc[UR50][R4.64] ;  /* 0x00000032041a0981 */ /* 0x000ea2000c1e1b00 */
[----:B------:R-:W-:Y:S03]  /*84a0*/  UIADD3 UR8, UPT, UPT, UR4, 0x380, URZ ;  /* 0x0000038004087890 */ /* 0x000fe6000fffe0ff */
[----:B------:R1:W3:Y:S04]  /*84b0*/  @P1 LDG.E.64 R28, desc[UR50][R6.64] ;  /* 0x00000032061c1981 */ /* 0x0002e8000c1e1b00 */
[----:B------:R-:W-:Y:S04]  /*84c0*/  STS [UR4+0x3b0], RZ ;  /* 0x0003b0ffff007988 */ /* 0x000fe80008000804 */
[----:B------:R5:W4:Y:S04]  /*84d0*/  LDG.E R5, desc[UR50][R12.64+0x4] ;  /* 0x000004320c057981 */ /* 0x000b28000c1e1900 */
[----:B-1----:R-:W1:Y:S01]  /*84e0*/  LDS R7, [UR4+0x39c] ;  /* 0x00039c04ff077984 */ /* 0x002e620008000800 */
[----:B------:R-:W-:Y:S05]  /*84f0*/  IMAD.U32 R6, RZ, RZ, UR8 ;  /* 0x00000008ff067e24 */ /* 0x000fea000f8e00ff */
[----:B-----5:R-:W-:Y:S05]  /*8500*/  SHF.R.U64 R12, R6, 0x4, RZ ;  /* 0x00000004060c7819 */ /* 0x020fea00000012ff */
[----:B------:R-:W-:Y:S04]  /*8510*/  STS [UR4+0x390], R12 ;  /* 0x0003900cff007988 */ /* 0x000fe80008000804 */
[----:B------:R-:W-:Y:S01]  /*8520*/  STS [UR4+0x394], R12 ;  /* 0x0003940cff007988 */ /* 0x000fe20008000804 */
[----:B------:R-:W-:Y:S02]  /*8530*/  @!P0 IMAD.MOV.U32 R26, RZ, RZ, R30 ;  /* 0x000000ffff1a8224 */ /* 0x000fe400078e001e */
[----:B------:R-:W-:Y:S01]  /*8540*/  @!P0 IMAD.MOV.U32 R27, RZ, RZ, R31 ;  /* 0x000000ffff1b8224 */ /* 0x000fe200078e001f */
[----:B---3--:R-:W-:Y:S04]  /*8550*/  @P1 STS.64 [UR4+0x380], R28 ;  /* 0x0003801cff001988 */ /* 0x008fe80008000a04 */
[C---:B--2---:R-:W-:Y:S01]  /*8560*/  SHF.L.U64.HI R17, R26.reuse, 0x1, R27 ;  /* 0x000000011a117819 */ /* 0x044fe2000001021b */
[----:B------:R-:W-:Y:S03]  /*8570*/  IMAD.SHL.U32 R26, R26, 0x2, RZ ;  /* 0x000000021a1a7824 */ /* 0x000fe600078e00ff */
[----:B------:R-:W-:Y:S02]  /*8580*/  LOP3.LUT R17, R17, 0x1fffffff, RZ, 0xc0, !PT ;  /* 0x1fffffff11117812 */ /* 0x000fe400078ec0ff */
[----:B------:R-:W-:Y:S02]  /*8590*/  LOP3.LUT R26, R26, 0xfffffffe, RZ, 0xc0, !PT ;  /* 0xfffffffe1a1a7812 */ /* 0x000fe400078ec0ff */
[--C-:B------:R-:W-:Y:S02]  /*85a0*/  SHF.R.U32.HI R4, RZ, 0x4, R17.reuse ;  /* 0x00000004ff047819 */ /* 0x100fe40000011611 */
[----:B------:R-:W-:Y:S02]  /*85b0*/  SHF.R.U64 R17, R26, 0x4, R17 ;  /* 0x000000041a117819 */ /* 0x000fe40000001211 */
[----:B-1----:R-:W-:Y:S02]  /*85c0*/  LOP3.LUT R32, R7, 0xf, R4, 0xb8, !PT ;  /* 0x0000000f07207812 */ /* 0x002fe400078eb804 */
[----:B------:R-:W-:Y:S01]  /*85d0*/  CS2R R6, SRZ ;  /* 0x0000000000067805 */ /* 0x000fe2000001ff00 */
[----:B------:R-:W-:Y:S01]  /*85e0*/  STS [UR4+0x38c], R17 ;  /* 0x00038c11ff007988 */ /* 0x000fe20008000804 */
[----:B----4-:R-:W-:Y:S03]  /*85f0*/  VIADD R5, R5, 0xffffffff ;  /* 0xffffffff05057836 */ /* 0x010fe60000000000 */
[----:B------:R-:W-:Y:S04]  /*8600*/  STS [UR4+0x39c], R32 ;  /* 0x00039c20ff007988 */ /* 0x000fe80008000804 */
[----:B------:R-:W1:Y:S02]  /*8610*/  LDS R4, [UR4+0x39c] ;  /* 0x00039c04ff047984 */ /* 0x000e640008000800 */
[----:B-1----:R-:W-:Y:S05]  /*8620*/  LOP3.LUT R25, R4, 0xf0, RZ, 0xb8, !PT ;  /* 0x000000f004197812 */ /* 0x002fea00078eb8ff */
[----:B------:R-:W-:Y:S04]  /*8630*/  STS [UR4+0x39c], R25 ;  /* 0x00039c19ff007988 */ /* 0x000fe80008000804 */
[----:B------:R-:W1:Y:S02]  /*8640*/  LDS R4, [UR4+0x39c] ;  /* 0x00039c04ff047984 */ /* 0x000e640008000800 */
[----:B-1----:R-:W-:Y:S01]  /*8650*/  LOP3.LUT R13, R4, 0xf00, RZ, 0xb8, !PT ;  /* 0x00000f00040d7812 */ /* 0x002fe200078eb8ff */
[----:B------:R-:W-:Y:S04]  /*8660*/  VIADD R4, R30, 0xffffffff ;  /* 0xffffffff1e047836 */ /* 0x000fe80000000000 */
[----:B------:R-:W-:Y:S04]  /*8670*/  STS.64 [UR4+0x398], R12 ;  /* 0x0003980cff007988 */ /* 0x000fe80008000a04 */
[----:B------:R-:W1:Y:S04]  /*8680*/  LDS R24, [UR4+0x39c] ;  /* 0x00039c04ff187984 */ /* 0x000e680008000800 */
[----:B------:R2:W-:Y:S01]  /*8690*/  STS.128 [UR4+0x3a0], R4 ;  /* 0x0003a004ff007988 */ /* 0x0005e20008000c04 */
[----:B-1----:R-:W-:Y:S05]  /*86a0*/  LOP3.LUT R24, R24, 0xf000, RZ, 0xb8, !PT ;  /* 0x0000f00018187812 */ /* 0x002fea00078eb8ff */
[----:B------:R2:W-:Y:S02]  /*86b0*/  STS [UR4+0x39c], R24 ;  /* 0x00039c18ff007988 */ /* 0x0005e40008000804 */
.L_x_87:
[----:B----4-:R-:W-:Y:S05]  /*86c0*/  BSYNC.RECONVERGENT B0 ;  /* 0x0000000000007941 */ /* 0x010fea0003800200 */
.L_x_86:
[----:B------:R-:W-:Y:S01]  /*86d0*/  NOP ;  /* 0x0000000000007918 */ /* 0x000fe20000000000 */
[----:B------:R-:W4:Y:S01]  /*86e0*/  LDS R19, [R19] ;  /* 0x0000000013137984 */ /* 0x000f220000000800 */
[----:B--2---:R-:W-:Y:S01]  /*86f0*/  IADD3 R6, P0, PT, R15, UR28, RZ ;  /* 0x0000001c0f067c10 */ /* 0x004fe2000ff1e0ff */
[----:B------:R-:W-:Y:S04]  /*8700*/  IMAD.U32 R4, RZ, RZ, UR25 ;  /* 0x00000019ff047e24 */ /* 0x000fe8000f8e00ff */
[----:B------:R-:W-:Y:S01]  /*8710*/  IMAD.X R7, RZ, RZ, UR29, P0 ;  /* 0x0000001dff077e24 */ /* 0x000fe200080e06ff */
[----:B------:R-:W-:Y:S04]  /*8720*/  SHF.L.U32 R5, R4, 0x1f, RZ ;  /* 0x0000001f04057819 */ /* 0x000fe800000006ff */
[----:B----4-:R2:W4:Y:S02]  /*8730*/  ATOMG.E.EXCH.STRONG.GPU PT, RZ, [R6], R19 ;  /* 0x0000001306ff73a8 */ /* 0x01052400041ee100 */
[----:B----4-:R-:W4:Y:S02]  /*8740*/  SYNCS.PHASECHK.TRANS64.TRYWAIT P0, [R18+URZ+0x78], R5 ;  /* 0x00007805120075a7 */ /* 0x010f2400080011ff */
[----:B--2-4-:R-:W-:Y:S05]  /*8750*/  @!P0 BRA `(.L_x_88) ;  /* 0x000000a800b88947 */ /* 0x014fea0003800000 */
.L_x_85:
[----:B-1----:R-:W-:Y:S04]  /*8760*/  ISETP.NE.U32.AND P0, PT, R2, RZ, PT ;  /* 0x000000ff0200720c */ /* 0x002fe80003f05070 */
[----:B------:R-:W-:Y:S11]  /*8770*/  ISETP.NE.AND.EX P0, PT, R3, RZ, PT, P0 ;  /* 0x000000ff0300720c */ /* 0x000ff60003f05300 */
[----:B------:R-:W-:Y:S02]  /*8780*/  @!UPT UIADD3 URZ, UPT, UPT, URZ, URZ, URZ ;  /* 0x000000fffffff290 */ /* 0x000fe4000fffe0ff */
[----:B--2---:R-:W1:Y:S02]  /*8790*/  @P0 LDC.64 R4, c[0x0][0x890] ;  /* 0x00022400ff040b82 */ /* 0x004e640000000a00 */
[----:B-1----:R-:W-:Y:S01]  /*87a0*/  @P0 IMAD.WIDE R4, R16, 0x8, R4 ;  /* 0x0000000810040825 */ /* 0x002fe200078e0204 */
[----:B------:R-:W-:Y:S06]  /*87b0*/  BRA.U UP0, `(.L_x_89) ;  /* 0x0000000100107547 */ /* 0x000fec000b800000 */
[----:B------:R-:W-:Y:S04]  /*87c0*/  DEPBAR {5,4,3,2,1,0} ;  /* 0x0000003f0000791a */ /* 0x000fe80000000000 */
[----:B------:R-:W1:Y:S02]  /*87d0*/  CCTL.E.C.LDCU.IV.DEEP [UR28] ;  /* 0x000000001c007540 */ /* 0x000e640009c08000 */
[----:B-1----:R1:W-:Y:S01]  /*87e0*/  UTMACCTL.IV [UR28] ;  /* 0x000000001c0079b9 */ /* 0x0023e20008000000 */
[----:B------:R-:W-:Y:S01]  /*87f0*/  NOP ;  /* 0x0000000000007918 */ /* 0x000fe20000000000 */
.L_x_89:
[----:B------:R-:W2:Y:S01]  /*8800*/  @P0 LDG.E.64 R4, desc[UR50][R4.64] ;  /* 0x0000003204040981 */ /* 0x000ea2000c1e1b00 */
[----:B------:R-:W-:Y:S02]  /*8810*/  R2UR UR18, R14 ;  /* 0x000000000e1272ca */ /* 0x000fe400000e0000 */
[----:B------:R-:W-:Y:S01]  /*8820*/  R2UR UR19, R0 ;  /* 0x00000000001372ca */ /* 0x000fe200000e0000 */
[----:B--2---:R-:W2:Y:S02]  /*8830*/  @P0 LD.E R4, desc[UR50][R4.64] ;  /* 0x0000003204040980 */ /* 0x004ea4000c101900 */
[----:B--2---:R-:W-:Y:S01]  /*8840*/  @P0 FSETP.NEU.AND P1, PT, R4, RZ, PT ;  /* 0x000000ff0400020b */ /* 0x004fe20003f2d000 */
[----:B------:R-:W-:Y:S01]  /*8850*/  @!UPT UIADD3 URZ, UPT, UPT, URZ, URZ, URZ ;  /* 0x000000fffffff290 */ /* 0x000fe2000fffe0ff */
[----:B------:R-:W-:Y:S11]  /*8860*/  @P0 BRA `(.L_x_90) ;  /* 0x00000000002c0947 */ /* 0x000ff60003800000 */
[----:B----4-:R-:W-:Y:S02]  /*8870*/  ISETP.NE.U32.AND P0, PT, RZ, UR6, PT ;  /* 0x00000006ff007c0c */ /* 0x010fe4000bf05070 */
[----:B------:R-:W-:Y:S02]  /*8880*/  FSETP.NEU.AND P1, PT, RZ, UR26, PT ;  /* 0x0000001aff007c0b */ /* 0x000fe4000bf2d000 */
[----:B------:R-:W-:Y:S11]  /*8890*/  ISETP.NE.AND.EX P0, PT, RZ, UR7, PT, P0 ;  /* 0x00000007ff007c0c */ /* 0x000ff6000bf05300 */
[----:B------:R-:W-:Y:S02]  /*88a0*/  @!UPT UIADD3 URZ, UPT, UPT, URZ, URZ, URZ ;  /* 0x000000fffffff290 */ /* 0x000fe4000fffe0ff */
[----:B------:R-:W2:Y:S08]  /*88b0*/  @P0 LDC R5, c[0x0][0x898] ;  /* 0x00022600ff050b82 */ /* 0x000eb00000000800 */
[----:B------:R-:W4:Y:S01]  /*88c0*/  @P0 LDC.64 R6, c[0x0][0x888] ;  /* 0x00022200ff060b82 */ /* 0x000f220000000a00 */
[----:B--2---:R-:W-:Y:S04]  /*88d0*/  @P0 IMAD R5, R16, R5, RZ ;  /* 0x0000000510050224 */ /* 0x004fe800078e02ff */
[----:B----4-:R-:W-:Y:S06]  /*88e0*/  @P0 IMAD.WIDE R6, R5, 0x4, R6 ;  /* 0x0000000405060825 */ /* 0x010fec00078e0206 */
[----:B------:R-:W2:Y:S02]  /*88f0*/  @P0 LDG.E R6, desc[UR50][R6.64] ;  /* 0x0000003206060981 */ /* 0x000ea4000c1e1900 */
[----:B--2---:R-:W-:Y:S11]  /*8900*/  @P0 FSETP.NEU.AND P1, PT, R6, RZ, PT ;  /* 0x000000ff0600020b */ /* 0x004ff60003f2d000 */
[----:B------:R-:W-:Y:S02]  /*8910*/  @!UPT UIADD3 URZ, UPT, UPT, URZ, URZ, URZ ;  /* 0x000000fffffff290 */ /* 0x000fe4000fffe0ff */
.L_x_90:
[----:B------:R-:W-:Y:S01]  /*8920*/  UISETP.NE.AND UP1, UPT, UR20, 0x4, UPT ;  /* 0x000000041400788c */ /* 0x000fe2000bf25270 */
[----:B------:R-:W-:Y:S01]  /*8930*/  ELECT P0, URZ, PT ;  /* 0x0000000000ff782f */ /* 0x000fe20003800000 */
[----:B------:R-:W-:Y:S02]  /*8940*/  USHF.L.U32 UR18, UR18, 0x7, URZ ;  /* 0x0000000712127899 */ /* 0x000fe400080006ff */
[----:B------:R-:W-:Y:S01]  /*8950*/  USHF.L.U32 UR19, UR19, 0x8, URZ ;  /* 0x0000000813137899 */ /* 0x000fe200080006ff */
[----:B------:R-:W-:Y:S04]  /*8960*/  PLOP3.LUT P1, PT, P1, P0, PT, 0x80, 0x8 ;  /* 0x000000000008781c */ /* 0x000fe80000f21070 */
[----:B------:R-:W-:Y:S09]  /*8970*/  BRA.U UP1, `(.L_x_91) ;  /* 0x0000000101047547 */ /* 0x000ff2000b800000 */
[----:B-1--4-:R-:W-:Y:S05]  /*8980*/  BPT.TRAP 0x1 ;  /* 0x000000040000795c */ /* 0x012fea0000300000 */
.L_x_91:
[----:B------:R-:W2:Y:S01]  /*8990*/  S2UR UR24, SR_CgaCtaId ;  /* 0x00000000001879c3 */ /* 0x000ea20000008800 */
[----:B------:R-:W-:Y:S01]  /*89a0*/  UMOV UR21, 0x400 ;  /* 0x0000040000157882 */ /* 0x000fe20000000000 */
[----:B------:R-:W-:Y:S01]  /*89b0*/  SHF.L.U32 R5, R21, 0x1f, RZ ;  /* 0x0000001f15057819 */ /* 0x000fe200000006ff */
[----:B--2---:R-:W-:Y:S09]  /*89c0*/  ULEA UR21, UR24, UR21, 0x18 ;  /* 0x0000001518157291 */ /* 0x004ff2000f8ec0ff */
[----:B------:R-:W2:Y:S02]  /*89d0*/  SYNCS.PHASECHK.TRANS64.TRYWAIT P0, [UR21+0x50], R5 ;  /* 0x00005005ff0075a7 */ /* 0x000ea40008001115 */
[----:B--2---:R-:W-:Y:S05]  /*89e0*/  @!P0 BRA `(.L_x_92) ;  /* 0x000000a800288947 */ /* 0x004fea0003800000 */
.L_x_234:
[----:B------:R-:W-:Y:S04]  /*89f0*/  BSSY.RECONVERGENT B0, `(.L_x_93) ;  /* 0x0000010000007945 */ /* 0x000fe80003800200 */
[----:B------:R-:W-:Y:S05]  /*8a00*/  @!P1 BRA `(.L_x_94) ;  /* 0x0000000000389947 */ /* 0x000fea0003800000 */
[----:B------:R-:W-:Y:S02]  /*8a10*/  UIADD3 UR17, UPT, UPT, UR21, 0x30, URZ ;  /* 0x0000003015117890 */ /* 0x000fe4000fffe0ff */
[----:B------:R-:W-:Y:S01]  /*8a20*/  UIADD3 UR16, UPT, UPT, UR21, 0x1000, URZ ;  /* 0x0000100015107890 */ /* 0x000fe2000fffe0ff */
[----:B------:R-:W-:Y:S01]  /*8a30*/  UMOV UR12, 0x0 ;  /* 0x00000000000c7882 */ /* 0x000fe20000000000 */
[----:B------:R-:W-:Y:S01]  /*8a40*/  UMOV UR13, 0x10000000 ;  /* 0x10000000000d7882 */ /* 0x000fe20000000000 */
[----:B------:R-:W-:Y:S02]  /*8a50*/  UIADD3 UR10, UPT, UPT, UR18, 0x40, URZ ;  /* 0x00000040120a7890 */ /* 0x000fe4000fffe0ff */
[----:B------:R-:W-:Y:S01]  /*8a60*/  UIADD3 UR8, UPT, UPT, UR21, 0x3000, URZ ;  /* 0x0000300015087890 */ /* 0x000fe2000fffe0ff */
[----:B------:R-:W-:Y:S03]  /*8a70*/  UMOV UR11, UR19 ;  /* 0x00000013000b7c82 */ /* 0x000fe60008000000 */
[----:B------:R1:W-:Y:S01]  /*8a80*/  UTMALDG.2D [UR16], [UR28], desc[UR12] ;  /* 0x00000c101c0075b4 */ /* 0x0003e20008009000 */
[----:B------:R-:W-:Y:S04]  /*8a90*/  UMOV UR9, UR17 ;  /* 0x0000001100097c82 */ /* 0x000fe80008000000 */
[----:B------:R1:W-:Y:S02]  /*8aa0*/  UTMALDG.2D [UR8], [UR28], desc[UR12] ;  /* 0x00000c081c0075b4 */ /* 0x0003e40008009000 */
[----:B-1----:R-:W-:Y:S05]  /*8ab0*/  BRA.U UP1, `(.L_x_95) ;  /* 0x0000000101047547 */ /* 0x002fea000b800000 */
[----:B----4-:R-:W-:Y:S05]  /*8ac0*/  BPT.TRAP 0x1 ;  /* 0x000000040000795c */ /* 0x010fea0000300000 */
.L_x_95:
[----:B--2---:R-:W-:Y:S04]  /*8ad0*/  HFMA2 R0, -RZ, RZ, 0, 2 ;  /* 0x00004000ff007431 */ /* 0x004fe800000001ff */
[----:B------:R1:W-:Y:S03]  /*8ae0*/  SYNCS.ARRIVE.TRANS64.RED.A0TR RZ, [UR21+0x30], R0 ;  /* 0x00003000ffff79a7 */ /* 0x0003e60008300415 */
.L_x_94:
[----:B-1--4-:R-:W-:Y:S05]  /*8af0*/  BSYNC.RECONVERGENT B0 ;  /* 0x0000000000007941 */ /* 0x012fea0003800200 */
.L_x_93:
[----:B------:R-:W-:Y:S05]  /*8b00*/  BRA.U UP1, `(.L_x_96) ;  /* 0x0000000101047547 */ /* 0x000fea000b800000 */
[----:B------:R-:W-:Y:S05]  /*8b10*/  BPT.TRAP 0x1 ;  /* 0x000000040000795c */ /* 0x000fea0000300000 */
.L_x_96:
[----:B------:R-:W-:Y:S04]  /*8b20*/  UIADD3 UR4, UPT, UPT, UR21, 0x30, URZ ;  /* 0x0000003015047890 */ /* 0x000fe8000fffe0ff */
[----:B------:R-:W-:Y:S09]  /*8b30*/  UPRMT UR4, UR24, 0x654, UR4 ;  /* 0x0000065418047896 */ /* 0x000ff20008000004 */
[----:B------:R-:W-:Y:S01]  /*8b40*/  SYNCS.ARRIVE.TRANS64.RED.A1T0 RZ, [UR4], RZ ;  /* 0x000000ffffff79a7 */ /* 0x000fe20008100404 */
[----:B------:R-:W-:Y:S05]  /*8b50*/  BRA.U UP1, `(.L_x_97) ;  /* 0x0000000101047547 */ /* 0x000fea000b800000 */
[----:B------:R-:W-:Y:S05]  /*8b60*/  BPT.TRAP 0x1 ;  /* 0x000000040000795c */ /* 0x000fea0000300000 */
.L_x_97:
[----:B------:R-:W1:Y:S02]  /*8b70*/  SYNCS.PHASECHK.TRANS64.TRYWAIT P0, [UR21+0x58], R5 ;  /* 0x00005805ff0075a7 */ /* 0x000e640008001115 */
[----:B-1----:R-:W-:Y:S05]  /*8b80*/  @!P0 BRA `(.L_x_98) ;  /* 0x000000a400d88947 */ /* 0x002fea0003800000 */
.L_x_236:
[----:B------:R-:W-:Y:S04]  /*8b90*/  BSSY.RECONVERGENT B0, `(.L_x_99) ;  /* 0x0000012000007945 */ /* 0x000fe80003800200 */
[----:B------:R-:W-:Y:S05]  /*8ba0*/  @!P1 BRA `(.L_x_100) ;  /* 0x0000000000409947 */ /* 0x000fea0003800000 */
[----:B------:R-:W-:Y:S02]  /*8bb0*/  UIADD3 UR13, UPT, UPT, UR21, 0x38, URZ ;  /* 0x00000038150d7890 */ /* 0x000fe4000fffe0ff */
[----:B------:R-:W-:Y:S02]  /*8bc0*/  UIADD3 UR15, UPT, UPT, UR19, 0x40, URZ ;  /* 0x00000040130f7890 */ /* 0x000fe4000fffe0ff */
[----:B------:R-:W-:Y:S01]  /*8bd0*/  UIADD3 UR12, UPT, UPT, UR21, 0x5000, URZ ;  /* 0x00005000150c7890 */ /* 0x000fe2000fffe0ff */
[----:B------:R-:W-:Y:S01]  /*8be0*/  UMOV UR16, 0x0 ;  /* 0x0000000000107882 */ /* 0x000fe20000000000 */
[----:B------:R-:W-:Y:S01]  /*8bf0*/  UMOV UR17, 0x10000000 ;  /* 0x1000000000117882 */ /* 0x000fe20000000000 */
[----:B------:R-:W-:Y:S01]  /*8c00*/  UMOV UR14, UR18 ;  /* 0x00000012000e7c82 */ /* 0x000fe20008000000 */
[----:B------:R-:W-:Y:S02]  /*8c10*/  UIADD3 UR10, UPT, UPT, UR18, 0x40, URZ ;  /* 0x00000040120a7890 */ /* 0x000fe4000fffe0ff */
[----:B------:R-:W-:Y:S03]  /*8c20*/  UIADD3 UR8, UPT, UPT, UR21, 0x7000, URZ ;  /* 0x0000700015087890 */ /* 0x000fe6000fffe0ff */
[----:B------:R4:W-:Y:S01]  /*8c30*/  UTMALDG.2D [UR12], [UR28], desc[UR16] ;  /* 0x0000100c1c0075b4 */ /* 0x0009e20008009000 */
[----:B------:R-:W-:Y:S01]  /*8c40*/  UMOV UR9, UR13 ;  /* 0x0000000d00097c82 */ /* 0x000fe20008000000 */
[----:B------:R-:W-:Y:S04]  /*8c50*/  UMOV UR11, UR15 ;  /* 0x0000000f000b7c82 */ /* 0x000fe80008000000 */
[----:B------:R4:W-:Y:S02]  /*8c60*/  UTMALDG.2D [UR8], [UR28], desc[UR16] ;  /* 0x000010081c0075b4 */ /* 0x0009e40008009000 */
[----:B----4-:R-:W-:Y:S05]  /*8c70*/  BRA.U UP1, `(.L_x_101) ;  /* 0x0000000101047547 */ /* 0x010fea000b800000 */
[----:B------:R-:W-:Y:S05]  /*8c80*/  BPT.TRAP 0x1 ;  /* 0x000000040000795c */ /* 0x000fea0000300000 */
.L_x_101:
[----:B-12---:R-:W-:Y:S04]  /*8c90*/  HFMA2 R0, -RZ, RZ, 0, 2 ;  /* 0x00004000ff007431 */ /* 0x006fe800000001ff */
[----:B------:R4:W-:Y:S03]  /*8ca0*/  SYNCS.ARRIVE.TRANS64.RED.A0TR RZ, [UR21+0x38], R0 ;  /* 0x00003800ffff79a7 */ /* 0x0009e60008300415 */
.L_x_100:
[----:B------:R-:W-:Y:S05]  /*8cb0*/  BSYNC.RECONVERGENT B0 ;  /* 0x0000000000007941 */ /* 0x000fea0003800200 */
.L_x_99:
[----:B------:R-:W-:Y:S05]  /*8cc0*/  BRA.U UP1, `(.L_x_102) ;  /* 0x0000000101047547 */ /* 0x000fea000b800000 */
[----:B------:R-:W-:Y:S05]  /*8cd0*/  BPT.TRAP 0x1 ;  /* 0x000000040000795c */ /* 0x000fea0000300000 */
.L_x_102:
[----:B------:R-:W-:Y:S04]  /*8ce0*/  UIADD3 UR4, UPT, UPT, UR21, 0x38, URZ ;  /* 0x0000003815047890 */ /* 0x000fe8000fffe0ff */
[----:B------:R-:W-:Y:S09]  /*8cf0*/  UPRMT UR4, UR24, 0x654, UR4 ;  /* 0x0000065418047896 */ /* 0x000ff20008000004 */
[----:B------:R-:W-:Y:S01]  /*8d00*/  SYNCS.ARRIVE.TRANS64.RED.A1T0 RZ, [UR4], RZ ;  /* 0x000000ffffff79a7 */ /* 0x000fe20008100404 */
[----:B------:R-:W-:Y:S05]  /*8d10*/  BRA.U UP1, `(.L_x_103) ;  /* 0x0000000101047547 */ /* 0x000fea000b800000 */
[----:B------:R-:W-:Y:S05]  /*8d20*/  BPT.TRAP 0x1 ;  /* 0x000000040000795c */ /* 0x000fea0000300000 */
.L_x_103:
[----:B------:R-:W5:Y:S02]  /*8d30*/  SYNCS.PHASECHK.TRANS64.TRYWAIT P0, [UR21+0x60], R5 ;  /* 0x00006005ff0075a7 */ /* 0x000f640008001115 */
[----:B-----5:R-:W-:Y:S05]  /*8d40*/  @!P0 BRA `(.L_x_104) ;  /* 0x000000a400808947 */ /* 0x020fea0003800000 */
.L_x_238:
        /* <DEDUP_REMOVED lines=14> */
[----:B-1----:R-:W-:Y:S05]  /*8e30*/  BRA.U UP1, `(.L_x_107) ;  /* 0x0000000101047547 */ /* 0x002fea000b800000 */
[----:B------:R-:W-:Y:S05]  /*8e40*/  BPT.TRAP 0x1 ;  /* 0x000000040000795c */ /* 0x000fea0000300000 */
.L_x_107:
[----:B--2-4-:R-:W-:Y:S04]  /*8e50*/  HFMA2 R0, -RZ, RZ, 0, 2 ;  /* 0x00004000ff007431 */ /* 0x014fe800000001ff */
[----:B------:R1:W-:Y:S03]  /*8e60*/  SYNCS.ARRIVE.TRANS64.RED.A0TR RZ, [UR21+0x40], R0 ;  /* 0x00004000ffff79a7 */ /* 0x0003e60008300415 */
.L_x_106:
[----:B------:R-:W-:Y:S05]  /*8e70*/  BSYNC.RECONVERGENT B0 ;  /* 0x0000000000007941 */ /* 0x000fea0003800200 */
.L_x_105:
[----:B------:R-:W-:Y:S05]  /*8e80*/  BRA.U UP1, `(.L_x_108) ;  /* 0x0000000101047547 */ /* 0x000fea000b800000 */
[----:B------:R-:W-:Y:S05]  /*8e90*/  BPT.TRAP 0x1 ;  /* 0x000000040000795c */ /* 0x000fea0000300000 */
.L_x_108:
[----:B------:R-:W-:Y:S04]  /*8ea0*/  UIADD3 UR4, UPT, UPT, UR21, 0x40, URZ ;  /* 0x0000004015047890 */ /* 0x000fe8000fffe0ff */
[----:B------:R-:W-:Y:S09]  /*8eb0*/  UPRMT UR4, UR24, 0x654, UR4 ;  /* 0x0000065418047896 */ /* 0x000ff20008000004 */
[----:B------:R-:W-:Y:S01]  /*8ec0*/  SYNCS.ARRIVE.TRANS64.RED.A1T0 RZ, [UR4], RZ ;  /* 0x000000ffffff79a7 */ /* 0x000fe20008100404 */
[----:B------:R-:W-:Y:S05]  /*8ed0*/  BRA.U UP1, `(.L_x_109) ;  /* 0x0000000101047547 */ /* 0x000fea000b800000 */
[----:B------:R-:W-:Y:S05]  /*8ee0*/  BPT.TRAP 0x1 ;  /* 0x000000040000795c */ /* 0x000fea0000300000 */
.L_x_109:
[----:B------:R-:W5:Y:S02]  /*8ef0*/  SYNCS.PHASECHK.TRANS64.TRYWAIT P0, [UR21+0x68], R5 ;  /* 0x00006805ff0075a7 */ /* 0x000f640008001115 */
[----:B-----5:R-:W-:Y:S05]  /*8f00*/  @!P0 BRA `(.L_x_110) ;  /* 0x000000a400288947 */ /* 0x020fea0003800000 */
.L_x_240:
        /* <DEDUP_REMOVED lines=16> */
.L_x_113:
[----:B--2-4-:R-:W-:Y:S04]  /*9010*/  HFMA2 R0, -RZ, RZ, 0, 2 ;  /* 0x00004000ff007431 */ /* 0x014fe800000001ff */
[----:B------:R1:W-:Y:S03]  /*9020*/  SYNCS.ARRIVE.TRANS64.RED.A0TR RZ, [UR21+0x48], R0 ;  /* 0x00004800ffff79a7 */ /* 0x0003e60008300415 */
.L_x_112:
[----:B------:R-:W-:Y:S05]  /*9030*/  BSYNC.RECONVERGENT B0 ;  /* 0x0000000000007941 */ /* 0x000fea0003800200 */
.L_x_111:
[----:B------:R-:W-:Y:S05]  /*9040*/  BRA.U UP1, `(.L_x_114) ;  /* 0x0000000101047547 */ /* 0x000fea000b800000 */
[----:B------:R-:W-:Y:S05]  /*9050*/  BPT.TRAP 0x1 ;  /* 0x000000040000795c */ /* 0x000fea0000300000 */
.L_x_114:
[----:B------:R-:W-:Y:S01]  /*9060*/  UIADD3 UR4, UPT, UPT, UR21, 0x48, URZ ;  /* 0x0000004815047890 */ /* 0x000fe2000fffe0ff */
[----:B------:R-:W-:Y:S01]  /*9070*/  LOP3.LUT R21, R21, 0x1, RZ, 0x3c, !PT ;  /* 0x0000000115157812 */ /* 0x000fe200078e3cff */
[----:B------:R-:W-:Y:S02]  /*9080*/  UISETP.NE.AND UP0, UPT, UR37, 0x8, UPT ;  /* 0x000000082500788c */ /* 0x000fe4000bf05270 */
[----:B------:R-:W-:Y:S09]  /*9090*/  UPRMT UR4, UR24, 0x654, UR4 ;  /* 0x0000065418047896 */ /* 0x000ff20008000004 */
[----:B------:R-:W-:Y:S01]  /*90a0*/  SYNCS.ARRIVE.TRANS64.RED.A1T0 RZ, [UR4], RZ ;  /* 0x000000ffffff79a7 */ /* 0x000fe20008100404 */
[----:B------:R-:W-:Y:S05]  /*90b0*/  BRA.U UP0, `(.L_x_115) ;  /* 0x0000000100047547 */ /* 0x000fea000b800000 */
[----:B------:R-:W-:Y:S05]  /*90c0*/  BPT.TRAP 0x1 ;  /* 0x000000040000795c */ /* 0x000fea0000300000 */
.L_x_115:
[----:B------:R-:W-:Y:S01]  /*90d0*/  ULEA UR8, UR5, UR21, 0x3 ;  /* 0x0000001505087291 */ /* 0x000fe2000f8e18ff */
[----:B-12---:R-:W-:Y:S08]  /*90e0*/  SHF.L.U32 R5, R20, 0x1f, RZ ;  /* 0x0000001f14057819 */ /* 0x006ff000000006ff */
[----:B------:R-:W1:Y:S02]  /*90f0*/  SYNCS.PHASECHK.TRANS64.TRYWAIT P0, [UR8+0x140], R5 ;  /* 0x00014005ff0075a7 */ /* 0x000e640008001108 */
[----:B-1----:R-:W-:Y:S05]  /*9100*/  @!P0 BRA `(.L_x_116) ;  /* 0x000000a000c08947 */ /* 0x002fea0003800000 */
.L_x_242:
[----:B------:R-:W-:Y:S09]  /*9110*/  UIMAD UR4, UR5, 0x14, UR36 ;  /* 0x00000014050478a4 */ /* 0x000ff2000f8e0224 */
[----:B-1----:R-:W1:Y:S04]  /*9120*/  LDS.U16 R5, [UR4+0x12] ;  /* 0x00001204ff057984 */ /* 0x002e680008000400 */
[----:B------:R-:W2:Y:S04]  /*9130*/  LDS R14, [UR4] ;  /* 0x00000004ff0e7984 */ /* 0x000ea80008000800 */
[----:B----4-:R-:W4:Y:S04]  /*9140*/  LDS R0, [UR4+0x4] ;  /* 0x00000404ff007984 */ /* 0x010f280008000800 */
[----:B------:R-:W1:Y:S04]  /*9150*/  LDS R16, [UR4+0x8] ;  /* 0x00000804ff107984 */ /* 0x000e680008000800 */
        /* <DEDUP_REMOVED lines=9> */
.L_x_117:
[----:B------:R-:W-:Y:S01]  /*91f0*/  UIADD3 UR8, UPT, UPT, UR8, 0x180, URZ ;  /* 0x0000018008087890 */ /* 0x000fe2000fffe0ff */
[----:B-1----:R-:W-:Y:S03]  /*9200*/  ISETP.NE.AND P0, PT, R4, RZ, PT ;  /* 0x000000ff0400720c */ /* 0x002fe60003f05270 */
[----:B------:R-:W-:Y:S09]  /*9210*/  UPRMT UR8, UR24, 0x654, UR8 ;  /* 0x0000065418087896 */ /* 0x000ff20008000008 */
[----:B------:R-:W-:Y:S01]  /*9220*/  SYNCS.ARRIVE.TRANS64.RED.A1T0 RZ, [UR8], RZ ;  /* 0x000000ffffff79a7 */ /* 0x000fe20008100408 */
[----:B------:R-:W-:Y:S04]  /*9230*/  UIADD3 UR8, UPT, UPT, UR5, 0x1, URZ ;  /* 0x0000000105087890 */ /* 0x000fe8000fffe0ff */
[----:B------:R-:W-:Y:S04]  /*9240*/  UISETP.NE.AND UP0, UPT, UR8, 0x8, UPT ;  /* 0x000000080800788c */ /* 0x000fe8000bf05270 */
[----:B------:R-:W-:Y:S02]  /*9250*/  USEL UR4, URZ, 0x1, UP0 ;  /* 0x00000001ff047887 */ /* 0x000fe40008000000 */
[----:B------:R-:W-:Y:S02]  /*9260*/  USEL UR5, UR8, URZ, UP0 ;  /* 0x000000ff08057287 */ /* 0x000fe40008000000 */
[----:B------:R-:W-:Y:S02]  /*9270*/  UPLOP3.LUT UP0, UPT, UPT, UPT, UPT, 0x80, 0x8 ;  /* 0x000000000008789c */ /* 0x000fe40003f0f070 */
[----:B------:R-:W-:Y:S01]  /*9280*/  LOP3.LUT R20, R20, UR4, RZ, 0x3c, !PT ;  /* 0x0000000414147c12 */ /* 0x000fe2000f8e3cff */
[----:B------:R-:W-:Y:S08]  /*9290*/  @P0 BRA `(.L_x_118) ;  /* 0xffffffec00cc0947 */ /* 0x000ff0000383ffff */
[----:B------:R-:W-:Y:S05]  /*92a0*/  BRA.U UP1, `(.L_x_119) ;  /* 0x0000000101047547 */ /* 0x000fea000b800000 */
[----:B------:R-:W-:Y:S05]  /*92b0*/  BPT.TRAP 0x1 ;  /* 0x000000040000795c */ /* 0x000fea0000300000 */
.L_x_119:
[----:B------:R-:W-:-:S04]  /*92c0*/  SHF.L.U32 R3, R21, 0x1f, RZ ;  /* 0x0000001f15037819 */ /* 0x000fc800000006ff */
[----:B------:R-:W1:Y:S02]  /*92d0*/  SYNCS.PHASECHK.TRANS64.TRYWAIT P0, [UR21+0x50], R3 ;  /* 0x00005003ff0075a7 */ /* 0x000e640008001115 */
[----:B-1----:R-:W-:Y:S05]  /*92e0*/  @!P0 BRA `(.L_x_120) ;  /* 0x000000a000608947 */ /* 0x002fea0003800000 */
.L_x_244:
[----:B------:R-:W-:Y:S05]  /*92f0*/  BRA.U UP1, `(.L_x_121) ;  /* 0x0000000101047547 */ /* 0x000fea000b800000 */
[----:B------:R-:W-:Y:S05]  /*9300*/  BPT.TRAP 0x1 ;  /* 0x000000040000795c */ /* 0x000fea0000300000 */
.L_x_121:
[----:B------:R-:W5:Y:S02]  /*9310*/  SYNCS.PHASECHK.TRANS64.TRYWAIT P0, [UR21+0x58], R3 ;  /* 0x00005803ff0075a7 */ /* 0x000f640008001115 */
[----:B-----5:R-:W-:Y:S05]  /*9320*/  @!P0 BRA `(.L_x_122) ;  /* 0x000000a000688947 */ /* 0x020fea0003800000 */
.L_x_246:
[----:B------:R-:W-:Y:S05]  /*9330*/  BRA.U UP1, `(.L_x_123) ;  /* 0x0000000101047547 */ /* 0x000fea000b800000 */
[----:B------:R-:W-:Y:S05]  /*9340*/  BPT.TRAP 0x1 ;  /* 0x000000040000795c */ /* 0x000fea0000300000 */
.L_x_123:
[----:B------:R-:W5:Y:S02]  /*9350*/  SYNCS.PHASECHK.TRANS64.TRYWAIT P0, [UR21+0x60], R3 ;  /* 0x00006003ff0075a7 */ /* 0x000f640008001115 */
[----:B-----5:R-:W-:Y:S05]  /*9360*/  @!P0 BRA `(.L_x_124) ;  /* 0x000000a000708947 */ /* 0x020fea0003800000 */
.L_x_248:
[----:B------:R-:W-:Y:S05]  /*9370*/  BRA.U UP1, `(.L_x_125) ;  /* 0x0000000101047547 */ /* 0x000fea000b800000 */
[----:B------:R-:W-:Y:S05]  /*9380*/  BPT.TRAP 0x1 ;  /* 0x000000040000795c */ /* 0x000fea0000300000 */
.L_x_125:
[----:B-1----:R-:W-:Y:S02]  /*9390*/  SHF.L.U32 R3, R21, 0x1f, RZ ;  /* 0x0000001f15037819 */ /* 0x002fe400000006ff */
[----:B----4-:R-:W-:-:S04]  /*93a0*/  MOV R0, UR21 ;  /* 0x0000001500007c02 */ /* 0x010fc80008000f00 */
[----:B------:R1:W4:Y:S03]  /*93b0*/  SYNCS.PHASECHK.TRANS64.TRYWAIT P0, [R0+URZ+0x68], R3 ;  /* 0x00006803000075a7 */ /* 0x00032600080011ff */
[----:B----4-:R-:W-:Y:S05]  /*93c0*/  @!P0 NANOSLEEP.SYNCS 0x989680 ;  /* 0x009896800000895d */ /* 0x010fea0003900000 */
[----:B------:R-:W4:Y:S02]  /*93d0*/  @!P0 SYNCS.PHASECHK.TRANS64 P0, [R0+URZ+0x68], R3 ;  /* 0x00006803000085a7 */ /* 0x000f2400080010ff */
[----:B----4-:R-:W-:Y:S05]  /*93e0*/  @P0 EXIT ;  /* 0x000000000000094d */ /* 0x010fea0003800000 */
[----:B------:R-:W-:Y:S05]  /*93f0*/  BRA `(.L_x_125) ;  /* 0xfffffffc00e47947 */ /* 0x000fea000383ffff */
.L_x_84:
[----:B------:R-:W-:-:S09]  /*9400*/  UISETP.NE.AND UP0, UPT, UR20, 0x4, UPT ;  /* 0x000000041400788c */ /* 0x000fd2000bf05270 */
[----:B------:R-:W-:Y:S05]  /*9410*/  BRA.U UP0, `(.L_x_126) ;  /* 0x0000006d00fc7547 */ /* 0x000fea000b800000 */
.L_x_127:
[----:B------:R-:W-:-:S08]  /*9420*/  NOP ;  /* 0x0000000000007918 */ /* 0x000fd00000000000 */
[----:B------:R-:W1:Y:S02]  /*9430*/  USETMAXREG.TRY_ALLOC.CTAPOOL UP0, 0xe8 ;  /* 0x000000e8000079c8 */ /* 0x000e640008000600 */
[----:B-1----:R-:W-:Y:S05]  /*9440*/  BRA.U !UP0, `(.L_x_127) ;  /* 0xfffffffd08f47547 */ /* 0x002fea000b83ffff */
[----:B------:R-:W1:Y:S08]  /*9450*/  S2UR UR52, SR_CgaCtaId ;  /* 0x00000000003479c3 */ /* 0x000e700000008800 */
[----:B------:R-:W-:Y:S01]  /*9460*/  BAR.SYNC.DEFER_BLOCKING 0x6, 0xa0 ;  /* 0x0182800000007b1d */ /* 0x000fe20000010000 */
[C---:B------:R-:W-:Y:S01]  /*9470*/  IMAD.SHL.U32 R4, R142.reuse, 0x40, RZ ;  /* 0x000000408e047824 */ /* 0x040fe200078e00ff */
[C---:B------:R-:W-:Y:S01]  /*9480*/  LOP3.LUT P1, RZ, R142.reuse, 0x2, RZ, 0xc0, !PT ;  /* 0x000000028eff7812 */ /* 0x040fe2000782c0ff */
[C---:B------:R-:W-:Y:S01]  /*9490*/  IMAD.SHL.U32 R3, R142.reuse, 0x20, RZ ;  /* 0x000000208e037824 */ /* 0x040fe200078e00ff */
[----:B------:R-:W-:Y:S01]  /*94a0*/  PLOP3.LUT P2, PT, PT, PT, PT, 0x80, 0x8 ;  /* 0x000000000008781c */ /* 0x000fe20003f4f070 */
[----:B------:R-:W-:Y:S01]  /*94b0*/  IMAD.SHL.U32 R2, R142, 0x8, RZ ;  /* 0x000000088e027824 */ /* 0x000fe200078e00ff */
[----:B------:R-:W-:Y:S01]  /*94c0*/  UMOV UR43, 0x400 ;  /* 0x00000400002b7882 */ /* 0x000fe20000000000 */
[----:B------:R-:W-:Y:S01]  /*94d0*/  LOP3.LUT R5, R4, 0x1c0, RZ, 0xc0, !PT ;  /* 0x000001c004057812 */ /* 0x000fe200078ec0ff */
[----:B------:R-:W2:Y:S01]  /*94e0*/  SHFL.IDX PT, R143, R128, RZ, 0x1f ;  /* 0x00001fff808f7589 */ /* 0x000ea200000e0000 */
[----:B-----5:R-:W-:Y:S01]  /*94f0*/  IMAD.U32 R6, R142, 0x10000, RZ ;  /* 0x000100008e067824 */ /* 0x020fe200078e00ff */
[----:B------:R-:W-:Y:S01]  /*9500*/  LOP3.LUT R3, R3, 0x200, RZ, 0xc0, !PT ;  /* 0x0000020003037812 */ /* 0x000fe200078ec0ff */
[----:B------:R-:W-:Y:S01]  /*9510*/  IMAD.MOV.U32 R141, RZ, RZ, 0x10 ;  /* 0x00000010ff8d7424 */ /* 0x000fe200078e00ff */
[----:B------:R-:W-:Y:S01]  /*9520*/  LOP3.LUT R5, R5, 0x28, R142, 0xf8, !PT ;  /* 0x0000002805057812 */ /* 0x000fe200078ef88e */
[----:B------:R-:W-:Y:S01]  /*9530*/  UMOV UR58, URZ ;  /* 0x000000ff003a7c82 */ /* 0x000fe20008000000 */
[----:B------:R-:W-:Y:S01]  /*9540*/  LOP3.LUT R3, R3, 0x1000, R4, 0xf8, !PT ;  /* 0x0000100003037812 */ /* 0x000fe200078ef804 */
[----:B------:R-:W-:Y:S01]  /*9550*/  UMOV UR59, URZ ;  /* 0x000000ff003b7c82 */ /* 0x000fe20008000000 */
[----:B------:R-:W-:Y:S01]  /*9560*/  LOP3.LUT R2, R5, 0x38, R2, 0x78, !PT ;  /* 0x0000003805027812 */ /* 0x000fe200078e7802 */
[----:B------:R-:W3:Y:S01]  /*9570*/  LDCU.64 UR38, c[0x0][0x888] ;  /* 0x00011100ff2677ac */ /* 0x000ee20008000a00 */
[----:B------:R-:W-:Y:S01]  /*9580*/  LOP3.LUT R5, R6, 0x600000, RZ, 0xc0, !PT ;  /* 0x0060000006057812 */ /* 0x000fe200078ec0ff */
[----:B------:R-:W-:Y:S01]  /*9590*/  IMAD.MOV.U32 R138, RZ, RZ, 0x1 ;  /* 0x00000001ff8a7424 */ /* 0x000fe200078e00ff */
[----:B------:R-:W-:Y:S01]  /*95a0*/  LOP3.LUT R139, R3, R2, RZ, 0xfc, !PT ;  /* 0x00000002038b7212 */ /* 0x000fe200078efcff */
[----:B------:R-:W4:Y:S01]  /*95b0*/  LDCU.64 UR48, c[0x0][0xb18] ;  /* 0x00016300ff3077ac */ /* 0x000f220008000a00 */
[----:B------:R-:W-:Y:S01]  /*95c0*/  LOP3.LUT R142, R142, 0x60, RZ, 0xc0, !PT ;  /* 0x000000608e8e7812 */ /* 0x000fe200078ec0ff */
[----:B------:R-:W-:Y:S01]  /*95d0*/  IMAD.MOV.U32 R137, RZ, RZ, RZ ;  /* 0x000000ffff897224 */ /* 0x000fe200078e00ff */
[----:B------:R-:W-:Y:S01]  /*95e0*/  PRMT R136, RZ, 0x7610, R136 ;  /* 0x00007610ff887816 */ /* 0x000fe20000000088 */
[----:B-1----:R-:W-:Y:S01]  /*95f0*/  ULEA UR43, UR52, UR43, 0x18 ;  /* 0x0000002b342b7291 */ /* 0x002fe2000f8ec0ff */
[----:B------:R-:W-:Y:S01]  /*9600*/  CS2R R134, SRZ ;  /* 0x0000000000867805 */ /* 0x000fe2000001ff00 */
[----:B------:R-:W1:Y:S01]  /*9610*/  LDCU.64 UR46, c[0x0][0xb20] ;  /* 0x00016400ff2e77ac */ /* 0x000e620008000a00 */
[----:B------:R-:W-:Y:S01]  /*9620*/  SEL R141, R141, 0xfffffff0, !P1 ;  /* 0xfffffff08d8d7807 */ /* 0x000fe20004800000 */
[----:B------:R-:W1:Y:S01]  /*9630*/  LDCU.64 UR44, c[0x0][0x8b0] ;  /* 0x00011600ff2c77ac */ /* 0x000e620008000a00 */
[----:B--2---:R-:W-:-:S04]  /*9640*/  ISETP.NE.AND P0, PT, R143, 0x4, PT ;  /* 0x000000048f00780c */ /* 0x004fc80003f05270 */
[----:B------:R-:W2:Y:S01]  /*9650*/  LDS R140, [UR43+0x300] ;  /* 0x0003002bff8c7984 */ /* 0x000ea20008000800 */
[----:B------:R-:W-:Y:S01]  /*9660*/  UIADD3 UR4, UPT, UPT, UR43, 0x1000, URZ ;  /* 0x000010002b047890 */ /* 0x000fe2000fffe0ff */
[----:B------:R-:W-:Y:S01]  /*9670*/  UMOV UR5, URZ ;  /* 0x000000ff00057c82 */ /* 0x000fe20008000000 */
[----:B--2---:R-:W-:-:S06]  /*9680*/  IMAD.IADD R140, R140, 0x1, R5 ;  /* 0x000000018c8c7824 */ /* 0x004fcc00078e0205 */
[----:B-1-34-:R-:W-:Y:S05]  /*9690*/  @P0 BRA `(.L_x_128) ;  /* 0x00000000007c0947 */ /* 0x01afea0003800000 */
[----:B------:R-:W1:Y:S01]  /*96a0*/  LDC.64 R40, c[0x0][0xa00] ;  /* 0x00028000ff287b82 */ /* 0x000e620000000a00 */
[----:B------:R-:W2:Y:S01]  /*96b0*/  LDCU UR6, c[0x0][0xc1c] ;  /* 0x00018380ff0677ac */ /* 0x000ea20008000800 */
[----:B------:R-:W3:Y:S06]  /*96c0*/  LDCU.64 UR58, c[0x0][0xb00] ;  /* 0x00016000ff3a77ac */ /* 0x000eec0008000a00 */
[----:B------:R-:W1:Y:S01]  /*96d0*/  LDC.64 R42, c[0x0][0xa08] ;  /* 0x00028200ff2a7b82 */ /* 0x000e620000000a00 */
[----:B------:R-:W-:-:S07]  /*96e0*/  ELECT P0, URZ, PT ;  /* 0x0000000000ff782f */ /* 0x000fce0003800000 */
[----:B------:R-:W4:Y:S01]  /*96f0*/  LDC.64 R36, c[0x0][0xa10] ;  /* 0x00028400ff247b82 */ /* 0x000f220000000a00 */
[----:B--2---:R-:W-:-:S04]  /*9700*/  UIADD3 UR6, UPT, UPT, UR26, UR6, URZ ;  /* 0x000000061a067290 */ /* 0x004fc8000fffe0ff */
[----:B------:R-:W-:-:S03]  /*9710*/  UIMAD UR6, UR6, 0xe, URZ ;  /* 0x0000000e060678a4 */ /* 0x000fc6000f8e02ff */
[----:B------:R-:W4:Y:S01]  /*9720*/  LDC.64 R38, c[0x0][0xa18] ;  /* 0x00028600ff267b82 */ /* 0x000f220000000a00 */
[----:B---3--:R-:W-:-:S07]  /*9730*/  UIMAD.WIDE.U32 UR58, UR6, 0x80, UR58 ;  /* 0x00000080063a78a5 */ /* 0x008fce000f8e003a */
[----:B------:R-:W2:Y:S01]  /*9740*/  LDC.64 R32, c[0x0][0xa20] ;  /* 0x00028800ff207b82 */ /* 0x000ea20000000a00 */
[----:B-1----:R1:W-:Y:S07]  /*9750*/  @P0 STS.128 [UR43+0x400], R40 ;  /* 0x00040028ff000988 */ /* 0x0023ee0008000c2b */
[----:B------:R-:W2:Y:S08]  /*9760*/  LDC.64 R34, c[0x0][0xa28] ;  /* 0x00028a00ff227b82 */ /* 0x000eb00000000a00 */
[----:B------:R-:W3:Y:S01]  /*9770*/  LDC.64 R28, c[0x0][0xa30] ;  /* 0x00028c00ff1c7b82 */ /* 0x000ee20000000a00 */
[----:B----4-:R1:W-:Y:S07]  /*9780*/  @P0 STS.128 [UR43+0x410], R36 ;  /* 0x00041024ff000988 */ /* 0x0103ee0008000c2b */
[----:B------:R-:W3:Y:S08]  /*9790*/  LDC.64 R30, c[0x0][0xa38] ;  /* 0x00028e00ff1e7b82 */ /* 0x000ef00000000a00 */
[----:B------:R-:W4:Y:S01]  /*97a0*/  LDC.64 R24, c[0x0][0xa40] ;  /* 0x00029000ff187b82 */ /* 0x000f220000000a00 */
[----:B--2---:R1:W-:Y:S07]  /*97b0*/  @P0 STS.128 [UR43+0x420], R32 ;  /* 0x00042020ff000988 */ /* 0x0043ee0008000c2b */
[----:B------:R-:W4:Y:S08]  /*97c0*/  LDC.64 R26, c[0x0][0xa48] ;  /* 0x00029200ff1a7b82 */ /* 0x000f300000000a00 */
[----:B------:R-:W2:Y:S01]  /*97d0*/  LDC.64 R20, c[0x0][0xa50] ;  /* 0x00029400ff147b82 */ /* 0x000ea20000000a00 */
[----:B---3--:R1:W-:Y:S07]  /*97e0*/  @P0 STS.128 [UR43+0x430], R28 ;  /* 0x0004301cff000988 */ /* 0x0083ee0008000c2b */
[----:B------:R-:W2:Y:S08]  /*97f0*/  LDC.64 R22, c[0x0][0xa58] ;  /* 0x00029600ff167b82 */ /* 0x000eb00000000a00 */
[----:B------:R-:W3:Y:S01]  /*9800*/  LDC.64 R8, c[0x0][0xa60] ;  /* 0x00029800ff087b82 */ /* 0x000ee20000000a00 */
[----:B----4-:R1:W-:Y:S07]  /*9810*/  @P0 STS.128 [UR43+0x440], R24 ;  /* 0x00044018ff000988 */ /* 0x0103ee0008000c2b */
[----:B------:R-:W3:Y:S08]  /*9820*/  LDC.64 R10, c[0x0][0xa68] ;  /* 0x00029a00ff0a7b82 */ /* 0x000ef00000000a00 */
[----:B------:R-:W4:Y:S01]  /*9830*/  LDC.64 R4, c[0x0][0xa70] ;  /* 0x00029c00ff047b82 */ /* 0x000f220000000a00 */
[----:B--2---:R1:W-:Y:S07]  /*9840*/  @P0 STS.128 [UR43+0x450], R20 ;  /* 0x00045014ff000988 */ /* 0x0043ee0008000c2b */
[----:B------:R-:W4:Y:S01]  /*9850*/  LDC.64 R6, c[0x0][0xa78] ;  /* 0x00029e00ff067b82 */ /* 0x000f220000000a00 */
[----:B---3--:R1:W-:Y:S04]  /*9860*/  @P0 STS.128 [UR43+0x460], R8 ;  /* 0x00046008ff000988 */ /* 0x0083e80008000c2b */
[----:B----4-:R1:W-:Y:S01]  /*9870*/  @P0 STS.128 [UR43+0x470], R4 ;  /* 0x00047004ff000988 */ /* 0x0103e20008000c2b */
[----:B------:R-:W-:Y:S01]  /*9880*/  NOP ;  /* 0x0000000000007918 */ /* 0x000fe20000000000 */
.L_x_128:
[----:B------:R-:W-:Y:S01]  /*9890*/  MOV R129, UR4 ;  /* 0x0000000400817c02 */ /* 0x000fe20008000f00 */
[----:B------:R-:W-:Y:S01]  /*98a0*/  UMOV UR54, URZ ;  /* 0x000000ff00367c82 */ /* 0x000fe20008000000 */
[----:B------:R-:W-:Y:S01]  /*98b0*/  SHF.L.U32 R139, R139, 0x1, RZ ;  /* 0x000000018b8b7819 */ /* 0x000fe200000006ff */
[----:B------:R-:W-:-:S06]  /*98c0*/  UMOV UR53, URZ ;  /* 0x000000ff00357c82 */ /* 0x000fcc0008000000 */
.L_x_182:
[----:B----4-:R-:W-:Y:S01]  /*98d0*/  LOP3.LUT R2, R136, 0xffff, RZ, 0xc0, !PT ;  /* 0x0000ffff88027812 */ /* 0x010fe200078ec0ff */
[----:B-1----:R-:W1:Y:S03]  /*98e0*/  LDC.64 R8, c[0x0][0x390] ;  /* 0x0000e400ff087b82 */ /* 0x002e660000000a00 */
        /* <DEDUP_REMOVED lines=16> */
[----:B------:R-:W-:Y:S02]  /*99f0*/  ISETP.NE.OR P0, PT, R143, 0x4, !P2 ;  /* 0x000000048f00780c */ /* 0x000fe40005705670 */
[----:B------:R-:W-:Y:S02]  /*9a00*/  R2UR UR56, R4 ;  /* 0x00000000043872ca */ /* 0x000fe400000e0000 */
[----:B------:R-:W-:Y:S09]  /*9a10*/  R2UR UR57, R5 ;  /* 0x00000000053972ca */ /* 0x000ff200000e0000 */
[----:B-1-3--:R-:W-:Y:S06]  /*9a20*/  @P0 BRA `(.L_x_129) ;  /* 0x0000000000ec0947 */ /* 0x00afec0003800000 */
[----:B------:R-:W-:Y:S01]  /*9a30*/  IMAD.U32 R3, RZ, RZ, UR43 ;  /* 0x0000002bff037e24 */ /* 0x000fe2000f8e00ff */
[----:B------:R-:W1:Y:S01]  /*9a40*/  S2R R10, SR_LANEID ;  /* 0x00000000000a7919 */ /* 0x000e620000000000 */
[----:B------:R-:W-:Y:S01]  /*9a50*/  ELECT P0, URZ, PT ;  /* 0x0000000000ff782f */ /* 0x000fe20003800000 */
[----:B------:R-:W-:Y:S01]  /*9a60*/  BSSY.RECONVERGENT B0, `(.L_x_130) ;  /* 0x0000032000007945 */ /* 0x000fe20003800200 */
[----:B-1----:R-:W-:Y:S05]  /*9a70*/  IMAD.SHL.U32 R10, R10, 0x4, RZ ;  /* 0x000000040a0a7824 */ /* 0x002fea00078e00ff */
[----:B------:R-:W-:Y:S06]  /*9a80*/  IADD3 R12, PT, PT, R10, 0x400, R3 ;  /* 0x000004000a0c7810 */ /* 0x000fec0007ffe003 */
[----:B------:R-:W-:Y:S05]  /*9a90*/  @!P0 BRA `(.L_x_131) ;  /* 0x0000000000b88947 */ /* 0x000fea0003800000 */
[----:B------:R-:W-:Y:S01]  /*9aa0*/  STS [UR43+0x430], RZ ;  /* 0x000430ffff007988 */ /* 0x000fe2000800082b */
[----:B------:R-:W-:Y:S01]  /*9ab0*/  ISETP.NE.U32.AND P0, PT, RZ, UR46, PT ;  /* 0x0000002eff007c0c */ /* 0x000fe2000bf05070 */
[C---:B------:R-:W-:Y:S01]  /*9ac0*/  IMAD.WIDE R6, R16.reuse, 0xc, R8 ;  /* 0x0000000c10067825 */ /* 0x040fe200078e0208 */
[----:B------:R-:W-:Y:S02]  /*9ad0*/  UIADD3 UR4, UPT, UPT, UR43, 0x400, URZ ;  /* 0x000004002b047890 */ /* 0x000fe4000fffe0ff */
[----:B------:R-:W-:Y:S02]  /*9ae0*/  ISETP.NE.AND.EX P1, PT, RZ, UR47, PT, P0 ;  /* 0x0000002fff007c0c */ /* 0x000fe4000bf25300 */
[----:B------:R-:W2:Y:S01]  /*9af0*/  LDG.E R22, desc[UR50][R6.64] ;  /* 0x0000003206167981 */ /* 0x000ea2000c1e1900 */
[C---:B------:R-:W-:Y:S03]  /*9b00*/  LEA R2, P0, R16.reuse, RZ, 0x3 ;  /* 0x000000ff10027211 */ /* 0x040fe600078018ff */
[----:B------:R1:W3:Y:S01]  /*9b10*/  LDG.E R5, desc[UR50][R6.64+0x4] ;  /* 0x0000043206057981 */ /* 0x0002e2000c1e1900 */
[----:B------:R-:W-:Y:S06]  /*9b20*/  LEA.HI.X.SX32 R3, R16, RZ, 0x3, P0 ;  /* 0x000000ff10037211 */ /* 0x000fec00000f1eff */
[C---:B------:R-:W-:Y:S04]  /*9b30*/  @P1 IADD3 R24, P0, PT, R2.reuse, UR46, RZ ;  /* 0x0000002e02181c10 */ /* 0x040fe8000ff1e0ff */
[C---:B------:R-:W-:Y:S02]  /*9b40*/  @P1 IADD3.X R25, PT, PT, R3.reuse, UR47, RZ, P0, !PT ;  /* 0x0000002f03191c10 */ /* 0x040fe400087fe4ff */
[----:B------:R-:W-:Y:S03]  /*9b50*/  IADD3 R20, P0, PT, R2, UR48, RZ ;  /* 0x0000003002147c10 */ /* 0x000fe6000ff1e0ff */
[----:B------:R-:W4:Y:S01]  /*9b60*/  @P1 LDG.E.64 R18, desc[UR50][R24.64] ;  /* 0x0000003218121981 */ /* 0x000f22000c1e1b00 */
[----:B------:R-:W-:Y:S03]  /*9b70*/  IADD3.X R21, PT, PT, R3, UR49, RZ, P0, !PT ;  /* 0x0000003103157c10 */ /* 0x000fe600087fe4ff */
[----:B------:R-:W5:Y:S04]  /*9b80*/  LDS R3, [UR43+0x41c] ;  /* 0x00041c2bff037984 */ /* 0x000f680008000800 */
[----:B------:R-:W5:Y:S01]  /*9b90*/  LDG.E.64 R20, desc[UR50][R20.64] ;  /* 0x0000003214147981 */ /* 0x000f62000c1e1b00 */
[----:B-1----:R-:W-:Y:S03]  /*9ba0*/  IMAD.U32 R6, RZ, RZ, UR4 ;  /* 0x00000004ff067e24 */ /* 0x002fe6000f8e00ff */
[----:B-----5:R-:W-:Y:S01]  /*9bb0*/  STS.64 [UR43+0x400], R20 ;  /* 0x00040014ff007988 */ /* 0x020fe20008000a2b */
[--C-:B--2---:R-:W-:Y:S01]  /*9bc0*/  SHF.R.S32.HI R23, RZ, 0x1f, R22.reuse ;  /* 0x0000001fff177819 */ /* 0x104fe20000011416 */
[----:B------:R-:W-:Y:S02]  /*9bd0*/  @!P1 IMAD.MOV.U32 R18, RZ, RZ, R22 ;  /* 0x000000ffff129224 */ /* 0x000fe400078e0016 */
[----:B---3--:R-:W-:Y:S02]  /*9be0*/  VIADD R5, R5, 0xffffffff ;  /* 0xffffffff05057836 */ /* 0x008fe40000000000 */
[----:B------:R-:W-:Y:S05]  /*9bf0*/  @!P1 IMAD.MOV.U32 R19, RZ, RZ, R23 ;  /* 0x000000ffff139224 */ /* 0x000fea00078e0017 */
[C---:B----4-:R-:W-:Y:S01]  /*9c00*/  SHF.L.U64.HI R11, R18.reuse, 0x1, R19 ;  /* 0x00000001120b7819 */ /* 0x050fe20000010213 */
[----:B------:R-:W-:Y:S03]  /*9c10*/  IMAD.SHL.U32 R18, R18, 0x2, RZ ;  /* 0x0000000212127824 */ /* 0x000fe600078e00ff */
[----:B------:R-:W-:Y:S02]  /*9c20*/  LOP3.LUT R11, R11, 0x1fffffff, RZ, 0xc0, !PT ;  /* 0x1fffffff0b0b7812 */ /* 0x000fe400078ec0ff */
[----:B------:R-:W-:Y:S02]  /*9c30*/  LOP3.LUT R18, R18, 0xfffffffe, RZ, 0xc0, !PT ;  /* 0xfffffffe12127812 */ /* 0x000fe400078ec0ff */
[--C-:B------:R-:W-:Y:S02]  /*9c40*/  SHF.R.U32.HI R2, RZ, 0x4, R11.reuse ;  /* 0x00000004ff027819 */ /* 0x100fe4000001160b */
[----:B------:R-:W-:Y:S02]  /*9c50*/  SHF.R.U64 R11, R18, 0x4, R11 ;  /* 0x00000004120b7819 */ /* 0x000fe4000000120b */
[----:B------:R-:W-:Y:S02]  /*9c60*/  LOP3.LUT R15, R3, 0xf, R2, 0xb8, !PT ;  /* 0x0000000f030f7812 */ /* 0x000fe400078eb802 */
[----:B------:R-:W-:Y:S01]  /*9c70*/  SHF.R.U64 R2, R6, 0x4, RZ ;  /* 0x0000000406027819 */ /* 0x000fe200000012ff */
[----:B------:R-:W-:Y:S04]  /*9c80*/  STS [UR43+0x40c], R11 ;  /* 0x00040c0bff007988 */ /* 0x000fe8000800082b */
[----:B------:R-:W-:Y:S04]  /*9c90*/  STS [UR43+0x41c], R15 ;  /* 0x00041c0fff007988 */ /* 0x000fe8000800082b */
[----:B------:R-:W1:Y:S04]  /*9ca0*/  LDS R4, [UR43+0x41c] ;  /* 0x00041c2bff047984 */ /* 0x000e680008000800 */
[----:B------:R-:W-:Y:S04]  /*9cb0*/  STS [UR43+0x410], R2 ;  /* 0x00041002ff007988 */ /* 0x000fe8000800082b */
[----:B------:R-:W-:Y:S01]  /*9cc0*/  STS [UR43+0x414], R2 ;  /* 0x00041402ff007988 */ /* 0x000fe2000800082b */
[----:B-1----:R-:W-:Y:S05]  /*9cd0*/  LOP3.LUT R7, R4, 0xf0, RZ, 0xb8, !PT ;  /* 0x000000f004077812 */ /* 0x002fea00078eb8ff */
[----:B------:R1:W-:Y:S04]  /*9ce0*/  STS [UR43+0x41c], R7 ;  /* 0x00041c07ff007988 */ /* 0x0003e8000800082b */
[----:B------:R-:W2:Y:S01]  /*9cf0*/  LDS R4, [UR43+0x41c] ;  /* 0x00041c2bff047984 */ /* 0x000ea20008000800 */
[----:B-1----:R-:W-:Y:S02]  /*9d00*/  CS2R R6, SRZ ;  /* 0x0000000000067805 */ /* 0x002fe4000001ff00 */
[----:B--2---:R-:W-:Y:S01]  /*9d10*/  LOP3.LUT R3, R4, 0xf00, RZ, 0xb8, !PT ;  /* 0x00000f0004037812 */ /* 0x004fe200078eb8ff */
[----:B------:R-:W-:Y:S04]  /*9d20*/  VIADD R4, R22, 0xffffffff ;  /* 0xffffffff16047836 */ /* 0x000fe80000000000 */
[----:B------:R-:W-:Y:S04]  /*9d30*/  STS.64 [UR43+0x418], R2 ;  /* 0x00041802ff007988 */ /* 0x000fe80008000a2b */
[----:B------:R-:W1:Y:S04]  /*9d40*/  LDS R13, [UR43+0x41c] ;  /* 0x00041c2bff0d7984 */ /* 0x000e680008000800 */
[----:B------:R2:W-:Y:S01]  /*9d50*/  STS.128 [UR43+0x420], R4 ;  /* 0x00042004ff007988 */ /* 0x0005e20008000c2b */
[----:B-1----:R-:W-:Y:S05]  /*9d60*/  LOP3.LUT R13, R13, 0xf000, RZ, 0xb8, !PT ;  /* 0x0000f0000d0d7812 */ /* 0x002fea00078eb8ff */
[----:B------:R2:W-:Y:S02]  /*9d70*/  STS [UR43+0x41c], R13 ;  /* 0x00041c0dff007988 */ /* 0x0005e4000800082b */
.L_x_131:
[----:B------:R-:W-:Y:S05]  /*9d80*/  BSYNC.RECONVERGENT B0 ;  /* 0x0000000000007941 */ /* 0x000fea0003800200 */
.L_x_130:
[----:B------:R-:W-:Y:S01]  /*9d90*/  NOP ;  /* 0x0000000000007918 */ /* 0x000fe20000000000 */
[----:B------:R-:W1:Y:S01]  /*9da0*/  LDS R12, [R12] ;  /* 0x000000000c0c7984 */ /* 0x000e620000000800 */
[----:B------:R-:W-:Y:S04]  /*9db0*/  IADD3 R10, P0, PT, R10, UR56, RZ ;  /* 0x000000380a0a7c10 */ /* 0x000fe8000ff1e0ff */
[----:B------:R-:W-:Y:S05]  /*9dc0*/  IADD3.X R11, PT, PT, RZ, UR57, RZ, P0, !PT ;  /* 0x00000039ff0b7c10 */ /* 0x000fea00087fe4ff */
[----:B-1----:R1:W5:Y:S04]  /*9dd0*/  ATOMG.E.EXCH.STRONG.GPU PT, RZ, [R10], R12 ;  /* 0x0000000c0aff73a8 */ /* 0x00236800041ee100 */
.L_x_129:
[----:B------:R-:W-:Y:S09]  /*9de0*/  UISETP.NE.AND UP0, UPT, UR37, 0x8, UPT ;  /* 0x000000082500788c */ /* 0x000ff2000bf05270 */
[----:B------:R-:W-:Y:S05]  /*9df0*/  BRA.U UP0, `(.L_x_132) ;  /* 0x0000000100047547 */ /* 0x000fea000b800000 */
[----:B------:R-:W-:Y:S05]  /*9e00*/  BPT.TRAP 0x1 ;  /* 0x000000040000795c */ /* 0x000fea0000300000 */
.L_x_132:
[----:B------:R-:W-:Y:S01]  /*9e10*/  ULEA UR6, UR5, UR43, 0x3 ;  /* 0x0000002b05067291 */ /* 0x000fe2000f8e18ff */
[----:B------:R-:W-:Y:S08]  /*9e20*/  SHF.L.U32 R3, R134, 0x1f, RZ ;  /* 0x0000001f86037819 */ /* 0x000ff000000006ff */
[----:B-----5:R-:W3:Y:S02]  /*9e30*/  SYNCS.PHASECHK.TRANS64.TRYWAIT P0, [UR6+0x140], R3 ;  /* 0x00014003ff0075a7 */ /* 0x020ee40008001106 */
[----:B---3--:R-:W-:Y:S05]  /*9e40*/  @!P0 BRA `(.L_x_133) ;  /* 0x0000009400d08947 */ /* 0x008fea0003800000 */
.L_x_250:
[----:B------:R-:W-:Y:S09]  /*9e50*/  UIMAD UR4, UR5, 0x14, UR36 ;  /* 0x00000014050478a4 */ /* 0x000ff2000f8e0224 */
[----:B------:R-:W4:Y:S04]  /*9e60*/  LDS.U16 R136, [UR4+0x12] ;  /* 0x00001204ff887984 */ /* 0x000f280008000400 */
[----:B------:R-:W1:Y:S04]  /*9e70*/  LDS R133, [UR4] ;  /* 0x00000004ff857984 */ /* 0x000e680008000800 */
[----:B------:R-:W1:Y:S04]  /*9e80*/  LDS R132, [UR4+0x4] ;  /* 0x00000404ff847984 */ /* 0x000e680008000800 */
        /* <DEDUP_REMOVED lines=10> */
.L_x_134:
[----:B------:R-:W-:Y:S01]  /*9f30*/  UIADD3 UR4, UPT, UPT, UR6, 0x180, URZ ;  /* 0x0000018006047890 */ /* 0x000fe2000fffe0ff */
[----:B------:R-:W-:Y:S01]  /*9f40*/  IMAD.WIDE R8, R16, 0xc, R8 ;  /* 0x0000000c10087825 */ /* 0x000fe200078e0208 */
[----:B------:R-:W-:Y:S01]  /*9f50*/  ISETP.NE.OR P0, PT, R142, RZ, !P2 ;  /* 0x000000ff8e00720c */ /* 0x000fe20005705670 */
[----:B------:R-:W-:Y:S01]  /*9f60*/  UIADD3 UR55, UPT, UPT, UR5, 0x1, URZ ;  /* 0x0000000105377890 */ /* 0x000fe2000fffe0ff */
[----:B------:R-:W-:Y:S01]  /*9f70*/  BSSY.RECONVERGENT B0, `(.L_x_135) ;  /* 0x0000009000007945 */ /* 0x000fe20003800200 */
[----:B------:R-:W-:Y:S09]  /*9f80*/  UPRMT UR4, UR52, 0x654, UR4 ;  /* 0x0000065434047896 */ /* 0x000ff20008000004 */
[----:B-1----:R-:W-:Y:S01]  /*9f90*/  SYNCS.ARRIVE.TRANS64.RED.A1T0 RZ, [UR4], RZ ;  /* 0x000000ffffff79a7 */ /* 0x002fe20008100404 */
[----:B------:R1:W5:Y:S01]  /*9fa0*/  LDG.E R146, desc[UR50][R8.64+0x8] ;  /* 0x0000083208927981 */ /* 0x000362000c1e1900 */
[----:B------:R-:W-:Y:S05]  /*9fb0*/  @P0 BRA `(.L_x_136) ;  /* 0x0000000000100947 */ /* 0x000fea0003800000 */
[----:B------:R-:W-:Y:S04]  /*9fc0*/  DEPBAR {5,4,3,2,1,0} ;  /* 0x0000003f0000791a */ /* 0x000fe80000000000 */
[----:B------:R-:W2:Y:S02]  /*9fd0*/  CCTL.E.C.LDCU.IV.DEEP [UR56] ;  /* 0x0000000038007540 */ /* 0x000ea40009c08000 */
[----:B--2---:R2:W-:Y:S01]  /*9fe0*/  UTMACCTL.IV [UR56] ;  /* 0x00000000380079b9 */ /* 0x0045e20008000000 */
[----:B------:R-:W-:Y:S01]  /*9ff0*/  NOP ;  /* 0x0000000000007918 */ /* 0x000fe20000000000 */
.L_x_136:
[----:B--2---:R-:W-:Y:S05]  /*a000*/  BSYNC.RECONVERGENT B0 ;  /* 0x0000000000007941 */ /* 0x004fea0003800200 */
.L_x_135:
[----:B------:R-:W-:Y:S01]  /*a010*/  R2UR UR41, R14 ;  /* 0x000000000e2972ca */ /* 0x000fe200000e0000 */
[----:B------:R-:W-:Y:S01]  /*a020*/  BSSY.RECONVERGENT B6, `(.L_x_137) ;  /* 0x0000025000067945 */ /* 0x000fe20003800200 */
[----:B------:R-:W-:Y:S02]  /*a030*/  R2UR UR42, R0 ;  /* 0x00000000002a72ca */ /* 0x000fe400000e0000 */
[----:B------:R-:W-:Y:S09]  /*a040*/  LOP3.LUT P0, RZ, R129, 0x3f0, RZ, 0xc0, !PT ;  /* 0x000003f081ff7812 */ /* 0x000ff2000780c0ff */
[----:B------:R-:W-:Y:S02]  /*a050*/  USHF.L.U32 UR41, UR41, 0x7, URZ ;  /* 0x0000000729297899 */ /* 0x000fe400080006ff */
[----:B------:R-:W-:Y:S02]  /*a060*/  USHF.L.U32 UR42, UR42, 0x8, URZ ;  /* 0x000000082a2a7899 */ /* 0x000fe400080006ff */
[----:B------:R-:W-:Y:S10]  /*a070*/  @!P0 BRA `(.L_x_138) ;  /* 0x00000000007c8947 */ /* 0x000ff40003800000 */
[----:B------:R-:W2:Y:S01]  /*a080*/  LDCU.64 UR8, c[0x4][0x80] ;  /* 0x01001000ff0877ac */ /* 0x000ea20008000a00 */
[----:B---3--:R-:W-:Y:S01]  /*a090*/  MOV R2, 0x0 ;  /* 0x0000000000027802 */ /* 0x008fe20000000f00 */
[----:B------:R-:W-:Y:S02]  /*a0a0*/  HFMA2 R12, -RZ, RZ, 0, 5.9604644775390625e-08 ;  /* 0x00000001ff0c7431 */ /* 0x000fe400000001ff */
[----:B-1----:R-:W-:Y:S01]  /*a0b0*/  IMAD.MOV.U32 R8, RZ, RZ, 0x70 ;  /* 0x00000070ff087424 */ /* 0x002fe200078e00ff */
[----:B------:R1:W3:Y:S01]  /*a0c0*/  LDC.64 R14, c[0x4][R2] ;  /* 0x01000000020e7b82 */ /* 0x0002e20000000a00 */
[----:B------:R-:W4:Y:S01]  /*a0d0*/  LDCU.64 UR6, c[0x4][0x88] ;  /* 0x01001100ff0677ac */ /* 0x000f220008000a00 */
[----:B------:R-:W-:Y:S01]  /*a0e0*/  IMAD.MOV.U32 R13, RZ, RZ, RZ ;  /* 0x000000ffff0d7224 */ /* 0x000fe200078e00ff */
[----:B------:R-:W1:Y:S01]  /*a0f0*/  LDCU.64 UR4, c[0x4][0x8] ;  /* 0x01000100ff0477ac */ /* 0x000e620008000a00 */
[----:B--2---:R-:W-:Y:S01]  /*a100*/  MOV R5, UR9 ;  /* 0x0000000900057c02 */ /* 0x004fe20008000f00 */
[----:B------:R-:W-:Y:S01]  /*a110*/  IMAD.U32 R4, RZ, RZ, UR8 ;  /* 0x00000008ff047e24 */ /* 0x000fe2000f8e00ff */
[----:B----4-:R-:W-:Y:S01]  /*a120*/  MOV R7, UR7 ;  /* 0x0000000700077c02 */ /* 0x010fe20008000f00 */
[----:B------:R-:W-:Y:S01]  /*a130*/  IMAD.U32 R6, RZ, RZ, UR6 ;  /* 0x00000006ff067e24 */ /* 0x000fe2000f8e00ff */
[----:B-1----:R-:W-:Y:S01]  /*a140*/  MOV R11, UR5 ;  /* 0x00000005000b7c02 */ /* 0x002fe20008000f00 */
[----:B------:R-:W-:Y:S02]  /*a150*/  IMAD.U32 R10, RZ, RZ, UR4 ;  /* 0x00000004ff0a7e24 */ /* 0x000fe4000f8e00ff */
[----:B------:R-:W-:Y:S07]  /*a160*/  LEPC R20, `(.L_x_139) ;  /* 0x000000001014794e */ /* 0x000fee0000000000 */
[----:B---3-5:R-:W-:Y:S05]  /*a170*/  CALL.ABS.NOINC R14 ;  /* 0x000000000e007343 */ /* 0x028fea0003c00000 */
.L_x_139:
[----:B------:R-:W1:Y:S01]  /*a180*/  LDCU.64 UR8, c[0x4][0x80] ;  /* 0x01001000ff0877ac */ /* 0x000e620008000a00 */
[----:B------:R-:W2:Y:S01]  /*a190*/  LDC.64 R2, c[0x4][R2] ;  /* 0x0100000002027b82 */ /* 0x000ea20000000a00 */
[----:B------:R-:W-:Y:S02]  /*a1a0*/  HFMA2 R12, -RZ, RZ, 0, 5.9604644775390625e-08 ;  /* 0x00000001ff0c7431 */ /* 0x000fe400000001ff */
[----:B------:R-:W-:Y:S02]  /*a1b0*/  IMAD.MOV.U32 R8, RZ, RZ, 0x70 ;  /* 0x00000070ff087424 */ /* 0x000fe400078e00ff */
[----:B------:R-:W-:Y:S01]  /*a1c0*/  IMAD.MOV.U32 R13, RZ, RZ, RZ ;  /* 0x000000ffff0d7224 */ /* 0x000fe200078e00ff */
[----:B------:R-:W3:Y:S01]  /*a1d0*/  LDCU.64 UR6, c[0x4][0x88] ;  /* 0x01001100ff0677ac */ /* 0x000ee20008000a00 */
[----:B------:R-:W4:Y:S01]  /*a1e0*/  LDCU.64 UR4, c[0x4][0x8] ;  /* 0x01000100ff0477ac */ /* 0x000f220008000a00 */
[----:B-1----:R-:W-:Y:S02]  /*a1f0*/  MOV R4, UR8 ;  /* 0x0000000800047c02 */ /* 0x002fe40008000f00 */
[----:B------:R-:W-:Y:S02]  /*a200*/  MOV R5, UR9 ;  /* 0x0000000900057c02 */ /* 0x000fe40008000f00 */
[----:B---3--:R-:W-:Y:S01]  /*a210*/  MOV R7, UR7 ;  /* 0x0000000700077c02 */ /* 0x008fe20008000f00 */
[----:B------:R-:W-:Y:S01]  /*a220*/  IMAD.U32 R6, RZ, RZ, UR6 ;  /* 0x00000006ff067e24 */ /* 0x000fe2000f8e00ff */
[----:B----4-:R-:W-:Y:S01]  /*a230*/  MOV R11, UR5 ;  /* 0x00000005000b7c02 */ /* 0x010fe20008000f00 */
[----:B------:R-:W-:Y:S02]  /*a240*/  IMAD.U32 R10, RZ, RZ, UR4 ;  /* 0x00000004ff0a7e24 */ /* 0x000fe4000f8e00ff */
[----:B------:R-:W-:Y:S07]  /*a250*/  LEPC R20, `(.L_x_138) ;  /* 0x000000001014794e */ /* 0x000fee0000000000 */
[----:B--2---:R-:W-:Y:S05]  /*a260*/  CALL.ABS.NOINC R2 ;  /* 0x0000000002007343 */ /* 0x004fea0003c00000 */
.L_x_138:
[----:B------:R-:W-:Y:S05]  /*a270*/  BSYNC.RECONVERGENT B6 ;  /* 0x0000000000067941 */ /* 0x000fea0003800200 */
.L_x_137:
[----:B------:R-:W-:Y:S01]  /*a280*/  ISETP.NE.AND P0, PT, R142, RZ, PT ;  /* 0x000000ff8e00720c */ /* 0x000fe20003f05270 */
[----:B------:R-:W-:Y:S01]  /*a290*/  BSSY B0, `(.L_x_140) ;  /* 0x0000009000007945 */ /* 0x000fe20003800000 */
[----:B------:R-:W-:Y:S04]  /*a2a0*/  PLOP3.LUT P1, PT, PT, PT, PT, 0x8, 0x80 ;  /* 0x000000000080781c */ /* 0x000fe80003f2e170 */
[----:B------:R-:W-:Y:S07]  /*a2b0*/  P2R R147, PR, RZ, 0x2 ;  /* 0x00000002ff937803 */ /* 0x000fee0000000000 */
[----:B------:R-:W-:Y:S05]  /*a2c0*/  @P0 BRA `(.L_x_141) ;  /* 0x0000000000140947 */ /* 0x000fea0003800000 */
[----:B------:R-:W-:Y:S03]  /*a2d0*/  UMOV UR4, 0xffffffff ;  /* 0xffffffff00047882 */ /* 0x000fe60000000000 */
[----:B------:R-:W-:Y:S05]  /*a2e0*/  BRA.DIV UR4, `(.L_x_142) ;  /* 0x0000009204c07947 */ /* 0x000fea000b800000 */
[----:B------:R-:W-:Y:S11]  /*a2f0*/  ELECT P6, URZ, PT ;  /* 0x0000000000ff782f */ /* 0x000ff600038c0000 */
[----:B------:R-:W-:Y:S02]  /*a300*/  @!UPT UIADD3 URZ, UPT, UPT, URZ, URZ, URZ ;  /* 0x000000fffffff290 */ /* 0x000fe4000fffe0ff */
.L_x_252:
[----:B------:R-:W-:Y:S07]  /*a310*/  P2R R147, PR, RZ, 0x40 ;  /* 0x00000040ff937803 */ /* 0x000fee0000000000 */
.L_x_141:
[----:B------:R-:W-:Y:S05]  /*a320*/  BSYNC B0 ;  /* 0x0000000000007941 */ /* 0x000fea0003800000 */
.L_x_140:
[----:B---3--:R-:W2:Y:S01]  /*a330*/  LDC.64 R2, c[0x0][0x8b8] ;  /* 0x00022e00ff027b82 */ /* 0x008ea20000000a00 */
[----:B------:R-:W-:Y:S02]  /*a340*/  LOP3.LUT R138, R138, 0x1, RZ, 0x3c, !PT ;  /* 0x000000018a8a7812 */ /* 0x000fe400078e3cff */
[----:B--2---:R-:W-:Y:S04]  /*a350*/  ISETP.NE.U32.AND P0, PT, R2, RZ, PT ;  /* 0x000000ff0200720c */ /* 0x004fe80003f05070 */
[----:B------:R-:W-:Y:S02]  /*a360*/  ISETP.NE.AND.EX P1, PT, R3, RZ, PT, P0 ;  /* 0x000000ff0300720c */ /* 0x000fe40003f25300 */
[----:B------:R-:W2:Y:S11]  /*a370*/  LDC.64 R2, c[0x0][0x890] ;  /* 0x00022400ff027b82 */ /* 0x000eb60000000a00 */
[----:B-1----:R-:W1:Y:S01]  /*a380*/  @P1 LDC.64 R8, c[0x0][0x8b8] ;  /* 0x00022e00ff081b82 */ /* 0x002e620000000a00 */
[----:B--2---:R-:W-:Y:S04]  /*a390*/  ISETP.NE.U32.AND P0, PT, R2, RZ, PT ;  /* 0x000000ff0200720c */ /* 0x004fe80003f05070 */
[----:B------:R-:W-:Y:S01]  /*a3a0*/  ISETP.NE.AND.EX P0, PT, R3, RZ, PT, P0 ;  /* 0x000000ff0300720c */ /* 0x000fe20003f05300 */
[C---:B-1----:R-:W-:Y:S05]  /*a3b0*/  @P1 IMAD.WIDE R8, R16.reuse, 0x8, R8 ;  /* 0x0000000810081825 */ /* 0x042fea00078e0208 */
[----:B------:R-:W2:Y:S07]  /*a3c0*/  @P1 LDG.E.64 R4, desc[UR50][R8.64] ;  /* 0x0000003208041981 */ /* 0x000eae000c1e1b00 */
[----:B------:R-:W1:Y:S02]  /*a3d0*/  @P0 LDC.64 R2, c[0x0][0x890] ;  /* 0x00022400ff020b82 */ /* 0x000e640000000a00 */
[----:B-1----:R-:W-:Y:S05]  /*a3e0*/  @P0 IMAD.WIDE R2, R16, 0x8, R2 ;  /* 0x0000000810020825 */ /* 0x002fea00078e0202 */
[----:B------:R1:W3:Y:S02]  /*a3f0*/  @P0 LDG.E.64 R6, desc[UR50][R2.64] ;  /* 0x0000003202060981 */ /* 0x0002e4000c1e1b00 */
[----:B-1----:R-:W-:Y:S02]  /*a400*/  SHF.L.U32 R2, R138, 0x1f, RZ ;  /* 0x0000001f8a027819 */ /* 0x002fe400000006ff */
[----:B--2---:R1:W5:Y:S04]  /*a410*/  @P1 LD.E R88, desc[UR50][R4.64] ;  /* 0x0000003204581980 */ /* 0x004368000c101900 */
[----:B---3--:R1:W5:Y:S01]  /*a420*/  @P0 LD.E R89, desc[UR50][R6.64] ;  /* 0x0000003206590980 */ /* 0x008362000c101900 */
[----:B------:R-:W-:Y:S05]  /*a430*/  @P0 BRA `(.L_x_143) ;  /* 0x0000000000240947 */ /* 0x000fea0003800000 */
[----:B------:R-:W-:Y:S04]  /*a440*/  ISETP.NE.U32.AND P0, PT, RZ, UR38, PT ;  /* 0x00000026ff007c0c */ /* 0x000fe8000bf05070 */
[----:B------:R-:W-:Y:S11]  /*a450*/  ISETP.NE.AND.EX P0, PT, RZ, UR39, PT, P0 ;  /* 0x00000027ff007c0c */ /* 0x000ff6000bf05300 */
[----:B------:R-:W-:Y:S02]  /*a460*/  @!UPT UIADD3 URZ, UPT, UPT, URZ, URZ, URZ ;  /* 0x000000fffffff290 */ /* 0x000fe4000fffe0ff */
[----:B------:R-:W2:Y:S08]  /*a470*/  @P0 LDC R3, c[0x0][0x898] ;  /* 0x00022600ff030b82 */ /* 0x000eb00000000800 */
[----:B-1----:R-:W1:Y:S01]  /*a480*/  @P0 LDC.64 R4, c[0x0][0x888] ;  /* 0x00022200ff040b82 */ /* 0x002e620000000a00 */
[----:B--2---:R-:W-:Y:S04]  /*a490*/  @P0 IMAD R3, R16, R3, RZ ;  /* 0x0000000310030224 */ /* 0x004fe800078e02ff */
[----:B-1----:R-:W-:Y:S05]  /*a4a0*/  @P0 IMAD.WIDE R4, R3, 0x4, R4 ;  /* 0x0000000403040825 */ /* 0x002fea00078e0204 */
[----:B-----5:R2:W5:Y:S02]  /*a4b0*/  @P0 LDG.E R89, desc[UR50][R4.64] ;  /* 0x0000003204590981 */ /* 0x020564000c1e1900 */
[----:B--2---:R-:W3:Y:S02]  /*a4c0*/  @!P0 LDC R89, c[0x0][0x880] ;  /* 0x00022000ff598b82 */ /* 0x004ee40000000800 */
.L_x_143:
        /* <DEDUP_REMOVED lines=9> */
[----:B--2---:R-:W1:Y:S02]  /*a560*/  @!P0 LDC R88, c[0x0][0x8a8] ;  /* 0x00022a00ff588b82 */ /* 0x004e640000000800 */
.L_x_144:
[----:B------:R-:W2:Y:S01]  /*a570*/  SYNCS.PHASECHK.TRANS64.TRYWAIT P0, [UR43+0x30], R2 ;  /* 0x00003002ff0075a7 */ /* 0x000ea2000800112b */
[----:B------:R-:W-:Y:S01]  /*a580*/  LEA R145, R137, UR43, 0x3 ;  /* 0x0000002b89917c11 */ /* 0x000fe2000f8e18ff */
[----:B------:R-:W-:Y:S01]  /*a590*/  BSSY B0, `(.L_x_145) ;  /* 0x0000008000007945 */ /* 0x000fe20003800000 */
[----:B------:R-:W-:Y:S01]  /*a5a0*/  SHF.L.U32 R0, R135, 0x1f, RZ ;  /* 0x0000001f87007819 */ /* 0x000fe200000006ff */
[----:B------:R-:W-:Y:S02]  /*a5b0*/  VIADD R144, R139, UR43 ;  /* 0x0000002b8b907c36 */ /* 0x000fe40008000000 */
[----:B------:R-:W-:Y:S01]  /*a5c0*/  IMAD.MOV.U32 R107, RZ, RZ, RZ ;  /* 0x000000ffff6b7224 */ /* 0x000fe200078e00ff */
[----:B------:R1:W1:Y:S01]  /*a5d0*/  SYNCS.PHASECHK.TRANS64.TRYWAIT P2, [R145+URZ+0x100], R0 ;  /* 0x00010000910075a7 */ /* 0x00026200080411ff */
[----:B--2---:R-:W-:Y:S05]  /*a5e0*/  @P0 BRA `(.L_x_146) ;  /* 0x0000000000080947 */ /* 0x004fea0003800000 */
[----:B------:R-:W2:Y:S02]  /*a5f0*/  SYNCS.PHASECHK.TRANS64.TRYWAIT P0, [UR43+0x30], R2 ;  /* 0x00003002ff0075a7 */ /* 0x000ea4000800112b */
[----:B--2---:R-:W-:Y:S05]  /*a600*/  @!P0 BRA `(.L_x_147) ;  /* 0x0000009000108947 */ /* 0x004fea0003800000 */
.L_x_146:
[----:B------:R-:W-:Y:S05]  /*a610*/  BSYNC B0 ;  /* 0x0000000000007941 */ /* 0x000fea0003800000 */
.L_x_145:
[----:B---3-5:R-:W-:Y:S01]  /*a620*/  FSETP.NEU.AND P0, PT, R89, RZ, PT ;  /* 0x000000ff5900720b */ /* 0x028fe20003f0d000 */
[----:B------:R-:W-:Y:S01]  /*a630*/  IMAD.MOV.U32 R106, RZ, RZ, RZ ;  /* 0x000000ffff6a7224 */ /* 0x000fe200078e00ff */
[----:B------:R-:W-:Y:S02]  /*a640*/  CS2R R104, SRZ ;  /* 0x0000000000687805 */ /* 0x000fe4000001ff00 */
        /* <DEDUP_REMOVED lines=13> */
[----:B------:R-:W-:Y:S01]  /*a720*/  CS2R R96, SRZ ;  /* 0x0000000000607805 */ /* 0x000fe2000001ff00 */
[----:B--2---:R-:W-:Y:S01]  /*a730*/  @P0 IMAD R2, R141, 0x2, R144 ;  /* 0x000000028d020824 */ /* 0x004fe200078e0290 */
[----:B------:R-:W-:Y:S05]  /*a740*/  @P0 WARPSYNC.ALL ;  /* 0x0000000000000948 */ /* 0x000fea0003800000 */
[----:B------:R2:W3:Y:S01]  /*a750*/  @P0 LDSM.16.MT88.4 R104, [R2+0x1000] ;  /* 0x001000000268083b */ /* 0x0004e20000004200 */
[----:B------:R-:W-:Y:S01]  /*a760*/  ISETP.GE.AND P1, PT, R146, 0x1, PT ;  /* 0x000000019200780c */ /* 0x000fe20003f26270 */
[----:B------:R-:W-:Y:S01]  /*a770*/  IMAD R95, R137, 0x100, R140 ;  /* 0x00000100895f7824 */ /* 0x000fe200078e028c */
[----:B------:R-:W-:Y:S02]  /*a780*/  CS2R R54, SRZ ;  /* 0x0000000000367805 */ /* 0x000fe4000001ff00 */
[----:B------:R-:W-:Y:S01]  /*a790*/  CS2R R52, SRZ ;  /* 0x0000000000347805 */ /* 0x000fe2000001ff00 */
[----:B------:R2:W1:Y:S01]  /*a7a0*/  @P0 LDSM.16.MT88.4 R112, [R2+0x1800] ;  /* 0x001800000270083b */ /* 0x0004620000004200 */
[----:B------:R-:W-:Y:S02]  /*a7b0*/  CS2R R50, SRZ ;  /* 0x0000000000327805 */ /* 0x000fe4000001ff00 */
[----:B------:R-:W-:Y:S02]  /*a7c0*/  CS2R R48, SRZ ;  /* 0x0000000000307805 */ /* 0x000fe4000001ff00 */
        /* <DEDUP_REMOVED lines=12> */
[----:B------:R2:W1:Y:S01]  /*a890*/  @P0 LDSM.16.MT88.4 R116, [R139+UR43+0x1000] ;  /* 0x0010002b8b74083b */ /* 0x0004620008004200 */
        /* <DEDUP_REMOVED lines=15> */
[----:B------:R-:W-:Y:S01]  /*a990*/  VIADD R164, R144, 0x1000 ;  /* 0x0000100090a47836 */ /* 0x000fe20000000000 */
[----:B------:R-:W-:Y:S02]  /*a9a0*/  CS2R R66, SRZ ;  /* 0x0000000000427805 */ /* 0x000fe4000001ff00 */
[----:B------:R-:W-:Y:S02]  /*a9b0*/  CS2R R64, SRZ ;  /* 0x0000000000407805 */ /* 0x000fe4000001ff00 */
[----:B------:R-:W-:Y:S02]  /*a9c0*/  CS2R R62, SRZ ;  /* 0x00000000003e7805 */ /* 0x000fe4000001ff00 */
[----:B------:R-:W-:Y:S02]  /*a9d0*/  CS2R R60, SRZ ;  /* 0x00000000003c7805 */ /* 0x000fe4000001ff00 */
[----:B------:R-:W-:Y:S02]  /*a9e0*/  CS2R R58, SRZ ;  /* 0x00000000003a7805 */ /* 0x000fe4000001ff00 */
[----:B------:R-:W-:Y:S01]  /*a9f0*/  CS2R R56, SRZ ;  /* 0x0000000000387805 */ /* 0x000fe2000001ff00 */
[----:B---3--:R-:W-:Y:S06]  /*aa00*/  @!P1 BRA `(.L_x_148) ;  /* 0x0000000000d49947 */ /* 0x008fec0003800000 */
[----:B------:R-:W-:Y:S01]  /*aa10*/  SHF.R.U32.HI R3, RZ, 0x15, R95 ;  /* 0x00000015ff037819 */ /* 0x000fe2000001165f */
[----:B------:R-:W-:Y:S03]  /*aa20*/  BSSY B0, `(.L_x_149) ;  /* 0x0000006000007945 */ /* 0x000fe60003800000 */
[----:B------:R-:W-:Y:S01]  /*aa30*/  LOP3.LUT P0, RZ, R3, 0x3, R128, 0x48, !PT ;  /* 0x0000000303ff7812 */ /* 0x000fe20007804880 */
[----:B------:R-:W-:Y:S01]  /*aa40*/  @!UPT UIADD3 URZ, UPT, UPT, URZ, URZ, URZ ;  /* 0x000000fffffff290 */ /* 0x000fe2000fffe0ff */
[----:B-1----:R-:W-:Y:S11]  /*aa50*/  @P2 BRA `(.L_x_150) ;  /* 0x0000000000082947 */ /* 0x002ff60003800000 */
[----:B------:R-:W1:Y:S02]  /*aa60*/  SYNCS.PHASECHK.TRANS64.TRYWAIT P1, [R145+URZ+0x100], R0 ;  /* 0x00010000910075a7 */ /* 0x000e6400080211ff */
[----:B-1----:R-:W-:Y:S05]  /*aa70*/  @!P1 BRA `(.L_x_151) ;  /* 0x0000008c000c9947 */ /* 0x002fea0003800000 */
.L_x_150:
[----:B------:R-:W-:Y:S05]  /*aa80*/  BSYNC B0 ;  /* 0x0000000000007941 */ /* 0x000fea0003800000 */
.L_x_149:
[----:B------:R-:W-:Y:S05]  /*aa90*/  @!P0 BRA `(.L_x_152) ;  /* 0x0000000000408947 */ /* 0x000fea0003800000 */
[----:B------:R-:W3:Y:S01]  /*aaa0*/  LDCU.64 UR8, c[0x4][0x70] ;  /* 0x01000e00ff0877ac */ /* 0x000ee20008000a00 */
[----:B------:R-:W-:Y:S01]  /*aab0*/  MOV R3, 0x0 ;  /* 0x0000000000037802 */ /* 0x000fe20000000f00 */
[----:B------:R-:W-:Y:S02]  /*aac0*/  HFMA2 R12, -RZ, RZ, 0, 5.9604644775390625e-08 ;  /* 0x00000001ff0c7431 */ /* 0x000fe400000001ff */
[----:B------:R-:W-:Y:S02]  /*aad0*/  IMAD.MOV.U32 R8, RZ, RZ, 0x192 ;  /* 0x00000192ff087424 */ /* 0x000fe400078e00ff */
[----:B------:R-:W-:Y:S01]  /*aae0*/  IMAD.MOV.U32 R13, RZ, RZ, RZ ;  /* 0x000000ffff0d7224 */ /* 0x000fe200078e00ff */
[----:B------:R-:W5:Y:S01]  /*aaf0*/  LDCU.64 UR6, c[0x4][0x78] ;  /* 0x01000f00ff0677ac */ /* 0x000f620008000a00 */
[----:B--2---:R-:W2:Y:S01]  /*ab00*/  LDC.64 R2, c[0x4][R3] ;  /* 0x0100000003027b82 */ /* 0x004ea20000000a00 */
[----:B------:R-:W1:Y:S01]  /*ab10*/  LDCU.64 UR4, c[0x4][0x10] ;  /* 0x01000200ff0477ac */ /* 0x000e620008000a00 */
[----:B---3--:R-:W-:Y:S01]  /*ab20*/  MOV R5, UR9 ;  /* 0x0000000900057c02 */ /* 0x008fe20008000f00 */
[----:B------:R-:W-:Y:S01]  /*ab30*/  IMAD.U32 R4, RZ, RZ, UR8 ;  /* 0x00000008ff047e24 */ /* 0x000fe2000f8e00ff */
[----:B-----5:R-:W-:Y:S01]  /*ab40*/  MOV R7, UR7 ;  /* 0x0000000700077c02 */ /* 0x020fe20008000f00 */
[----:B------:R-:W-:Y:S01]  /*ab50*/  IMAD.U32 R6, RZ, RZ, UR6 ;  /* 0x00000006ff067e24 */ /* 0x000fe2000f8e00ff */
[----:B-1----:R-:W-:Y:S01]  /*ab60*/  MOV R11, UR5 ;  /* 0x00000005000b7c02 */ /* 0x002fe20008000f00 */
[----:B------:R-:W-:Y:S02]  /*ab70*/  IMAD.U32 R10, RZ, RZ, UR4 ;  /* 0x00000004ff0a7e24 */ /* 0x000fe4000f8e00ff */
[----:B------:R-:W-:Y:S07]  /*ab80*/  LEPC R20, `(.L_x_152) ;  /* 0x000000001014794e */ /* 0x000fee0000000000 */
[----:B--2-4-:R-:W-:Y:S05]  /*ab90*/  CALL.ABS.NOINC R2 ;  /* 0x0000000002007343 */ /* 0x014fea0003c00000 */
.L_x_152:
[----:B------:R-:W-:Y:S05]  /*aba0*/  WARPSYNC.ALL ;  /* 0x0000000000007948 */ /* 0x000fea0003800000 */
[C---:B------:R-:W-:Y:S01]  /*abb0*/  R2UR UR4, R95.reuse ;  /* 0x000000005f0472ca */ /* 0x040fe200000e0000 */
[----:B------:R-:W-:Y:S05]  /*abc0*/  VIADD R3, R95, 0x100000 ;  /* 0x001000005f037836 */ /* 0x000fea0000000000 */
[----:B------:R-:W-:Y:S04]  /*abd0*/  SHF.R.U32.HI R3, RZ, 0x15, R3 ;  /* 0x00000015ff037819 */ /* 0x000fe80000011603 */
[----:B------:R-:W-:Y:S03]  /*abe0*/  LOP3.LUT P0, RZ, R3, 0x3, R128, 0x48, !PT ;  /* 0x0000000303ff7812 */ /* 0x000fe60007804880 */
[----:B------:R-:W3:Y:S10]  /*abf0*/  LDTM.16dp256bit.x8 R24, tmem[UR4] ;  /* 0x00000004001879ee */ /* 0x000ef400081a0000 */
[----:B---3--:R-:W-:Y:S05]  /*ac00*/  @!P0 BRA `(.L_x_153) ;  /* 0x0000000000408947 */ /* 0x008fea0003800000 */
        /* <DEDUP_REMOVED lines=16> */
.L_x_153:
[----:B------:R-:W-:Y:S05]  /*ad10*/  WARPSYNC.ALL ;  /* 0x0000000000007948 */ /* 0x000fea0003800000 */
[----:B------:R-:W-:Y:S11]  /*ad20*/  R2UR UR4, R95 ;  /* 0x000000005f0472ca */ /* 0x000ff600000e0000 */
[----:B------:R-:W-:Y:S02]  /*ad30*/  @!UPT UIADD3 URZ, UPT, UPT, URZ, URZ, URZ ;  /* 0x000000fffffff290 */ /* 0x000fe4000fffe0ff */
[----:B------:R-:W3:Y:S02]  /*ad40*/  LDTM.16dp256bit.x8 R56, tmem[UR4+0x100000] ;  /* 0x10000004003879ee */ /* 0x000ee400081a0000 */
[----:B---3--:R-:W-:Y:S01]  /*ad50*/  NOP ;  /* 0x0000000000007918 */ /* 0x008fe20000000000 */
.L_x_148:
[--C-:B-1----:R-:W-:Y:S01]  /*ad60*/  HADD2.F32 R90, -RZ, R116.reuse.H0_H0 ;  /* 0x20000074ff5a7230 */ /* 0x102fe20000004100 */
[----:B------:R-:W-:Y:S05]  /*ad70*/  WARPSYNC.ALL ;  /* 0x0000000000007948 */ /* 0x000fea0003800000 */
[----:B------:R-:W-:Y:S01]  /*ad80*/  LEA R165, R141, R144, 0x1 ;  /* 0x000000908da57211 */ /* 0x000fe200078e08ff */
[-C--:B------:R-:W-:Y:S01]  /*ad90*/  FMUL R13, R36, R88.reuse ;  /* 0x00000058240d7220 */ /* 0x080fe20000400000 */
[-C--:B------:R-:W-:Y:S01]  /*ada0*/  FMUL R14, R37, R88.reuse ;  /* 0x00000058250e7220 */ /* 0x080fe20000400000 */
[-C--:B------:R-:W-:Y:S01]  /*adb0*/  FMUL R15, R38, R88.reuse ;  /* 0x00000058260f7220 */ /* 0x080fe20000400000 */
[----:B------:R-:W-:Y:S02]  /*adc0*/  HADD2.F32 R91, -RZ, R116.H1_H1 ;  /* 0x30000074ff5b7230 */ /* 0x000fe40000004100 */
[-C--:B------:R-:W-:Y:S01]  /*add0*/  FMUL R16, R39, R88.reuse ;  /* 0x0000005827107220 */ /* 0x080fe20000400000 */
[-C--:B------:R-:W-:Y:S01]  /*ade0*/  FMUL R0, R24, R88.reuse ;  /* 0x0000005818007220 */ /* 0x080fe20000400000 */
[--C-:B------:R-:W-:Y:S02]  /*adf0*/  HADD2.F32 R92, -RZ, R119.reuse.H0_H0 ;  /* 0x20000077ff5c7230 */ /* 0x100fe40000004100 */
[-C--:B--2---:R-:W-:Y:S01]  /*ae00*/  FMUL R2, R25, R88.reuse ;  /* 0x0000005819027220 */ /* 0x084fe20000400000 */
[----:B------:R-:W-:Y:S01]  /*ae10*/  FMUL R3, R26, R88 ;  /* 0x000000581a037220 */ /* 0x000fe20000400000 */
[----:B------:R-:W-:Y:S02]  /*ae20*/  HADD2.F32 R93, -RZ, R119.H1_H1 ;  /* 0x30000077ff5d7230 */ /* 0x000fe40000004100 */
[C---:B------:R-:W-:Y:S01]  /*ae30*/  FFMA R0, R89.reuse, R90, R0 ;  /* 0x0000005a59007223 */ /* 0x040fe20000000000 */
[--C-:B------:R-:W-:Y:S02]  /*ae40*/  HADD2.F32 R90, -RZ, R117.reuse.H0_H0 ;  /* 0x20000075ff5a7230 */ /* 0x100fe40000004100 */
[----:B------:R-:W-:Y:S01]  /*ae50*/  FFMA R2, R89, R91, R2 ;  /* 0x0000005b59027223 */ /* 0x000fe20000000002 */
[----:B------:R-:W-:Y:S02]  /*ae60*/  HADD2.F32 R91, -RZ, R117.H1_H1 ;  /* 0x30000075ff5b7230 */ /* 0x000fe40000004100 */
[-C--:B------:R-:W-:Y:S01]  /*ae70*/  FMUL R4, R27, R88.reuse ;  /* 0x000000581b047220 */ /* 0x080fe20000400000 */
[----:B------:R-:W-:Y:S01]  /*ae80*/  FMUL R5, R28, R88 ;  /* 0x000000581c057220 */ /* 0x000fe20000400000 */
[C---:B------:R-:W-:Y:S01]  /*ae90*/  FFMA R3, R89.reuse, R90, R3 ;  /* 0x0000005a59037223 */ /* 0x040fe20000000003 */
[--C-:B------:R-:W-:Y:S01]  /*aea0*/  HADD2.F32 R90, -RZ, R118.reuse.H0_H0 ;  /* 0x20000076ff5a7230 */ /* 0x100fe20000004100 */
[----:B------:R-:W-:Y:S01]  /*aeb0*/  F2FP.F16.F32.PACK_AB R148, R2, R0 ;  /* 0x000000000294723e */ /* 0x000fe200000000ff */
[----:B------:R-:W-:Y:S01]  /*aec0*/  FFMA R4, R89, R91, R4 ;  /* 0x0000005b59047223 */ /* 0x000fe20000000004 */
[----:B------:R-:W-:Y:S02]  /*aed0*/  HADD2.F32 R91, -RZ, R118.H1_H1 ;  /* 0x30000076ff5b7230 */ /* 0x000fe40000004100 */
[----:B------:R-:W-:Y:S01]  /*aee0*/  FMUL R6, R29, R88 ;  /* 0x000000581d067220 */ /* 0x000fe20000400000 */
[C---:B------:R-:W-:Y:S01]  /*aef0*/  FFMA R5, R89.reuse, R90, R5 ;  /* 0x0000005a59057223 */ /* 0x040fe20000000005 */
[----:B------:R-:W-:Y:S01]  /*af00*/  FMUL R7, R30, R88 ;  /* 0x000000581e077220 */ /* 0x000fe20000400000 */
[----:B------:R-:W-:Y:S01]  /*af10*/  F2FP.F16.F32.PACK_AB R149, R4, R3 ;  /* 0x000000030495723e */ /* 0x000fe200000000ff */
[C---:B------:R-:W-:Y:S01]  /*af20*/  FFMA R6, R89.reuse, R91, R6 ;  /* 0x0000005b59067223 */ /* 0x040fe20000000006 */
[----:B------:R-:W-:Y:S02]  /*af30*/  HADD2.F32 R90, -RZ, R108.H0_H0 ;  /* 0x2000006cff5a7230 */ /* 0x000fe40000004100 */
[----:B------:R-:W-:Y:S01]  /*af40*/  FFMA R7, R89, R92, R7 ;  /* 0x0000005c59077223 */ /* 0x000fe20000000007 */
[-C--:B------:R-:W-:Y:S01]  /*af50*/  FMUL R8, R31, R88.reuse ;  /* 0x000000581f087220 */ /* 0x080fe20000400000 */
[----:B------:R-:W-:Y:S01]  /*af60*/  HADD2.F32 R92, -RZ, R109.H0_H0 ;  /* 0x2000006dff5c7230 */ /* 0x000fe20000004100 */
[----:B------:R-:W-:Y:S01]  /*af70*/  F2FP.F16.F32.PACK_AB R150, R6, R5 ;  /* 0x000000050696723e */ /* 0x000fe200000000ff */
[-C--:B------:R-:W-:Y:S01]  /*af80*/  FMUL R9, R32, R88.reuse ;  /* 0x0000005820097220 */ /* 0x080fe20000400000 */
[----:B------:R-:W-:Y:S01]  /*af90*/  FFMA R8, R89, R93, R8 ;  /* 0x0000005d59087223 */ /* 0x000fe20000000008 */
[----:B------:R-:W-:Y:S02]  /*afa0*/  HADD2.F32 R91, -RZ, R110.H1_H1 ;  /* 0x3000006eff5b7230 */ /* 0x000fe40000004100 */
[----:B------:R-:W-:Y:S01]  /*afb0*/  FMUL R10, R33, R88 ;  /* 0x00000058210a7220 */ /* 0x000fe20000400000 */
[----:B------:R-:W-:Y:S01]  /*afc0*/  FFMA R9, R89, R90, R9 ;  /* 0x0000005a59097223 */ /* 0x000fe20000000009 */
[----:B------:R-:W-:Y:S01]  /*afd0*/  HADD2.F32 R90, -RZ, R108.H1_H1 ;  /* 0x3000006cff5a7230 */ /* 0x000fe20000004100 */
[----:B------:R-:W-:Y:S01]  /*afe0*/  F2FP.F16.F32.PACK_AB R151, R8, R7 ;  /* 0x000000070897723e */ /* 0x000fe200000000ff */
[-C--:B------:R-:W-:Y:S01]  /*aff0*/  FMUL R11, R34, R88.reuse ;  /* 0x00000058220b7220 */ /* 0x080fe20000400000 */
[----:B------:R-:W-:Y:S01]  /*b000*/  FMUL R12, R35, R88 ;  /* 0x00000058230c7220 */ /* 0x000fe20000400000 */
[----:B------:R-:W-:Y:S02]  /*b010*/  HADD2.F32 R93, -RZ, R101.H1_H1 ;  /* 0x30000065ff5d7230 */ /* 0x000fe40000004100 */
[C---:B------:R-:W-:Y:S01]  /*b020*/  FFMA R10, R89.reuse, R90, R10 ;  /* 0x0000005a590a7223 */ /* 0x040fe2000000000a */
[----:B------:R-:W-:Y:S01]  /*b030*/  HADD2.F32 R90, -RZ, R109.H1_H1 ;  /* 0x3000006dff5a7230 */ /* 0x000fe20000004100 */
[----:B------:R1:W-:Y:S01]  /*b040*/  STSM.16.MT88.4 [R144+0x1000], R148 ;  /* 0x0010009490007844 */ /* 0x0003e20000004200 */
[C---:B------:R-:W-:Y:S01]  /*b050*/  FFMA R11, R89.reuse, R92, R11 ;  /* 0x0000005c590b7223 */ /* 0x040fe2000000000b */
[----:B------:R-:W-:Y:S01]  /*b060*/  HADD2.F32 R92, -RZ, R110.H0_H0 ;  /* 0x2000006eff5c7230 */ /* 0x000fe20000004100 */
[----:B------:R-:W-:Y:S01]  /*b070*/  F2FP.F16.F32.PACK_AB R152, R10, R9 ;  /* 0x000000090a98723e */ /* 0x000fe200000000ff */
[C---:B------:R-:W-:Y:S01]  /*b080*/  FFMA R12, R89.reuse, R90, R12 ;  /* 0x0000005a590c7223 */ /* 0x040fe2000000000c */
[--C-:B------:R-:W-:Y:S02]  /*b090*/  HADD2.F32 R90, -RZ, R111.reuse.H0_H0 ;  /* 0x2000006fff5a7230 */ /* 0x100fe40000004100 */
[----:B------:R-:W-:Y:S01]  /*b0a0*/  FMUL R17, R40, R88 ;  /* 0x0000005828117220 */ /* 0x000fe20000400000 */
[C---:B------:R-:W-:Y:S01]  /*b0b0*/  FFMA R13, R89.reuse, R92, R13 ;  /* 0x0000005c590d7223 */ /* 0x040fe2000000000d */
[C---:B------:R-:W-:Y:S01]  /*b0c0*/  FFMA R14, R89.reuse, R91, R14 ;  /* 0x0000005b590e7223 */ /* 0x040fe2000000000e */
[----:B------:R-:W-:Y:S01]  /*b0d0*/  HADD2.F32 R91, -RZ, R111.H1_H1 ;  /* 0x3000006fff5b7230 */ /* 0x000fe20000004100 */
[----:B------:R-:W-:Y:S01]  /*b0e0*/  F2FP.F16.F32.PACK_AB R153, R12, R11 ;  /* 0x0000000b0c99723e */ /* 0x000fe200000000ff */
[C---:B------:R-:W-:Y:S01]  /*b0f0*/  FFMA R15, R89.reuse, R90, R15 ;  /* 0x0000005a590f7223 */ /* 0x040fe2000000000f */
[--C-:B------:R-:W-:Y:S01]  /*b100*/  HADD2.F32 R90, -RZ, R100.reuse.H0_H0 ;  /* 0x20000064ff5a7230 */ /* 0x100fe20000004100 */
[----:B------:R-:W-:Y:S01]  /*b110*/  F2FP.F16.F32.PACK_AB R154, R14, R13 ;  /* 0x0000000d0e9a723e */ /* 0x000fe200000000ff */
[----:B------:R-:W-:Y:S01]  /*b120*/  FFMA R16, R89, R91, R16 ;  /* 0x0000005b59107223 */ /* 0x000fe20000000010 */
[----:B------:R-:W-:Y:S02]  /*b130*/  HADD2.F32 R91, -RZ, R100.H1_H1 ;  /* 0x30000064ff5b7230 */ /* 0x000fe40000004100 */
[----:B------:R-:W-:Y:S01]  /*b140*/  FMUL R18, R41, R88 ;  /* 0x0000005829127220 */ /* 0x000fe20000400000 */
[----:B------:R-:W-:Y:S02]  /*b150*/  HADD2.F32 R92, -RZ, R101.H0_H0 ;  /* 0x20000065ff5c7230 */ /* 0x000fe40000004100 */
[C---:B------:R-:W-:Y:S01]  /*b160*/  FFMA R17, R89.reuse, R90, R17 ;  /* 0x0000005a59117223 */ /* 0x040fe20000000011 */
[----:B------:R-:W-:Y:S01]  /*b170*/  F2FP.F16.F32.PACK_AB R155, R16, R15 ;  /* 0x0000000f109b723e */ /* 0x000fe200000000ff */
[----:B------:R-:W-:Y:S01]  /*b180*/  FFMA R18, R89, R91, R18 ;  /* 0x0000005b59127223 */ /* 0x000fe20000000012 */
[-C--:B------:R-:W-:Y:S01]  /*b190*/  FMUL R19, R42, R88.reuse ;  /* 0x000000582a137220 */ /* 0x080fe20000400000 */
[----:B------:R-:W-:Y:S01]  /*b1a0*/  FMUL R20, R43, R88 ;  /* 0x000000582b147220 */ /* 0x000fe20000400000 */
[--C-:B------:R-:W-:Y:S01]  /*b1b0*/  HADD2.F32 R90, -RZ, R102.reuse.H0_H0 ;  /* 0x20000066ff5a7230 */ /* 0x100fe20000004100 */
[----:B------:R2:W-:Y:S01]  /*b1c0*/  STSM.16.MT88.4 [R144+0x1800], R152 ;  /* 0x0018009890007844 */ /* 0x0005e20000004200 */
[----:B------:R-:W-:Y:S01]  /*b1d0*/  F2FP.F16.F32.PACK_AB R156, R18, R17 ;  /* 0x00000011129c723e */ /* 0x000fe200000000ff */
[C---:B------:R-:W-:Y:S01]  /*b1e0*/  FFMA R19, R89.reuse, R92, R19 ;  /* 0x0000005c59137223 */ /* 0x040fe20000000013 */
[----:B------:R-:W-:Y:S01]  /*b1f0*/  FFMA R20, R89, R93, R20 ;  /* 0x0000005d59147223 */ /* 0x000fe20000000014 */
[-C--:B------:R-:W-:Y:S01]  /*b200*/  FMUL R21, R44, R88.reuse ;  /* 0x000000582c157220 */ /* 0x080fe20000400000 */
[----:B------:R-:W-:Y:S02]  /*b210*/  HADD2.F32 R91, -RZ, R102.H1_H1 ;  /* 0x30000066ff5b7230 */ /* 0x000fe40000004100 */
[----:B------:R-:W-:Y:S01]  /*b220*/  FMUL R22, R45, R88 ;  /* 0x000000582d167220 */ /* 0x000fe20000400000 */
[--C-:B------:R-:W-:Y:S01]  /*b230*/  HADD2.F32 R92, -RZ, R103.reuse.H0_H0 ;  /* 0x20000067ff5c7230 */ /* 0x100fe20000004100 */
        /* <DEDUP_REMOVED lines=18> */
[----:B------:R-:W-:Y:S01]  /*b360*/  HADD2.F32 R93, -RZ, R97.H1_H1 ;  /* 0x30000061ff5d7230 */ /* 0x000fe20000004100 */
[----:B------:R3:W-:Y:S01]  /*b370*/  STSM.16.MT88.4 [R144+0x2000], R156 ;  /* 0x0020009c90007844 */ /* 0x0007e20000004200 */
[----:B------:R-:W-:Y:S01]  /*b380*/  FMUL R28, R51, R88 ;  /* 0x00000058331c7220 */ /* 0x000fe20000400000 */
[--C-:B------:R-:W-:Y:S01]  /*b390*/  HADD2.F32 R90, -RZ, R98.reuse.H0_H0 ;  /* 0x20000062ff5a7230 */ /* 0x100fe20000004100 */
[----:B-1----:R-:W-:Y:S01]  /*b3a0*/  F2FP.F16.F32.PACK_AB R148, R26, R25 ;  /* 0x000000191a94723e */ /* 0x002fe200000000ff */
[C---:B------:R-:W-:Y:S01]  /*b3b0*/  FFMA R27, R89.reuse, R92, R27 ;  /* 0x0000005c591b7223 */ /* 0x040fe2000000001b */
[----:B------:R-:W-:Y:S01]  /*b3c0*/  FFMA R28, R89, R93, R28 ;  /* 0x0000005d591c7223 */ /* 0x000fe2000000001c */
[-C--:B------:R-:W-:Y:S01]  /*b3d0*/  FMUL R29, R52, R88.reuse ;  /* 0x00000058341d7220 */ /* 0x080fe20000400000 */
[-C--:B------:R-:W-:Y:S01]  /*b3e0*/  FMUL R30, R53, R88.reuse ;  /* 0x00000058351e7220 */ /* 0x080fe20000400000 */
[--C-:B------:R-:W-:Y:S02]  /*b3f0*/  HADD2.F32 R92, -RZ, R99.reuse.H0_H0 ;  /* 0x20000063ff5c7230 */ /* 0x100fe40000004100 */
[----:B------:R-:W-:Y:S01]  /*b400*/  FMUL R31, R54, R88 ;  /* 0x00000058361f7220 */ /* 0x000fe20000400000 */
[----:B------:R-:W-:Y:S01]  /*b410*/  F2FP.F16.F32.PACK_AB R149, R28, R27 ;  /* 0x0000001b1c95723e */ /* 0x000fe200000000ff */
[----:B------:R-:W-:Y:S01]  /*b420*/  FFMA R29, R89, R90, R29 ;  /* 0x0000005a591d7223 */ /* 0x000fe2000000001d */
[----:B------:R-:W-:Y:S02]  /*b430*/  HADD2.F32 R90, -RZ, R98.H1_H1 ;  /* 0x30000062ff5a7230 */ /* 0x000fe40000004100 */
[-C--:B------:R-:W-:Y:S01]  /*b440*/  FMUL R32, R55, R88.reuse ;  /* 0x0000005837207220 */ /* 0x080fe20000400000 */
[----:B------:R-:W-:Y:S02]  /*b450*/  HADD2.F32 R91, -RZ, R99.H1_H1 ;  /* 0x30000063ff5b7230 */ /* 0x000fe40000004100 */
[-C--:B------:R-:W-:Y:S01]  /*b460*/  FMUL R56, R56, R88.reuse ;  /* 0x0000005838387220 */ /* 0x080fe20000400000 */
[----:B------:R-:W-:Y:S01]  /*b470*/  FMUL R57, R57, R88 ;  /* 0x0000005839397220 */ /* 0x000fe20000400000 */
[C---:B------:R-:W-:Y:S01]  /*b480*/  FFMA R30, R89.reuse, R90, R30 ;  /* 0x0000005a591e7223 */ /* 0x040fe2000000001e */
[--C-:B------:R-:W-:Y:S02]  /*b490*/  HADD2.F32 R90, -RZ, R104.reuse.H0_H0 ;  /* 0x20000068ff5a7230 */ /* 0x100fe40000004100 */
[C---:B------:R-:W-:Y:S01]  /*b4a0*/  FFMA R31, R89.reuse, R92, R31 ;  /* 0x0000005c591f7223 */ /* 0x040fe2000000001f */
[C---:B------:R-:W-:Y:S01]  /*b4b0*/  FFMA R32, R89.reuse, R91, R32 ;  /* 0x0000005b59207223 */ /* 0x040fe20000000020 */
[----:B------:R-:W-:Y:S01]  /*b4c0*/  HADD2.F32 R92, -RZ, R104.H1_H1 ;  /* 0x30000068ff5c7230 */ /* 0x000fe20000004100 */
[----:B------:R-:W-:Y:S01]  /*b4d0*/  F2FP.F16.F32.PACK_AB R150, R30, R29 ;  /* 0x0000001d1e96723e */ /* 0x000fe200000000ff */
[--C-:B------:R-:W-:Y:S02]  /*b4e0*/  HADD2.F32 R91, -RZ, R105.reuse.H0_H0 ;  /* 0x20000069ff5b7230 */ /* 0x100fe40000004100 */
[C---:B------:R-:W-:Y:S01]  /*b4f0*/  FFMA R56, R89.reuse, R90, R56 ;  /* 0x0000005a59387223 */ /* 0x040fe20000000038 */
[----:B------:R-:W-:Y:S01]  /*b500*/  F2FP.F16.F32.PACK_AB R151, R32, R31 ;  /* 0x0000001f2097723e */ /* 0x000fe200000000ff */
[----:B------:R-:W-:Y:S01]  /*b510*/  FFMA R57, R89, R92, R57 ;  /* 0x0000005c59397223 */ /* 0x000fe20000000039 */
[-C--:B------:R-:W-:Y:S01]  /*b520*/  FMUL R58, R58, R88.reuse ;  /* 0x000000583a3a7220 */ /* 0x080fe20000400000 */
[----:B------:R-:W-:Y:S02]  /*b530*/  HADD2.F32 R90, -RZ, R105.H1_H1 ;  /* 0x30000069ff5a7230 */ /* 0x000fe40000004100 */
[----:B------:R-:W-:Y:S01]  /*b540*/  FMUL R59, R59, R88 ;  /* 0x000000583b3b7220 */ /* 0x000fe20000400000 */
[----:B------:R1:W-:Y:S01]  /*b550*/  STSM.16.MT88.4 [R144+0x2800], R148 ;  /* 0x0028009490007844 */ /* 0x0003e20000004200 */
[----:B--2---:R-:W-:Y:S01]  /*b560*/  F2FP.F16.F32.PACK_AB R152, R57, R56 ;  /* 0x000000383998723e */ /* 0x004fe200000000ff */
[C---:B------:R-:W-:Y:S01]  /*b570*/  FFMA R58, R89.reuse, R91, R58 ;  /* 0x0000005b593a7223 */ /* 0x040fe2000000003a */
[--C-:B------:R-:W-:Y:S02]  /*b580*/  HADD2.F32 R91, -RZ, R106.reuse.H0_H0 ;  /* 0x2000006aff5b7230 */ /* 0x100fe40000004100 */
        /* <DEDUP_REMOVED lines=26> */
[----:B---3--:R-:W-:Y:S01]  /*b730*/  F2FP.F16.F32.PACK_AB R156, R65, R64 ;  /* 0x00000040419c723e */ /* 0x008fe200000000ff */
        /* <DEDUP_REMOVED lines=12> */
[-C--:B------:R-:W-:Y:S01]  /*b800*/  FMUL R71, R71, R88.reuse ;  /* 0x0000005847477220 */ /* 0x080fe20000400000 */
[----:B------:R-:W-:Y:S01]  /*b810*/  FMUL R72, R72, R88 ;  /* 0x0000005848487220 */ /* 0x000fe20000400000 */
[----:B------:R-:W-:Y:S01]  /*b820*/  F2FP.F16.F32.PACK_AB R158, R69, R68 ;  /* 0x00000044459e723e */ /* 0x000fe200000000ff */
[C---:B------:R-:W-:Y:S01]  /*b830*/  FFMA R70, R89.reuse, R91, R70 ;  /* 0x0000005b59467223 */ /* 0x040fe20000000046 */
[--C-:B------:R-:W-:Y:S02]  /*b840*/  HADD2.F32 R91, -RZ, R120.reuse.H0_H0 ;  /* 0x20000078ff5b7230 */ /* 0x100fe40000004100 */
[----:B------:R-:W-:Y:S01]  /*b850*/  FFMA R71, R89, R90, R71 ;  /* 0x0000005a59477223 */ /* 0x000fe20000000047 */
[----:B------:R-:W-:Y:S02]  /*b860*/  HADD2.F32 R92, -RZ, R120.H1_H1 ;  /* 0x30000078ff5c7230 */ /* 0x000fe40000004100 */
[----:B------:R-:W-:Y:S01]  /*b870*/  FMUL R73, R73, R88 ;  /* 0x0000005849497220 */ /* 0x000fe20000400000 */
[--C-:B------:R-:W-:Y:S02]  /*b880*/  HADD2.F32 R93, -RZ, R121.reuse.H0_H0 ;  /* 0x20000079ff5d7230 */ /* 0x100fe40000004100 */
[----:B------:R-:W-:Y:S01]  /*b890*/  FFMA R72, R89, R91, R72 ;  /* 0x0000005b59487223 */ /* 0x000fe20000000048 */
[----:B------:R-:W-:Y:S01]  /*b8a0*/  F2FP.F16.F32.PACK_AB R159, R71, R70 ;  /* 0x00000046479f723e */ /* 0x000fe200000000ff */
[----:B------:R-:W-:Y:S01]  /*b8b0*/  FFMA R73, R89, R92, R73 ;  /* 0x0000005c59497223 */ /* 0x000fe20000000049 */
[-C--:B------:R-:W-:Y:S01]  /*b8c0*/  FMUL R74, R74, R88.reuse ;  /* 0x000000584a4a7220 */ /* 0x080fe20000400000 */
[----:B------:R-:W-:Y:S02]  /*b8d0*/  HADD2.F32 R90, -RZ, R121.H1_H1 ;  /* 0x30000079ff5a7230 */ /* 0x000fe40000004100 */
[----:B------:R-:W-:Y:S01]  /*b8e0*/  FMUL R75, R75, R88 ;  /* 0x000000584b4b7220 */ /* 0x000fe20000400000 */
[----:B------:R1:W-:Y:S01]  /*b8f0*/  STSM.16.MT88.4 [R165+0x1800], R156 ;  /* 0x0018009ca5007844 */ /* 0x0003e20000004200 */
[----:B------:R-:W-:Y:S01]  /*b900*/  F2FP.F16.F32.PACK_AB R160, R73, R72 ;  /* 0x0000004849a0723e */ /* 0x000fe200000000ff */
[C---:B------:R-:W-:Y:S01]  /*b910*/  FFMA R74, R89.reuse, R93, R74 ;  /* 0x0000005d594a7223 */ /* 0x040fe2000000004a */
[----:B------:R-:W-:Y:S01]  /*b920*/  FFMA R75, R89, R90, R75 ;  /* 0x0000005a594b7223 */ /* 0x000fe2000000004b */
[--C-:B------:R-:W-:Y:S02]  /*b930*/  HADD2.F32 R91, -RZ, R122.reuse.H0_H0 ;  /* 0x2000007aff5b7230 */ /* 0x100fe40000004100 */
        /* <DEDUP_REMOVED lines=10> */
[--C-:B------:R-:W-:Y:S02]  /*b9e0*/  HADD2.F32 R90, -RZ, R124.reuse.H0_H0 ;  /* 0x2000007cff5a7230 */ /* 0x100fe40000004100 */
[C---:B------:R-:W-:Y:S01]  /*b9f0*/  FFMA R78, R89.reuse, R93, R78 ;  /* 0x0000005d594e7223 */ /* 0x040fe2000000004e */
[----:B------:R-:W-:Y:S01]  /*ba00*/  FMUL R80, R80, R88 ;  /* 0x0000005850507220 */ /* 0x000fe20000400000 */
[----:B------:R-:W-:Y:S01]  /*ba10*/  FFMA R79, R89, R92, R79 ;  /* 0x0000005c594f7223 */ /* 0x000fe2000000004f */
[----:B------:R-:W-:Y:S02]  /*ba20*/  HADD2.F32 R92, -RZ, R124.H1_H1 ;  /* 0x3000007cff5c7230 */ /* 0x000fe40000004100 */
[-C--:B------:R-:W-:Y:S01]  /*ba30*/  FMUL R81, R81, R88.reuse ;  /* 0x0000005851517220 */ /* 0x080fe20000400000 */
[--C-:B------:R-:W-:Y:S02]  /*ba40*/  HADD2.F32 R91, -RZ, R125.reuse.H0_H0 ;  /* 0x2000007dff5b7230 */ /* 0x100fe40000004100 */
[----:B------:R-:W-:Y:S01]  /*ba50*/  FMUL R82, R82, R88 ;  /* 0x0000005852527220 */ /* 0x000fe20000400000 */
[C---:B------:R-:W-:Y:S01]  /*ba60*/  FFMA R80, R89.reuse, R90, R80 ;  /* 0x0000005a59507223 */ /* 0x040fe20000000050 */
[C---:B------:R-:W-:Y:S01]  /*ba70*/  FFMA R81, R89.reuse, R92, R81 ;  /* 0x0000005c59517223 */ /* 0x040fe20000000051 */
[----:B------:R-:W-:Y:S02]  /*ba80*/  HADD2.F32 R90, -RZ, R125.H1_H1 ;  /* 0x3000007dff5a7230 */ /* 0x000fe40000004100 */
[----:B------:R-:W-:Y:S01]  /*ba90*/  FFMA R82, R89, R91, R82 ;  /* 0x0000005b59527223 */ /* 0x000fe20000000052 */
[-C--:B------:R-:W-:Y:S01]  /*baa0*/  FMUL R83, R83, R88.reuse ;  /* 0x0000005853537220 */ /* 0x080fe20000400000 */
[--C-:B------:R-:W-:Y:S02]  /*bab0*/  HADD2.F32 R91, -RZ, R126.reuse.H0_H0 ;  /* 0x2000007eff5b7230 */ /* 0x100fe40000004100 */
[-C--:B------:R-:W-:Y:S01]  /*bac0*/  FMUL R84, R84, R88.reuse ;  /* 0x0000005854547220 */ /* 0x080fe20000400000 */
[----:B------:R-:W-:Y:S02]  /*bad0*/  HADD2.F32 R92, -RZ, R126.H1_H1 ;  /* 0x3000007eff5c7230 */ /* 0x000fe40000004100 */
[-C--:B------:R-:W-:Y:S01]  /*bae0*/  FMUL R85, R85, R88.reuse ;  /* 0x0000005855557220 */ /* 0x080fe20000400000 */
[--C-:B------:R-:W-:Y:S02]  /*baf0*/  HADD2.F32 R93, -RZ, R127.reuse.H0_H0 ;  /* 0x2000007fff5d7230 */ /* 0x100fe40000004100 */
[----:B------:R-:W-:Y:S01]  /*bb00*/  FMUL R86, R86, R88 ;  /* 0x0000005856567220 */ /* 0x000fe20000400000 */
[----:B------:R-:W-:Y:S02]  /*bb10*/  HADD2.F32 R94, -RZ, R127.H1_H1 ;  /* 0x3000007fff5e7230 */ /* 0x000fe40000004100 */
[----:B------:R-:W-:Y:S01]  /*bb20*/  FFMA R83, R89, R90, R83 ;  /* 0x0000005a59537223 */ /* 0x000fe20000000053 */
[----:B------:R-:W-:Y:S01]  /*bb30*/  FMUL R87, R87, R88 ;  /* 0x0000005857577220 */ /* 0x000fe20000400000 */
[C---:B------:R-:W-:Y:S01]  /*bb40*/  FFMA R84, R89.reuse, R91, R84 ;  /* 0x0000005b59547223 */ /* 0x040fe20000000054 */
[C---:B------:R-:W-:Y:S01]  /*bb50*/  FFMA R85, R89.reuse, R92, R85 ;  /* 0x0000005c59557223 */ /* 0x040fe20000000055 */
[C---:B------:R-:W-:Y:S01]  /*bb60*/  FFMA R86, R89.reuse, R93, R86 ;  /* 0x0000005d59567223 */ /* 0x040fe20000000056 */
[----:B------:R-:W-:Y:S01]  /*bb70*/  FFMA R87, R89, R94, R87 ;  /* 0x0000005e59577223 */ /* 0x000fe20000000057 */
[----:B------:R-:W-:Y:S01]  /*bb80*/  F2FP.F16.F32.PACK_AB R162, R77, R76 ;  /* 0x0000004c4da2723e */ /* 0x000fe200000000ff */
[----:B------:R-:W-:Y:S01]  /*bb90*/  BSSY.RECONVERGENT B0, `(.L_x_154) ;  /* 0x000001c000007945 */ /* 0x000fe20003800200 */
[----:B------:R-:W-:Y:S02]  /*bba0*/  F2FP.F16.F32.PACK_AB R163, R79, R78 ;  /* 0x0000004e4fa3723e */ /* 0x000fe400000000ff */
[----:B------:R-:W-:Y:S02]  /*bbb0*/  F2FP.F16.F32.PACK_AB R36, R81, R80 ;  /* 0x000000505124723e */ /* 0x000fe400000000ff */
[----:B------:R-:W-:Y:S01]  /*bbc0*/  F2FP.F16.F32.PACK_AB R37, R83, R82 ;  /* 0x000000525325723e */ /* 0x000fe200000000ff */
[----:B------:R1:W-:Y:S01]  /*bbd0*/  STSM.16.MT88.4 [R165+0x2000], R160 ;  /* 0x002000a0a5007844 */ /* 0x0003e20000004200 */
[----:B------:R-:W-:Y:S02]  /*bbe0*/  F2FP.F16.F32.PACK_AB R38, R85, R84 ;  /* 0x000000545526723e */ /* 0x000fe400000000ff */
[----:B------:R-:W-:Y:S02]  /*bbf0*/  F2FP.F16.F32.PACK_AB R39, R87, R86 ;  /* 0x000000565727723e */ /* 0x000fe400000000ff */
[----:B------:R-:W-:Y:S03]  /*bc00*/  ISETP.NE.AND P0, PT, R147, RZ, PT ;  /* 0x000000ff9300720c */ /* 0x000fe60003f05270 */
[----:B------:R1:W-:Y:S01]  /*bc10*/  STSM.16.MT88.4 [R165+0x2800], R36 ;  /* 0x00280024a5007844 */ /* 0x0003e20000004200 */
[----:B------:R-:W-:Y:S01]  /*bc20*/  @!PT LDS RZ, [RZ] ;  /* 0x00000000fffff984 */ /* 0x000fe20000000800 */
[----:B------:R-:W-:Y:S01]  /*bc30*/  @!PT LDS RZ, [RZ] ;  /* 0x00000000fffff984 */ /* 0x000fe20000000800 */
[----:B------:R-:W-:Y:S01]  /*bc40*/  @!PT LDS RZ, [RZ] ;  /* 0x00000000fffff984 */ /* 0x000fe20000000800 */
[----:B------:R-:W-:Y:S01]  /*bc50*/  @!PT LDS RZ, [RZ] ;  /* 0x00000000fffff984 */ /* 0x000fe20000000800 */
[----:B------:R2:W-:Y:S07]  /*bc60*/  MEMBAR.ALL.CTA ;  /* 0x0000000000007992 */ /* 0x0005ee0000008000 */
[----:B--2---:R-:W2:Y:S02]  /*bc70*/  FENCE.VIEW.ASYNC.S ;  /* 0x00000000000073c6 */ /* 0x004ea40000000000 */
[----:B--2---:R-:W-:Y:S06]  /*bc80*/  BAR.SYNC.DEFER_BLOCKING 0x1, 0x80 ;  /* 0x0042000000007b1d */ /* 0x004fec0000010000 */
[----:B------:R-:W-:Y:S05]  /*bc90*/  @!P0 BRA `(.L_x_155) ;  /* 0x00000000002c8947 */ /* 0x000fea0003800000 */
[----:B------:R-:W-:Y:S02]  /*bca0*/  UIADD3 UR7, UPT, UPT, UR43, 0x1000, URZ ;  /* 0x000010002b077890 */ /* 0x000fe4000fffe0ff */
[----:B------:R-:W-:Y:S02]  /*bcb0*/  UIADD3 UR5, UPT, UPT, UR41, 0x40, URZ ;  /* 0x0000004029057890 */ /* 0x000fe4000fffe0ff */
[----:B------:R-:W-:Y:S02]  /*bcc0*/  UIADD3 UR4, UPT, UPT, UR43, 0x3000, URZ ;  /* 0x000030002b047890 */ /* 0x000fe4000fffe0ff */
[----:B------:R-:W-:Y:S01]  /*bcd0*/  MOV R129, UR7 ;  /* 0x0000000700817c02 */ /* 0x000fe20008000f00 */
[----:B------:R-:W-:Y:S03]  /*bce0*/  UMOV UR6, UR42 ;  /* 0x0000002a00067c82 */ /* 0x000fe60008000000 */
[----:B------:R-:W-:Y:S11]  /*bcf0*/  R2UR UR40, R129 ;  /* 0x00000000812872ca */ /* 0x000ff600000e0000 */
[----:B------:R-:W-:Y:S02]  /*bd00*/  @!UPT UIADD3 URZ, UPT, UPT, URZ, URZ, URZ ;  /* 0x000000fffffff290 */ /* 0x000fe4000fffe0ff */
[----:B------:R2:W-:Y:S01]  /*bd10*/  UTMASTG.2D [UR40], [UR56] ;  /* 0x00000028380073b5 */ /* 0x0005e20008008000 */
[----:B------:R2:W-:Y:S01]  /*bd20*/  UTMASTG.2D [UR4], [UR56] ;  /* 0x00000004380073b5 */ /* 0x0005e20008008000 */
[----:B------:R0:W-:Y:S01]  /*bd30*/  UTMACMDFLUSH ;  /* 0x00000000000079b7 */ /* 0x0001e20000000000 */
[----:B--2---:R-:W-:Y:S04]  /*bd40*/  DEPBAR.LE SB0, 0x1 ;  /* 0x000080400000791a */ /* 0x004fe80000000000 */
.L_x_155:
[----:B------:R-:W-:Y:S05]  /*bd50*/  BSYNC.RECONVERGENT B0 ;  /* 0x0000000000007941 */ /* 0x000fea0003800200 */
.L_x_154:
[----:B------:R-:W-:Y:S01]  /*bd60*/  UISETP.NE.AND UP1, UPT, UR54, URZ, UPT ;  /* 0x000000ff3600728c */ /* 0x000fe2000bf25270 */
[----:B------:R-:W-:Y:S01]  /*bd70*/  BAR.SYNC.DEFER_BLOCKING 0x1, 0x80 ;  /* 0x0042000000007b1d */ /* 0x000fe20000010000 */
[----:B------:R-:W-:Y:S01]  /*bd80*/  SHF.L.U32 R0, R138, 0x1f, RZ ;  /* 0x0000001f8a007819 */ /* 0x000fe200000006ff */
[----:B-1----:R-:W-:Y:S03]  /*bd90*/  IMAD R148, R141, 0x2, R164 ;  /* 0x000000028d947824 */ /* 0x002fe600078e02a4 */
[----:B------:R-:W-:Y:S05]  /*bda0*/  PLOP3.LUT P0, PT, PT, PT, UP1, 0x80, 0x8 ;  /* 0x000000000008781c */ /* 0x000fea0003f0f018 */
[----:B------:R-:W-:Y:S04]  /*bdb0*/  @UP1 ULEA UR4, UR53, UR43, 0x3 ;  /* 0x0000002b35041291 */ /* 0x000fe8000f8e18ff */
[----:B------:R-:W-:Y:S04]  /*bdc0*/  @UP1 UIADD3 UR4, UPT, UPT, UR4, 0x50, URZ ;  /* 0x0000005004041890 */ /* 0x000fe8000fffe0ff */
[----:B------:R-:W-:Y:S09]  /*bdd0*/  @UP1 UPRMT UR4, UR52, 0x654, UR4 ;  /* 0x0000065434041896 */ /* 0x000ff20008000004 */
[----:B------:R-:W-:Y:S01]  /*bde0*/  @P0 SYNCS.ARRIVE.TRANS64.RED.A1T0 RZ, [UR4], RZ ;  /* 0x000000ffffff09a7 */ /* 0x000fe20008100404 */
[----:B------:R-:W-:Y:S01]  /*bdf0*/  @UP1 UIADD3 UR4, UPT, UPT, UR53, 0x1, URZ ;  /* 0x0000000135041890 */ /* 0x000fe2000fffe0ff */
[----:B------:R-:W-:Y:S01]  /*be00*/  BSSY B0, `(.L_x_156) ;  /* 0x0000008000007945 */ /* 0x000fe20003800000 */
[----:B------:R-:W-:Y:S02]  /*be10*/  FSETP.NEU.AND P0, PT, R89, RZ, PT ;  /* 0x000000ff5900720b */ /* 0x000fe40003f0d000 */
[----:B------:R-:W-:Y:S01]  /*be20*/  @UP1 UISETP.NE.AND UP0, UPT, UR4, 0x4, UPT ;  /* 0x000000040400188c */ /* 0x000fe2000bf05270 */
[----:B------:R-:W1:Y:S03]  /*be30*/  SYNCS.PHASECHK.TRANS64.TRYWAIT P1, [UR43+0x38], R0 ;  /* 0x00003800ff0075a7 */ /* 0x000e66000802112b */
[----:B------:R-:W-:Y:S01]  /*be40*/  @UP1 USEL UR53, UR4, URZ, UP0 ;  /* 0x000000ff04351287 */ /* 0x000fe20008000000 */
[----:B-1----:R-:W-:Y:S11]  /*be50*/  @P1 BRA `(.L_x_157) ;  /* 0x0000000000081947 */ /* 0x002ff60003800000 */
[----:B------:R-:W1:Y:S02]  /*be60*/  SYNCS.PHASECHK.TRANS64.TRYWAIT P1, [UR43+0x38], R0 ;  /* 0x00003800ff0075a7 */ /* 0x000e64000802112b */
[----:B-1----:R-:W-:Y:S05]  /*be70*/  @!P1 BRA `(.L_x_158) ;  /* 0x0000007800209947 */ /* 0x002fea0003800000 */
.L_x_157:
[----:B------:R-:W-:Y:S05]  /*be80*/  BSYNC B0 ;  /* 0x0000000000007941 */ /* 0x000fea0003800000 */
.L_x_156:
[----:B------:R-:W-:Y:S05]  /*be90*/  @P0 WARPSYNC.ALL ;  /* 0x0000000000000948 */ /* 0x000fea0003800000 */
[----:B------:R2:W3:Y:S01]  /*bea0*/  @P0 LDSM.16.MT88.4 R116, [R139+UR43+0x5000] ;  /* 0x0050002b8b74083b */ /* 0x0004e20008004200 */
[----:B------:R-:W-:Y:S02]  /*beb0*/  ISETP.GE.AND P1, PT, R146, 0x1, PT ;  /* 0x000000019200780c */ /* 0x000fe40003f26270 */
[----:B------:R-:W-:Y:S02]  /*bec0*/  CS2R R54, SRZ ;  /* 0x0000000000367805 */ /* 0x000fe4000001ff00 */
[----:B------:R-:W-:Y:S01]  /*bed0*/  CS2R R52, SRZ ;  /* 0x0000000000347805 */ /* 0x000fe2000001ff00 */
[----:B------:R2:W1:Y:S01]  /*bee0*/  @P0 LDSM.16.MT88.4 R108, [R139+UR43+0x5800] ;  /* 0x0058002b8b6c083b */ /* 0x0004620008004200 */
[----:B------:R-:W-:Y:S02]  /*bef0*/  CS2R R50, SRZ ;  /* 0x0000000000327805 */ /* 0x000fe4000001ff00 */
        /* <DEDUP_REMOVED lines=10> */
[----:B------:R2:W1:Y:S01]  /*bfa0*/  @P0 LDSM.16.MT88.4 R104, [R148+0x4000] ;  /* 0x004000009468083b */ /* 0x0004620000004200 */
        /* <DEDUP_REMOVED lines=24> */
[----:B--23--:R-:W-:Y:S06]  /*c130*/  @!P1 BRA `(.L_x_159) ;  /* 0x0000000000c49947 */ /* 0x00cfec0003800000 */
[----:B-1----:R-:W-:Y:S05]  /*c140*/  VIADD R3, R95, 0x40 ;  /* 0x000000405f037836 */ /* 0x002fea0000000000 */
[----:B------:R-:W-:Y:S04]  /*c150*/  SHF.R.U32.HI R3, RZ, 0x15, R3 ;  /* 0x00000015ff037819 */ /* 0x000fe80000011603 */
[----:B------:R-:W-:Y:S11]  /*c160*/  LOP3.LUT P0, RZ, R3, 0x3, R128, 0x48, !PT ;  /* 0x0000000303ff7812 */ /* 0x000ff60007804880 */
[----:B------:R-:W-:Y:S02]  /*c170*/  @!UPT UIADD3 URZ, UPT, UPT, URZ, URZ, URZ ;  /* 0x000000fffffff290 */ /* 0x000fe4000fffe0ff */
[----:B------:R-:W-:Y:S05]  /*c180*/  @!P0 BRA `(.L_x_160) ;  /* 0x0000000000408947 */ /* 0x000fea0003800000 */
[----:B------:R-:W1:Y:S01]  /*c190*/  LDCU.64 UR8, c[0x4][0x70] ;  /* 0x01000e00ff0877ac */ /* 0x000e620008000a00 */
[----:B------:R-:W-:Y:S01]  /*c1a0*/  MOV R3, 0x0 ;  /* 0x0000000000037802 */ /* 0x000fe20000000f00 */
[----:B------:R-:W-:Y:S02]  /*c1b0*/  HFMA2 R12, -RZ, RZ, 0, 5.9604644775390625e-08 ;  /* 0x00000001ff0c7431 */ /* 0x000fe400000001ff */
[----:B------:R-:W-:Y:S02]  /*c1c0*/  IMAD.MOV.U32 R8, RZ, RZ, 0x192 ;  /* 0x00000192ff087424 */ /* 0x000fe400078e00ff */
[----:B------:R-:W-:Y:S01]  /*c1d0*/  IMAD.MOV.U32 R13, RZ, RZ, RZ ;  /* 0x000000ffff0d7224 */ /* 0x000fe200078e00ff */
[----:B------:R-:W2:Y:S01]  /*c1e0*/  LDCU.64 UR6, c[0x4][0x78] ;  /* 0x01000f00ff0677ac */ /* 0x000ea20008000a00 */
[----:B------:R-:W3:Y:S01]  /*c1f0*/  LDC.64 R2, c[0x4][R3] ;  /* 0x0100000003027b82 */ /* 0x000ee20000000a00 */
[----:B------:R-:W5:Y:S01]  /*c200*/  LDCU.64 UR4, c[0x4][0x10] ;  /* 0x01000200ff0477ac */ /* 0x000f620008000a00 */
[----:B-1----:R-:W-:Y:S01]  /*c210*/  MOV R5, UR9 ;  /* 0x0000000900057c02 */ /* 0x002fe20008000f00 */
[----:B------:R-:W-:Y:S01]  /*c220*/  IMAD.U32 R4, RZ, RZ, UR8 ;  /* 0x00000008ff047e24 */ /* 0x000fe2000f8e00ff */
[----:B--2---:R-:W-:Y:S01]  /*c230*/  MOV R7, UR7 ;  /* 0x0000000700077c02 */ /* 0x004fe20008000f00 */
[----:B------:R-:W-:Y:S01]  /*c240*/  IMAD.U32 R6, RZ, RZ, UR6 ;  /* 0x00000006ff067e24 */ /* 0x000fe2000f8e00ff */
[----:B-----5:R-:W-:Y:S01]  /*c250*/  MOV R11, UR5 ;  /* 0x00000005000b7c02 */ /* 0x020fe20008000f00 */
[----:B------:R-:W-:Y:S02]  /*c260*/  IMAD.U32 R10, RZ, RZ, UR4 ;  /* 0x00000004ff0a7e24 */ /* 0x000fe4000f8e00ff */
[----:B------:R-:W-:Y:S07]  /*c270*/  LEPC R20, `(.L_x_160) ;  /* 0x000000001014794e */ /* 0x000fee0000000000 */
[----:B---34-:R-:W-:Y:S05]  /*c280*/  CALL.ABS.NOINC R2 ;  /* 0x0000000002007343 */ /* 0x018fea0003c00000 */
.L_x_160:
[----:B------:R-:W-:Y:S05]  /*c290*/  WARPSYNC.ALL ;  /* 0x0000000000007948 */ /* 0x000fea0003800000 */
[C---:B------:R-:W-:Y:S01]  /*c2a0*/  R2UR UR4, R95.reuse ;  /* 0x000000005f0472ca */ /* 0x040fe200000e0000 */
[----:B------:R-:W-:Y:S05]  /*c2b0*/  VIADD R3, R95, 0x100040 ;  /* 0x001000405f037836 */ /* 0x000fea0000000000 */
[----:B------:R-:W-:Y:S04]  /*c2c0*/  SHF.R.U32.HI R3, RZ, 0x15, R3 ;  /* 0x00000015ff037819 */ /* 0x000fe80000011603 */
[----:B------:R-:W-:Y:S03]  /*c2d0*/  LOP3.LUT P0, RZ, R3, 0x3, R128, 0x48, !PT ;  /* 0x0000000303ff7812 */ /* 0x000fe60007804880 */
[----:B------:R-:W1:Y:S10]  /*c2e0*/  LDTM.16dp256bit.x8 R24, tmem[UR4+0x40] ;  /* 0x00004004001879ee */ /* 0x000e7400081a0000 */
[----:B-1----:R-:W-:Y:S05]  /*c2f0*/  @!P0 BRA `(.L_x_161) ;  /* 0x0000000000408947 */ /* 0x002fea0003800000 */
        /* <DEDUP_REMOVED lines=16> */
.L_x_161:
[----:B------:R-:W-:Y:S05]  /*c400*/  WARPSYNC.ALL ;  /* 0x0000000000007948 */ /* 0x000fea0003800000 */
[----:B------:R-:W-:Y:S11]  /*c410*/  R2UR UR4, R95 ;  /* 0x000000005f0472ca */ /* 0x000ff600000e0000 */
[----:B------:R-:W-:Y:S02]  /*c420*/  @!UPT UIADD3 URZ, UPT, UPT, URZ, URZ, URZ ;  /* 0x000000fffffff290 */ /* 0x000fe4000fffe0ff */
[----:B------:R-:W2:Y:S02]  /*c430*/  LDTM.16dp256bit.x8 R56, tmem[UR4+0x100040] ;  /* 0x10004004003879ee */ /* 0x000ea400081a0000 */
[----:B--2---:R-:W-:Y:S01]  /*c440*/  NOP ;  /* 0x0000000000007918 */ /* 0x004fe20000000000 */
.L_x_159:
[--C-:B------:R-:W-:Y:S01]  /*c450*/  HADD2.F32 R4, -RZ, R116.reuse.H0_H0 ;  /* 0x20000074ff047230 */ /* 0x100fe20000004100 */
[----:B------:R-:W-:Y:S05]  /*c460*/  WARPSYNC.ALL ;  /* 0x0000000000007948 */ /* 0x000fea0003800000 */
[-C--:B-1----:R-:W-:Y:S01]  /*c470*/  FMUL R0, R24, R88.reuse ;  /* 0x0000005818007220 */ /* 0x082fe20000400000 */
[----:B------:R-:W-:Y:S02]  /*c480*/  HADD2.F32 R5, -RZ, R116.H1_H1 ;  /* 0x30000074ff057230 */ /* 0x000fe40000004100 */
[----:B------:R-:W-:Y:S01]  /*c490*/  FMUL R2, R25, R88 ;  /* 0x0000005819027220 */ /* 0x000fe20000400000 */
[--C-:B------:R-:W-:Y:S02]  /*c4a0*/  HADD2.F32 R6, -RZ, R117.reuse.H0_H0 ;  /* 0x20000075ff067230 */ /* 0x100fe40000004100 */
[C---:B------:R-:W-:Y:S01]  /*c4b0*/  FFMA R0, R89.reuse, R4, R0 ;  /* 0x0000000459007223 */ /* 0x040fe20000000000 */
[-C--:B------:R-:W-:Y:S01]  /*c4c0*/  FMUL R3, R26, R88.reuse ;  /* 0x000000581a037220 */ /* 0x080fe20000400000 */
[----:B------:R-:W-:Y:S02]  /*c4d0*/  HADD2.F32 R7, -RZ, R117.H1_H1 ;  /* 0x30000075ff077230 */ /* 0x000fe40000004100 */
[----:B------:R-:W-:Y:S01]  /*c4e0*/  FFMA R2, R89, R5, R2 ;  /* 0x0000000559027223 */ /* 0x000fe20000000002 */
[----:B------:R-:W-:Y:S01]  /*c4f0*/  FMUL R4, R27, R88 ;  /* 0x000000581b047220 */ /* 0x000fe20000400000 */
[--C-:B------:R-:W-:Y:S02]  /*c500*/  HADD2.F32 R8, -RZ, R118.reuse.H0_H0 ;  /* 0x20000076ff087230 */ /* 0x100fe40000004100 */
[C---:B------:R-:W-:Y:S01]  /*c510*/  FFMA R3, R89.reuse, R6, R3 ;  /* 0x0000000659037223 */ /* 0x040fe20000000003 */
[----:B------:R-:W-:Y:S01]  /*c520*/  FMUL R5, R28, R88 ;  /* 0x000000581c057220 */ /* 0x000fe20000400000 */
[----:B------:R-:W-:Y:S02]  /*c530*/  HADD2.F32 R9, -RZ, R118.H1_H1 ;  /* 0x30000076ff097230 */ /* 0x000fe40000004100 */
[C---:B------:R-:W-:Y:S01]  /*c540*/  FFMA R4, R89.reuse, R7, R4 ;  /* 0x0000000759047223 */ /* 0x040fe20000000004 */
[----:B------:R-:W-:Y:S02]  /*c550*/  HADD2.F32 R28, -RZ, R110.H0_H0 ;  /* 0x2000006eff1c7230 */ /* 0x000fe40000004100 */
[----:B------:R-:W-:Y:S01]  /*c560*/  FFMA R5, R89, R8, R5 ;  /* 0x0000000859057223 */ /* 0x000fe20000000005 */
[-C--:B------:R-:W-:Y:S01]  /*c570*/  FMUL R6, R29, R88.reuse ;  /* 0x000000581d067220 */ /* 0x080fe20000400000 */
[----:B------:R-:W-:Y:S02]  /*c580*/  HADD2.F32 R29, -RZ, R111.H1_H1 ;  /* 0x3000006fff1d7230 */ /* 0x000fe40000004100 */
[-C--:B------:R-:W-:Y:S01]  /*c590*/  FMUL R19, R64, R88.reuse ;  /* 0x0000005840137220 */ /* 0x080fe20000400000 */
[----:B------:R-:W-:Y:S01]  /*c5a0*/  FMUL R64, R80, R88 ;  /* 0x0000005850407220 */ /* 0x000fe20000400000 */
[----:B------:R-:W-:Y:S01]  /*c5b0*/  F2FP.F16.F32.PACK_AB R80, R2, R0 ;  /* 0x000000000250723e */ /* 0x000fe200000000ff */
[--C-:B------:R-:W-:Y:S02]  /*c5c0*/  HADD2.F32 R7, -RZ, R119.reuse.H0_H0 ;  /* 0x20000077ff077230 */ /* 0x100fe40000004100 */
[----:B------:R-:W-:Y:S01]  /*c5d0*/  FFMA R6, R89, R9, R6 ;  /* 0x0000000959067223 */ /* 0x000fe20000000006 */
[-C--:B------:R-:W-:Y:S01]  /*c5e0*/  FMUL R2, R31, R88.reuse ;  /* 0x000000581f027220 */ /* 0x080fe20000400000 */
[-C--:B------:R-:W-:Y:S01]  /*c5f0*/  FMUL R0, R30, R88.reuse ;  /* 0x000000581e007220 */ /* 0x080fe20000400000 */
[----:B------:R-:W-:Y:S02]  /*c600*/  HADD2.F32 R9, -RZ, R119.H1_H1 ;  /* 0x30000077ff097230 */ /* 0x000fe40000004100 */
[-C--:B------:R-:W-:Y:S01]  /*c610*/  FMUL R20, R65, R88.reuse ;  /* 0x0000005841147220 */ /* 0x080fe20000400000 */
[-C--:B------:R-:W-:Y:S01]  /*c620*/  FMUL R65, R81, R88.reuse ;  /* 0x0000005851417220 */ /* 0x080fe20000400000 */
[----:B------:R-:W-:Y:S01]  /*c630*/  F2FP.F16.F32.PACK_AB R81, R4, R3 ;  /* 0x000000030451723e */ /* 0x000fe200000000ff */
[C---:B------:R-:W-:Y:S01]  /*c640*/  FFMA R0, R89.reuse, R7, R0 ;  /* 0x0000000759007223 */ /* 0x040fe20000000000 */
[-C--:B------:R-:W-:Y:S01]  /*c650*/  FMUL R3, R32, R88.reuse ;  /* 0x0000005820037220 */ /* 0x080fe20000400000 */
[----:B------:R-:W-:Y:S01]  /*c660*/  FFMA R2, R89, R9, R2 ;  /* 0x0000000959027223 */ /* 0x000fe20000000002 */
[--C-:B------:R-:W-:Y:S02]  /*c670*/  HADD2.F32 R8, -RZ, R108.reuse.H0_H0 ;  /* 0x2000006cff087230 */ /* 0x100fe40000004100 */
[-C--:B------:R-:W-:Y:S01]  /*c680*/  FMUL R4, R33, R88.reuse ;  /* 0x0000005821047220 */ /* 0x080fe20000400000 */
[----:B------:R-:W-:Y:S02]  /*c690*/  HADD2.F32 R30, -RZ, R111.H0_H0 ;  /* 0x2000006fff1e7230 */ /* 0x000fe40000004100 */
[-C--:B------:R-:W-:Y:S01]  /*c6a0*/  FMUL R21, R66, R88.reuse ;  /* 0x0000005842157220 */ /* 0x080fe20000400000 */
[-C--:B------:R-:W-:Y:S01]  /*c6b0*/  FMUL R66, R82, R88.reuse ;  /* 0x0000005852427220 */ /* 0x080fe20000400000 */
[----:B------:R-:W-:Y:S01]  /*c6c0*/  HADD2.F32 R7, -RZ, R108.H1_H1 ;  /* 0x3000006cff077230 */ /* 0x000fe20000004100 */
[----:B------:R-:W-:Y:S01]  /*c6d0*/  F2FP.F16.F32.PACK_AB R82, R6, R5 ;  /* 0x000000050652723e */ /* 0x000fe200000000ff */
[--C-:B------:R-:W-:Y:S02]  /*c6e0*/  HADD2.F32 R10, -RZ, R109.reuse.H0_H0 ;  /* 0x2000006dff0a7230 */ /* 0x100fe40000004100 */
[-C--:B------:R-:W-:Y:S01]  /*c6f0*/  FMUL R5, R34, R88.reuse ;  /* 0x0000005822057220 */ /* 0x080fe20000400000 */
[----:B------:R-:W-:Y:S02]  /*c700*/  HADD2.F32 R9, -RZ, R109.H1_H1 ;  /* 0x3000006dff097230 */ /* 0x000fe40000004100 */
[----:B------:R-:W-:Y:S01]  /*c710*/  FMUL R6, R35, R88 ;  /* 0x0000005823067220 */ /* 0x000fe20000400000 */
[C---:B------:R-:W-:Y:S01]  /*c720*/  FFMA R3, R89.reuse, R8, R3 ;  /* 0x0000000859037223 */ /* 0x040fe20000000003 */
[C---:B------:R-:W-:Y:S01]  /*c730*/  FFMA R4, R89.reuse, R7, R4 ;  /* 0x0000000759047223 */ /* 0x040fe20000000004 */
[C---:B------:R-:W-:Y:S01]  /*c740*/  FFMA R5, R89.reuse, R10, R5 ;  /* 0x0000000a59057223 */ /* 0x040fe20000000005 */
[-C--:B------:R-:W-:Y:S01]  /*c750*/  FMUL R7, R36, R88.reuse ;  /* 0x0000005824077220 */ /* 0x080fe20000400000 */
[----:B------:R-:W-:Y:S02]  /*c760*/  HADD2.F32 R27, -RZ, R110.H1_H1 ;  /* 0x3000006eff1b7230 */ /* 0x000fe40000004100 */
[----:B------:R-:W-:Y:S01]  /*c770*/  FFMA R6, R89, R9, R6 ;  /* 0x0000000959067223 */ /* 0x000fe20000000006 */
[-C--:B------:R-:W-:Y:S01]  /*c780*/  FMUL R8, R37, R88.reuse ;  /* 0x0000005825087220 */ /* 0x080fe20000400000 */
[-C--:B------:R-:W-:Y:S01]  /*c790*/  FMUL R9, R38, R88.reuse ;  /* 0x0000005826097220 */ /* 0x080fe20000400000 */
[----:B------:R-:W-:Y:S01]  /*c7a0*/  FMUL R10, R39, R88 ;  /* 0x00000058270a7220 */ /* 0x000fe20000400000 */
[C---:B------:R-:W-:Y:S01]  /*c7b0*/  FFMA R7, R89.reuse, R28, R7 ;  /* 0x0000001c59077223 */ /* 0x040fe20000000007 */
[C---:B------:R-:W-:Y:S01]  /*c7c0*/  FFMA R8, R89.reuse, R27, R8 ;  /* 0x0000001b59087223 */ /* 0x040fe20000000008 */
[----:B------:R-:W-:Y:S02]  /*c7d0*/  HADD2.F32 R27, -RZ, R103.H1_H1 ;  /* 0x30000067ff1b7230 */ /* 0x000fe40000004100 */
[----:B------:R-:W-:Y:S01]  /*c7e0*/  FFMA R9, R89, R30, R9 ;  /* 0x0000001e59097223 */ /* 0x000fe20000000009 */
[-C--:B------:R-:W-:Y:S01]  /*c7f0*/  FMUL R22, R67, R88.reuse ;  /* 0x0000005843167220 */ /* 0x080fe20000400000 */
[----:B------:R-:W-:Y:S01]  /*c800*/  FMUL R67, R83, R88 ;  /* 0x0000005853437220 */ /* 0x000fe20000400000 */
[----:B------:R-:W-:Y:S01]  /*c810*/  FFMA R10, R89, R29, R10 ;  /* 0x0000001d590a7223 */ /* 0x000fe2000000000a */
[----:B------:R-:W-:Y:S01]  /*c820*/  F2FP.F16.F32.PACK_AB R83, R2, R0 ;  /* 0x000000000253723e */ /* 0x000fe200000000ff */
[-C--:B------:R-:W-:Y:S01]  /*c830*/  FMUL R0, R40, R88.reuse ;  /* 0x0000005828007220 */ /* 0x080fe20000400000 */
[----:B------:R-:W-:Y:S01]  /*c840*/  F2FP.F16.F32.PACK_AB R28, R4, R3 ;  /* 0x00000003041c723e */ /* 0x000fe200000000ff */
[--C-:B------:R-:W-:Y:S01]  /*c850*/  HADD2.F32 R4, -RZ, R100.reuse.H0_H0 ;  /* 0x20000064ff047230 */ /* 0x100fe20000004100 */
[----:B------:R-:W-:Y:S01]  /*c860*/  F2FP.F16.F32.PACK_AB R29, R6, R5 ;  /* 0x00000005061d723e */ /* 0x000fe200000000ff */
[----:B------:R-:W-:Y:S01]  /*c870*/  HADD2.F32 R5, -RZ, R100.H1_H1 ;  /* 0x30000064ff057230 */ /* 0x000fe20000004100 */
[----:B------:R-:W-:Y:S01]  /*c880*/  F2FP.F16.F32.PACK_AB R30, R8, R7 ;  /* 0x00000007081e723e */ /* 0x000fe200000000ff */
[--C-:B------:R-:W-:Y:S01]  /*c890*/  HADD2.F32 R6, -RZ, R101.reuse.H0_H0 ;  /* 0x20000065ff067230 */ /* 0x100fe20000004100 */
[----:B------:R-:W-:Y:S01]  /*c8a0*/  F2FP.F16.F32.PACK_AB R31, R10, R9 ;  /* 0x000000090a1f723e */ /* 0x000fe200000000ff */
[----:B------:R-:W-:Y:S01]  /*c8b0*/  HADD2.F32 R7, -RZ, R101.H1_H1 ;  /* 0x30000065ff077230 */ /* 0x000fe20000004100 */
[----:B------:R-:W-:Y:S01]  /*c8c0*/  STSM.16.MT88.4 [R144+0x5000], R80 ;  /* 0x0050005090007844 */ /* 0x000fe20000004200 */
[----:B------:R-:W-:Y:S01]  /*c8d0*/  FMUL R2, R41, R88 ;  /* 0x0000005829027220 */ /* 0x000fe20000400000 */
[C---:B------:R-:W-:Y:S01]  /*c8e0*/  FFMA R0, R89.reuse, R4, R0 ;  /* 0x0000000459007223 */ /* 0x040fe20000000000 */
[--C-:B------:R-:W-:Y:S05]  /*c8f0*/  HADD2.F32 R8, -RZ, R102.reuse.H0_H0 ;  /* 0x20000066ff087230 */ /* 0x100fea0000004100 */
[----:B------:R1:W-:Y:S01]  /*c900*/  STSM.16.MT88.4 [R144+0x5800], R28 ;  /* 0x0058001c90007844 */ /* 0x0003e20000004200 */
[-C--:B------:R-:W-:Y:S01]  /*c910*/  FMUL R3, R42, R88.reuse ;  /* 0x000000582a037220 */ /* 0x080fe20000400000 */
[----:B------:R-:W-:Y:S01]  /*c920*/  FFMA R2, R89, R5, R2 ;  /* 0x0000000559027223 */ /* 0x000fe20000000002 */
[----:B------:R-:W-:Y:S02]  /*c930*/  HADD2.F32 R9, -RZ, R103.H0_H0 ;  /* 0x20000067ff097230 */ /* 0x000fe40000004100 */
[----:B------:R-:W-:Y:S01]  /*c940*/  FMUL R4, R43, R88 ;  /* 0x000000582b047220 */ /* 0x000fe20000400000 */
[C---:B------:R-:W-:Y:S01]  /*c950*/  FFMA R3, R89.reuse, R6, R3 ;  /* 0x0000000659037223 */ /* 0x040fe20000000003 */
[----:B------:R-:W-:Y:S01]  /*c960*/  FMUL R5, R44, R88 ;  /* 0x000000582c057220 */ /* 0x000fe20000400000 */
[----:B------:R-:W-:Y:S01]  /*c970*/  F2FP.F16.F32.PACK_AB R32, R2, R0 ;  /* 0x000000000220723e */ /* 0x000fe200000000ff */
[----:B------:R-:W-:Y:S01]  /*c980*/  FFMA R4, R89, R7, R4 ;  /* 0x0000000759047223 */ /* 0x000fe20000000004 */
[----:B------:R-:W-:Y:S02]  /*c990*/  HADD2.F32 R7, -RZ, R102.H1_H1 ;  /* 0x30000066ff077230 */ /* 0x000fe40000004100 */
[-C--:B------:R-:W-:Y:S01]  /*c9a0*/  FMUL R0, R45, R88.reuse ;  /* 0x000000582d007220 */ /* 0x080fe20000400000 */
[-C--:B------:R-:W-:Y:S01]  /*c9b0*/  FMUL R2, R46, R88.reuse ;  /* 0x000000582e027220 */ /* 0x080fe20000400000 */
[----:B------:R-:W-:Y:S01]  /*c9c0*/  FMUL R6, R47, R88 ;  /* 0x000000582f067220 */ /* 0x000fe20000400000 */
[C---:B------:R-:W-:Y:S01]  /*c9d0*/  FFMA R5, R89.reuse, R8, R5 ;  /* 0x0000000859057223 */ /* 0x040fe20000000005 */
[--C-:B------:R-:W-:Y:S01]  /*c9e0*/  HADD2.F32 R8, -RZ, R96.reuse.H0_H0 ;  /* 0x20000060ff087230 */ /* 0x100fe20000004100 */
[----:B------:R-:W-:Y:S01]  /*c9f0*/  F2FP.F16.F32.PACK_AB R33, R4, R3 ;  /* 0x000000030421723e */ /* 0x000fe200000000ff */
[C---:B------:R-:W-:Y:S01]  /*ca00*/  FFMA R0, R89.reuse, R7, R0 ;  /* 0x0000000759007223 */ /* 0x040fe20000000000 */
[----:B------:R-:W-:Y:S02]  /*ca10*/  HADD2.F32 R7, -RZ, R96.H1_H1 ;  /* 0x30000060ff077230 */ /* 0x000fe40000004100 */
[C---:B------:R-:W-:Y:S01]  /*ca20*/  FFMA R2, R89.reuse, R9, R2 ;  /* 0x0000000959027223 */ /* 0x040fe20000000002 */
[-C--:B------:R-:W-:Y:S01]  /*ca30*/  FMUL R3, R48, R88.reuse ;  /* 0x0000005830037220 */ /* 0x080fe20000400000 */
[----:B------:R-:W-:Y:S01]  /*ca40*/  FFMA R6, R89, R27, R6 ;  /* 0x0000001b59067223 */ /* 0x000fe20000000006 */
[----:B------:R-:W-:Y:S01]  /*ca50*/  FMUL R4, R49, R88 ;  /* 0x0000005831047220 */ /* 0x000fe20000400000 */
[----:B------:R-:W-:Y:S01]  /*ca60*/  F2FP.F16.F32.PACK_AB R34, R0, R5 ;  /* 0x000000050022723e */ /* 0x000fe200000000ff */
[----:B------:R-:W-:Y:S02]  /*ca70*/  HADD2.F32 R5, -RZ, R97.H0_H0 ;  /* 0x20000061ff057230 */ /* 0x000fe40000004100 */
[C---:B------:R-:W-:Y:S01]  /*ca80*/  FFMA R3, R89.reuse, R8, R3 ;  /* 0x0000000859037223 */ /* 0x040fe20000000003 */
[----:B------:R-:W-:Y:S02]  /*ca90*/  HADD2.F32 R8, -RZ, R99.H0_H0 ;  /* 0x20000063ff087230 */ /* 0x000fe40000004100 */
[----:B------:R-:W-:Y:S01]  /*caa0*/  FFMA R4, R89, R7, R4 ;  /* 0x0000000759047223 */ /* 0x000fe20000000004 */
[----:B------:R-:W-:Y:S01]  /*cab0*/  HADD2.F32 R7, -RZ, R97.H1_H1 ;  /* 0x30000061ff077230 */ /* 0x000fe20000004100 */
[----:B------:R-:W-:Y:S01]  /*cac0*/  F2FP.F16.F32.PACK_AB R35, R6, R2 ;  /* 0x000000020623723e */ /* 0x000fe200000000ff */
[--C-:B------:R-:W-:Y:S02]  /*cad0*/  HADD2.F32 R6, -RZ, R98.reuse.H0_H0 ;  /* 0x20000062ff067230 */ /* 0x100fe40000004100 */
[-C--:B------:R-:W-:Y:S01]  /*cae0*/  FMUL R0, R50, R88.reuse ;  /* 0x0000005832007220 */ /* 0x080fe20000400000 */
[-C--:B------:R-:W-:Y:S01]  /*caf0*/  FMUL R2, R51, R88.reuse ;  /* 0x0000005833027220 */ /* 0x080fe20000400000 */
[----:B-1----:R-:W-:Y:S01]  /*cb00*/  F2FP.F16.F32.PACK_AB R28, R4, R3 ;  /* 0x00000003041c723e */ /* 0x002fe200000000ff */
[-C--:B------:R-:W-:Y:S01]  /*cb10*/  FMUL R3, R52, R88.reuse ;  /* 0x0000005834037220 */ /* 0x080fe20000400000 */
[C---:B------:R-:W-:Y:S01]  /*cb20*/  FFMA R0, R89.reuse, R5, R0 ;  /* 0x0000000559007223 */ /* 0x040fe20000000000 */
[----:B------:R-:W-:Y:S01]  /*cb30*/  FFMA R2, R89, R7, R2 ;  /* 0x0000000759027223 */ /* 0x000fe20000000002 */
[----:B------:R-:W-:Y:S02]  /*cb40*/  HADD2.F32 R7, -RZ, R98.H1_H1 ;  /* 0x30000062ff077230 */ /* 0x000fe40000004100 */
[----:B------:R-:W-:Y:S01]  /*cb50*/  FMUL R4, R53, R88 ;  /* 0x0000005835047220 */ /* 0x000fe20000400000 */
[C---:B------:R-:W-:Y:S01]  /*cb60*/  FFMA R3, R89.reuse, R6, R3 ;  /* 0x0000000659037223 */ /* 0x040fe20000000003 */
[----:B------:R-:W-:Y:S02]  /*cb70*/  HADD2.F32 R6, -RZ, R99.H1_H1 ;  /* 0x30000063ff067230 */ /* 0x000fe40000004100 */
[----:B------:R-:W-:Y:S01]  /*cb80*/  FMUL R5, R54, R88 ;  /* 0x0000005836057220 */ /* 0x000fe20000400000 */
[C---:B------:R-:W-:Y:S01]  /*cb90*/  FFMA R4, R89.reuse, R7, R4 ;  /* 0x0000000759047223 */ /* 0x040fe20000000004 */
[--C-:B------:R-:W-:Y:S01]  /*cba0*/  HADD2.F32 R7, -RZ, R104.reuse.H1_H1 ;  /* 0x30000068ff077230 */ /* 0x100fe20000004100 */
[----:B------:R-:W-:Y:S01]  /*cbb0*/  F2FP.F16.F32.PACK_AB R29, R2, R0 ;  /* 0x00000000021d723e */ /* 0x000fe200000000ff */
[----:B------:R-:W-:Y:S01]  /*cbc0*/  FFMA R5, R89, R8, R5 ;  /* 0x0000000859057223 */ /* 0x000fe20000000005 */
[----:B------:R-:W-:Y:S02]  /*cbd0*/  HADD2.F32 R8, -RZ, R104.H0_H0 ;  /* 0x20000068ff087230 */ /* 0x000fe40000004100 */
[-C--:B------:R-:W-:Y:S01]  /*cbe0*/  FMUL R0, R55, R88.reuse ;  /* 0x0000005837007220 */ /* 0x080fe20000400000 */
[----:B------:R-:W-:Y:S01]  /*cbf0*/  F2FP.F16.F32.PACK_AB R30, R4, R3 ;  /* 0x00000003041e723e */ /* 0x000fe200000000ff */
[----:B------:R-:W-:Y:S02]  /*cc00*/  HADD2.F32 R4, -RZ, R105.H0_H0 ;  /* 0x20000069ff047230 */ /* 0x000fe40000004100 */
[-C--:B------:R-:W-:Y:S01]  /*cc10*/  FMUL R11, R56, R88.reuse ;  /* 0x00000058380b7220 */ /* 0x080fe20000400000 */
[----:B------:R-:W-:Y:S01]  /*cc20*/  FMUL R12, R57, R88 ;  /* 0x00000058390c7220 */ /* 0x000fe20000400000 */
[C---:B------:R-:W-:Y:S01]  /*cc30*/  FFMA R0, R89.reuse, R6, R0 ;  /* 0x0000000659007223 */ /* 0x040fe20000000000 */
[----:B------:R-:W-:Y:S02]  /*cc40*/  HADD2.F32 R6, -RZ, R107.H0_H0 ;  /* 0x2000006bff067230 */ /* 0x000fe40000004100 */
[----:B------:R-:W-:Y:S01]  /*cc50*/  FMUL R13, R58, R88 ;  /* 0x000000583a0d7220 */ /* 0x000fe20000400000 */
[C---:B------:R-:W-:Y:S01]  /*cc60*/  FFMA R11, R89.reuse, R8, R11 ;  /* 0x00000008590b7223 */ /* 0x040fe2000000000b */
[----:B------:R-:W-:Y:S02]  /*cc70*/  HADD2.F32 R8, -RZ, R127.H1_H1 ;  /* 0x3000007fff087230 */ /* 0x000fe40000004100 */
[C---:B------:R-:W-:Y:S01]  /*cc80*/  FFMA R12, R89.reuse, R7, R12 ;  /* 0x00000007590c7223 */ /* 0x040fe2000000000c */
[----:B------:R-:W-:Y:S02]  /*cc90*/  HADD2.F32 R7, -RZ, R105.H1_H1 ;  /* 0x30000069ff077230 */ /* 0x000fe40000004100 */
[----:B------:R-:W-:Y:S01]  /*cca0*/  FFMA R13, R89, R4, R13 ;  /* 0x00000004590d7223 */ /* 0x000fe2000000000d */
[--C-:B------:R-:W-:Y:S01]  /*ccb0*/  HADD2.F32 R4, -RZ, R106.reuse.H0_H0 ;  /* 0x2000006aff047230 */ /* 0x100fe20000004100 */
[----:B------:R1:W-:Y:S01]  /*ccc0*/  STSM.16.MT88.4 [R144+0x6000], R32 ;  /* 0x0060002090007844 */ /* 0x0003e20000004200 */
[----:B------:R-:W-:Y:S01]  /*ccd0*/  F2FP.F16.F32.PACK_AB R31, R0, R5 ;  /* 0x00000005001f723e */ /* 0x000fe200000000ff */
[-C--:B------:R-:W-:Y:S01]  /*cce0*/  FMUL R14, R59, R88.reuse ;  /* 0x000000583b0e7220 */ /* 0x080fe20000400000 */
[----:B------:R-:W-:Y:S02]  /*ccf0*/  HADD2.F32 R5, -RZ, R106.H1_H1 ;  /* 0x3000006aff057230 */ /* 0x000fe40000004100 */
[-C--:B------:R-:W-:Y:S01]  /*cd00*/  FMUL R15, R60, R88.reuse ;  /* 0x000000583c0f7220 */ /* 0x080fe20000400000 */
[-C--:B------:R-:W-:Y:S01]  /*cd10*/  FMUL R16, R61, R88.reuse ;  /* 0x000000583d107220 */ /* 0x080fe20000400000 */
[----:B------:R-:W-:Y:S01]  /*cd20*/  FMUL R17, R62, R88 ;  /* 0x000000583e117220 */ /* 0x000fe20000400000 */
[C---:B------:R-:W-:Y:S01]  /*cd30*/  FFMA R14, R89.reuse, R7, R14 ;  /* 0x00000007590e7223 */ /* 0x040fe2000000000e */
[----:B------:R-:W-:Y:S02]  /*cd40*/  HADD2.F32 R7, -RZ, R107.H1_H1 ;  /* 0x3000006bff077230 */ /* 0x000fe40000004100 */
[C---:B------:R-:W-:Y:S01]  /*cd50*/  FFMA R15, R89.reuse, R4, R15 ;  /* 0x00000004590f7223 */ /* 0x040fe2000000000f */
[--C-:B------:R-:W-:Y:S01]  /*cd60*/  HADD2.F32 R4, -RZ, R112.reuse.H0_H0 ;  /* 0x20000070ff047230 */ /* 0x100fe20000004100 */
[----:B------:R2:W-:Y:S01]  /*cd70*/  STSM.16.MT88.4 [R144+0x6800], R28 ;  /* 0x0068001c90007844 */ /* 0x0005e20000004200 */
[C---:B------:R-:W-:Y:S01]  /*cd80*/  FFMA R16, R89.reuse, R5, R16 ;  /* 0x0000000559107223 */ /* 0x040fe20000000010 */
[----:B------:R-:W-:Y:S02]  /*cd90*/  HADD2.F32 R5, -RZ, R112.H1_H1 ;  /* 0x30000070ff057230 */ /* 0x000fe40000004100 */
[----:B------:R-:W-:Y:S01]  /*cda0*/  FFMA R17, R89, R6, R17 ;  /* 0x0000000659117223 */ /* 0x000fe20000000011 */
[-C--:B------:R-:W-:Y:S01]  /*cdb0*/  FMUL R18, R63, R88.reuse ;  /* 0x000000583f127220 */ /* 0x080fe20000400000 */
[--C-:B------:R-:W-:Y:S02]  /*cdc0*/  HADD2.F32 R6, -RZ, R113.reuse.H0_H0 ;  /* 0x20000071ff067230 */ /* 0x100fe40000004100 */
[-C--:B------:R-:W-:Y:S01]  /*cdd0*/  FMUL R23, R68, R88.reuse ;  /* 0x0000005844177220 */ /* 0x080fe20000400000 */
[----:B------:R-:W-:Y:S01]  /*cde0*/  FMUL R24, R69, R88 ;  /* 0x0000005845187220 */ /* 0x000fe20000400000 */
[C---:B------:R-:W-:Y:S01]  /*cdf0*/  FFMA R18, R89.reuse, R7, R18 ;  /* 0x0000000759127223 */ /* 0x040fe20000000012 */
[----:B------:R-:W-:Y:S02]  /*ce00*/  HADD2.F32 R7, -RZ, R120.H0_H0 ;  /* 0x20000078ff077230 */ /* 0x000fe40000004100 */
[C---:B------:R-:W-:Y:S01]  /*ce10*/  FFMA R19, R89.reuse, R4, R19 ;  /* 0x0000000459137223 */ /* 0x040fe20000000013 */
[----:B------:R-:W-:Y:S02]  /*ce20*/  HADD2.F32 R4, -RZ, R113.H1_H1 ;  /* 0x30000071ff047230 */ /* 0x000fe40000004100 */
[C---:B------:R-:W-:Y:S01]  /*ce30*/  FFMA R20, R89.reuse, R5, R20 ;  /* 0x0000000559147223 */ /* 0x040fe20000000014 */
[C---:B------:R-:W-:Y:S01]  /*ce40*/  FFMA R21, R89.reuse, R6, R21 ;  /* 0x0000000659157223 */ /* 0x040fe20000000015 */
[--C-:B------:R-:W-:Y:S02]  /*ce50*/  HADD2.F32 R6, -RZ, R114.reuse.H0_H0 ;  /* 0x20000072ff067230 */ /* 0x100fe40000004100 */
[----:B------:R-:W-:Y:S01]  /*ce60*/  FMUL R25, R70, R88 ;  /* 0x0000005846197220 */ /* 0x000fe20000400000 */
[----:B------:R-:W-:Y:S01]  /*ce70*/  HADD2.F32 R5, -RZ, R114.H1_H1 ;  /* 0x30000072ff057230 */ /* 0x000fe20000004100 */
[----:B------:R-:W-:Y:S01]  /*ce80*/  F2FP.F16.F32.PACK_AB R36, R20, R19 ;  /* 0x000000131424723e */ /* 0x000fe200000000ff */
[C---:B------:R-:W-:Y:S01]  /*ce90*/  FFMA R22, R89.reuse, R4, R22 ;  /* 0x0000000459167223 */ /* 0x040fe20000000016 */
[C---:B------:R-:W-:Y:S01]  /*cea0*/  FFMA R23, R89.reuse, R6, R23 ;  /* 0x0000000659177223 */ /* 0x040fe20000000017 */
[----:B-1----:R-:W-:Y:S01]  /*ceb0*/  F2FP.F16.F32.PACK_AB R32, R12, R11 ;  /* 0x0000000b0c20723e */ /* 0x002fe200000000ff */
[----:B------:R-:W-:Y:S01]  /*cec0*/  FFMA R24, R89, R5, R24 ;  /* 0x0000000559187223 */ /* 0x000fe20000000018 */
[--C-:B------:R-:W-:Y:S01]  /*ced0*/  HADD2.F32 R4, -RZ, R115.reuse.H0_H0 ;  /* 0x20000073ff047230 */ /* 0x100fe20000004100 */
[----:B------:R-:W-:Y:S01]  /*cee0*/  F2FP.F16.F32.PACK_AB R33, R14, R13 ;  /* 0x0000000d0e21723e */ /* 0x000fe200000000ff */
[----:B------:R-:W-:Y:S01]  /*cef0*/  HADD2.F32 R5, -RZ, R115.H1_H1 ;  /* 0x30000073ff057230 */ /* 0x000fe20000004100 */
[----:B------:R-:W-:Y:S01]  /*cf00*/  F2FP.F16.F32.PACK_AB R34, R16, R15 ;  /* 0x0000000f1022723e */ /* 0x000fe200000000ff */
[----:B------:R-:W-:Y:S01]  /*cf10*/  FMUL R26, R71, R88 ;  /* 0x00000058471a7220 */ /* 0x000fe20000400000 */
[----:B------:R-:W-:Y:S01]  /*cf20*/  F2FP.F16.F32.PACK_AB R35, R18, R17 ;  /* 0x000000111223723e */ /* 0x000fe200000000ff */
[C---:B------:R-:W-:Y:S01]  /*cf30*/  FFMA R25, R89.reuse, R4, R25 ;  /* 0x0000000459197223 */ /* 0x040fe20000000019 */
[----:B------:R-:W-:Y:S01]  /*cf40*/  F2FP.F16.F32.PACK_AB R37, R22, R21 ;  /* 0x000000151625723e */ /* 0x000fe200000000ff */
[----:B------:R-:W-:Y:S01]  /*cf50*/  FFMA R26, R89, R5, R26 ;  /* 0x00000005591a7223 */ /* 0x000fe2000000001a */
[----:B------:R-:W-:Y:S01]  /*cf60*/  F2FP.F16.F32.PACK_AB R38, R24, R23 ;  /* 0x000000171826723e */ /* 0x000fe200000000ff */
[----:B------:R2:W-:Y:S01]  /*cf70*/  STSM.16.MT88.4 [R148+0x4000], R32 ;  /* 0x0040002094007844 */ /* 0x0005e20000004200 */
[-C--:B------:R-:W-:Y:S01]  /*cf80*/  FMUL R56, R72, R88.reuse ;  /* 0x0000005848387220 */ /* 0x080fe20000400000 */
[----:B------:R-:W-:Y:S01]  /*cf90*/  HADD2.F32 R4, -RZ, R120.H1_H1 ;  /* 0x30000078ff047230 */ /* 0x000fe20000004100 */
[----:B------:R-:W-:Y:S01]  /*cfa0*/  F2FP.F16.F32.PACK_AB R39, R26, R25 ;  /* 0x000000191a27723e */ /* 0x000fe200000000ff */
[-C--:B------:R-:W-:Y:S01]  /*cfb0*/  FMUL R57, R73, R88.reuse ;  /* 0x0000005849397220 */ /* 0x080fe20000400000 */
[--C-:B------:R-:W-:Y:S02]  /*cfc0*/  HADD2.F32 R5, -RZ, R121.reuse.H0_H0 ;  /* 0x20000079ff057230 */ /* 0x100fe40000004100 */
[C---:B------:R-:W-:Y:S01]  /*cfd0*/  FFMA R56, R89.reuse, R7, R56 ;  /* 0x0000000759387223 */ /* 0x040fe20000000038 */
[----:B------:R-:W-:Y:S01]  /*cfe0*/  FMUL R58, R74, R88 ;  /* 0x000000584a3a7220 */ /* 0x000fe20000400000 */
[----:B------:R-:W-:Y:S01]  /*cff0*/  HADD2.F32 R6, -RZ, R121.H1_H1 ;  /* 0x30000079ff067230 */ /* 0x000fe20000004100 */
[----:B------:R2:W-:Y:S01]  /*d000*/  STSM.16.MT88.4 [R148+0x4800], R36 ;  /* 0x0048002494007844 */ /* 0x0005e20000004200 */
[C---:B------:R-:W-:Y:S01]  /*d010*/  FFMA R57, R89.reuse, R4, R57 ;  /* 0x0000000459397223 */ /* 0x040fe20000000039 */
[----:B------:R-:W-:Y:S01]  /*d020*/  FFMA R58, R89, R5, R58 ;  /* 0x00000005593a7223 */ /* 0x000fe2000000003a */
[-C--:B------:R-:W-:Y:S01]  /*d030*/  FMUL R59, R75, R88.reuse ;  /* 0x000000584b3b7220 */ /* 0x080fe20000400000 */
[--C-:B------:R-:W-:Y:S02]  /*d040*/  HADD2.F32 R4, -RZ, R122.reuse.H0_H0 ;  /* 0x2000007aff047230 */ /* 0x100fe40000004100 */
[----:B------:R-:W-:Y:S01]  /*d050*/  FMUL R60, R76, R88 ;  /* 0x000000584c3c7220 */ /* 0x000fe20000400000 */
[----:B------:R-:W-:Y:S01]  /*d060*/  F2FP.F16.F32.PACK_AB R40, R57, R56 ;  /* 0x000000383928723e */ /* 0x000fe200000000ff */
        /* <DEDUP_REMOVED lines=11> */
[----:B------:R-:W-:Y:S01]  /*d120*/  FMUL R68, R84, R88 ;  /* 0x0000005854447220 */ /* 0x000fe20000400000 */
[----:B------:R-:W-:Y:S02]  /*d130*/  HADD2.F32 R6, -RZ, R124.H1_H1 ;  /* 0x3000007cff067230 */ /* 0x000fe40000004100 */
[C---:B------:R-:W-:Y:S01]  /*d140*/  FFMA R63, R89.reuse, R4, R63 ;  /* 0x00000004593f7223 */ /* 0x040fe2000000003f */
[--C-:B------:R-:W-:Y:S02]  /*d150*/  HADD2.F32 R7, -RZ, R125.reuse.H0_H0 ;  /* 0x2000007dff077230 */ /* 0x100fe40000004100 */
[C---:B------:R-:W-:Y:S01]  /*d160*/  FFMA R64, R89.reuse, R5, R64 ;  /* 0x0000000559407223 */ /* 0x040fe20000000040 */
[----:B------:R-:W-:Y:S02]  /*d170*/  HADD2.F32 R4, -RZ, R125.H1_H1 ;  /* 0x3000007dff047230 */ /* 0x000fe40000004100 */
[C---:B------:R-:W-:Y:S01]  /*d180*/  FFMA R65, R89.reuse, R6, R65 ;  /* 0x0000000659417223 */ /* 0x040fe20000000041 */
[--C-:B------:R-:W-:Y:S02]  /*d190*/  HADD2.F32 R5, -RZ, R126.reuse.H0_H0 ;  /* 0x2000007eff057230 */ /* 0x100fe40000004100 */
[----:B------:R-:W-:Y:S01]  /*d1a0*/  FFMA R66, R89, R7, R66 ;  /* 0x0000000759427223 */ /* 0x000fe20000000042 */
[----:B------:R-:W-:Y:S02]  /*d1b0*/  HADD2.F32 R6, -RZ, R126.H1_H1 ;  /* 0x3000007eff067230 */ /* 0x000fe40000004100 */
[-C--:B------:R-:W-:Y:S01]  /*d1c0*/  FMUL R69, R85, R88.reuse ;  /* 0x0000005855457220 */ /* 0x080fe20000400000 */
[----:B------:R-:W-:Y:S02]  /*d1d0*/  HADD2.F32 R7, -RZ, R127.H0_H0 ;  /* 0x2000007fff077230 */ /* 0x000fe40000004100 */
[----:B------:R-:W-:Y:S01]  /*d1e0*/  FMUL R70, R86, R88 ;  /* 0x0000005856467220 */ /* 0x000fe20000400000 */
        /* <DEDUP_REMOVED lines=22> */
[----:B-1----:R-:W1:Y:S02]  /*d350*/  FENCE.VIEW.ASYNC.S ;  /* 0x00000000000073c6 */ /* 0x002e640000000000 */
[----:B-1----:R-:W-:Y:S06]  /*d360*/  BAR.SYNC.DEFER_BLOCKING 0x1, 0x80 ;  /* 0x0042000000007b1d */ /* 0x002fec0000010000 */
[----:B------:R-:W-:Y:S05]  /*d370*/  @!P0 BRA `(.L_x_163) ;  /* 0x0000000000288947 */ /* 0x000fea0003800000 */
[----:B------:R-:W-:Y:S02]  /*d380*/  UIADD3 UR10, UPT, UPT, UR42, 0x40, URZ ;  /* 0x000000402a0a7890 */ /* 0x000fe4000fffe0ff */
[----:B------:R-:W-:Y:S01]  /*d390*/  UIADD3 UR8, UPT, UPT, UR43, 0x5000, URZ ;  /* 0x000050002b087890 */ /* 0x000fe2000fffe0ff */
[----:B------:R-:W-:Y:S01]  /*d3a0*/  UMOV UR9, UR41 ;  /* 0x0000002900097c82 */ /* 0x000fe20008000000 */
[----:B------:R-:W-:Y:S02]  /*d3b0*/  UIADD3 UR5, UPT, UPT, UR41, 0x40, URZ ;  /* 0x0000004029057890 */ /* 0x000fe4000fffe0ff */
[----:B------:R-:W-:Y:S01]  /*d3c0*/  UIADD3 UR4, UPT, UPT, UR43, 0x7000, URZ ;  /* 0x000070002b047890 */ /* 0x000fe2000fffe0ff */
[----:B------:R-:W-:Y:S04]  /*d3d0*/  UMOV UR6, UR10 ;  /* 0x0000000a00067c82 */ /* 0x000fe80008000000 */
[----:B------:R1:W-:Y:S04]  /*d3e0*/  UTMASTG.2D [UR8], [UR56] ;  /* 0x00000008380073b5 */ /* 0x0003e80008008000 */
[----:B------:R1:W-:Y:S01]  /*d3f0*/  UTMASTG.2D [UR4], [UR56] ;  /* 0x00000004380073b5 */ /* 0x0003e20008008000 */
[----:B------:R0:W-:Y:S01]  /*d400*/  UTMACMDFLUSH ;  /* 0x00000000000079b7 */ /* 0x0001e20000000000 */
[----:B-1----:R-:W-:Y:S04]  /*d410*/  DEPBAR.LE SB0, 0x1 ;  /* 0x000080400000791a */ /* 0x002fe80000000000 */
.L_x_163:
[----:B------:R-:W-:Y:S05]  /*d420*/  BSYNC.RECONVERGENT B0 ;  /* 0x0000000000007941 */ /* 0x000fea0003800200 */
.L_x_162:
[----:B------:R-:W-:Y:S01]  /*d430*/  BAR.SYNC.DEFER_BLOCKING 0x1, 0x80 ;  /* 0x0042000000007b1d */ /* 0x000fe20000010000 */
[----:B------:R-:W-:Y:S01]  /*d440*/  ULEA UR4, UR53, UR43, 0x3 ;  /* 0x0000002b35047291 */ /* 0x000fe2000f8e18ff */
[----:B------:R-:W-:Y:S01]  /*d450*/  SHF.L.U32 R3, R138, 0x1f, RZ ;  /* 0x0000001f8a037819 */ /* 0x000fe200000006ff */
[----:B------:R-:W-:Y:S01]  /*d460*/  UIADD3 UR40, UPT, UPT, UR53, 0x1, URZ ;  /* 0x0000000135287890 */ /* 0x000fe2000fffe0ff */
[----:B------:R-:W-:Y:S01]  /*d470*/  FSETP.NEU.AND P0, PT, R89, RZ, PT ;  /* 0x000000ff5900720b */ /* 0x000fe20003f0d000 */
[----:B------:R-:W-:Y:S01]  /*d480*/  UIADD3 UR4, UPT, UPT, UR4, 0x50, URZ ;  /* 0x0000005004047890 */ /* 0x000fe2000fffe0ff */
[----:B------:R-:W-:Y:S03]  /*d490*/  ISETP.GE.AND P2, PT, R146, 0x1, PT ;  /* 0x000000019200780c */ /* 0x000fe60003f46270 */
[----:B------:R-:W-:Y:S09]  /*d4a0*/  UPRMT UR4, UR52, 0x654, UR4 ;  /* 0x0000065434047896 */ /* 0x000ff20008000004 */
[----:B------:R-:W-:Y:S01]  /*d4b0*/  SYNCS.ARRIVE.TRANS64.RED.A1T0 RZ, [UR4], RZ ;  /* 0x000000ffffff79a7 */ /* 0x000fe20008100404 */
[----:B------:R-:W-:Y:S01]  /*d4c0*/  BSSY B0, `(.L_x_164) ;  /* 0x0000005000007945 */ /* 0x000fe20003800000 */
[----:B------:R-:W1:Y:S03]  /*d4d0*/  SYNCS.PHASECHK.TRANS64.TRYWAIT P1, [UR43+0x40], R3 ;  /* 0x00004003ff0075a7 */ /* 0x000e66000802112b */
[----:B-1----:R-:W-:Y:S05]  /*d4e0*/  @P1 BRA `(.L_x_165) ;  /* 0x0000000000081947 */ /* 0x002fea0003800000 */
[----:B------:R-:W1:Y:S02]  /*d4f0*/  SYNCS.PHASECHK.TRANS64.TRYWAIT P1, [UR43+0x40], R3 ;  /* 0x00004003ff0075a7 */ /* 0x000e64000802112b */
[----:B-1----:R-:W-:Y:S05]  /*d500*/  @!P1 BRA `(.L_x_166) ;  /* 0x0000006000949947 */ /* 0x002fea0003800000 */
.L_x_165:
[----:B------:R-:W-:Y:S05]  /*d510*/  BSYNC B0 ;  /* 0x0000000000007941 */ /* 0x000fea0003800000 */
.L_x_164:
[----:B------:R-:W-:Y:S05]  /*d520*/  @P0 WARPSYNC.ALL ;  /* 0x0000000000000948 */ /* 0x000fea0003800000 */
        /* <DEDUP_REMOVED lines=9> */
[----:B--2---:R-:W-:Y:S02]  /*d5c0*/  CS2R R42, SRZ ;  /* 0x00000000002a7805 */ /* 0x004fe4000001ff00 */
[----:B------:R-:W-:Y:S02]  /*d5d0*/  CS2R R40, SRZ ;  /* 0x0000000000287805 */ /* 0x000fe4000001ff00 */
[----:B------:R-:W-:Y:S01]  /*d5e0*/  CS2R R38, SRZ ;  /* 0x0000000000267805 */ /* 0x000fe2000001ff00 */
[----:B------:R3:W2:Y:S01]  /*d5f0*/  @P0 LDSM.16.MT88.4 R96, [R139+UR43+0xa800] ;  /* 0x00a8002b8b60083b */ /* 0x0006a20008004200 */
        /* <DEDUP_REMOVED lines=27> */
[----:B--2---:R-:W-:Y:S06]  /*d7b0*/  @!P2 BRA `(.L_x_167) ;  /* 0x0000000000c4a947 */ /* 0x004fec0003800000 */
        /* <DEDUP_REMOVED lines=21> */
.L_x_168:
        /* <DEDUP_REMOVED lines=23> */
.L_x_169:
[----:B------:R-:W-:Y:S05]  /*da80*/  WARPSYNC.ALL ;  /* 0x0000000000007948 */ /* 0x000fea0003800000 */
[----:B------:R-:W-:Y:S11]  /*da90*/  R2UR UR4, R95 ;  /* 0x000000005f0472ca */ /* 0x000ff600000e0000 */
[----:B------:R-:W-:Y:S02]  /*daa0*/  @!UPT UIADD3 URZ, UPT, UPT, URZ, URZ, URZ ;  /* 0x000000fffffff290 */ /* 0x000fe4000fffe0ff */
[----:B------:R-:W2:Y:S02]  /*dab0*/  LDTM.16dp256bit.x8 R56, tmem[UR4+0x100080] ;  /* 0x10008004003879ee */ /* 0x000ea400081a0000 */
[----:B--2---:R-:W-:Y:S01]  /*dac0*/  NOP ;  /* 0x0000000000007918 */ /* 0x004fe20000000000 */
.L_x_167:
[--C-:B-1----:R-:W-:Y:S01]  /*dad0*/  HADD2.F32 R4, -RZ, R116.reuse.H0_H0 ;  /* 0x20000074ff047230 */ /* 0x102fe20000004100 */
[----:B------:R-:W-:Y:S05]  /*dae0*/  WARPSYNC.ALL ;  /* 0x0000000000007948 */ /* 0x000fea0003800000 */
[-C--:B------:R-:W-:Y:S01]  /*daf0*/  FMUL R0, R24, R88.reuse ;  /* 0x0000005818007220 */ /* 0x080fe20000400000 */
        /* <DEDUP_REMOVED lines=45> */
[----:B------:R-:W-:Y:S01]  /*ddd0*/  FFMA R6, R89, R9, R6 ;  /* 0x0000000959067223 */ /* 0x000fe20000000006 */
[-C--:B------:R-:W-:Y:S01]  /*dde0*/  FMUL R7, R36, R88.reuse ;  /* 0x0000005824077220 */ /* 0x080fe20000400000 */
[----:B------:R-:W-:Y:S02]  /*ddf0*/  HADD2.F32 R27, -RZ, R110.H1_H1 ;  /* 0x3000006eff1b7230 */ /* 0x000fe40000004100 */
        /* <DEDUP_REMOVED lines=9> */
[C---:B------:R-:W-:Y:S01]  /*de90*/  FFMA R10, R89.reuse, R29, R10 ;  /* 0x0000001d590a7223 */ /* 0x040fe2000000000a */
        /* <DEDUP_REMOVED lines=11> */
[----:B------:R-:W-:Y:S01]  /*df50*/  FFMA R0, R89, R3, R0 ;  /* 0x0000000359007223 */ /* 0x000fe20000000000 */
[-C--:B------:R-:W-:Y:S01]  /*df60*/  FMUL R2, R41, R88.reuse ;  /* 0x0000005829027220 */ /* 0x080fe20000400000 */
        /* <DEDUP_REMOVED lines=40> */
[--C-:B------:R-:W-:Y:S01]  /*e1f0*/  HADD2.F32 R6, -RZ, R104.reuse.H0_H0 ;  /* 0x20000068ff067230 */ /* 0x100fe20000004100 */
[----:B------:R-:W-:Y:S01]  /*e200*/  F2FP.F16.F32.PACK_AB R29, R2, R0 ;  /* 0x00000000021d723e */ /* 0x000fe200000000ff */
[----:B------:R-:W-:Y:S02]  /*e210*/  HADD2.F32 R2, -RZ, R99.H1_H1 ;  /* 0x30000063ff027230 */ /* 0x000fe40000004100 */
[-C--:B------:R-:W-:Y:S01]  /*e220*/  FMUL R5, R54, R88.reuse ;  /* 0x0000005836057220 */ /* 0x080fe20000400000 */
[----:B------:R-:W-:Y:S01]  /*e230*/  FFMA R4, R89, R7, R4 ;  /* 0x0000000759047223 */ /* 0x000fe20000000004 */
[----:B------:R-:W-:Y:S02]  /*e240*/  HADD2.F32 R7, -RZ, R104.H1_H1 ;  /* 0x30000068ff077230 */ /* 0x000fe40000004100 */
[----:B------:R-:W-:Y:S01]  /*e250*/  FMUL R0, R55, R88 ;  /* 0x0000005837007220 */ /* 0x000fe20000400000 */
[C---:B------:R-:W-:Y:S01]  /*e260*/  FFMA R5, R89.reuse, R8, R5 ;  /* 0x0000000859057223 */ /* 0x040fe20000000005 */
[----:B------:R-:W-:Y:S01]  /*e270*/  FMUL R15, R60, R88 ;  /* 0x000000583c0f7220 */ /* 0x000fe20000400000 */
[----:B------:R-:W-:Y:S01]  /*e280*/  F2FP.F16.F32.PACK_AB R30, R4, R3 ;  /* 0x00000003041e723e */ /* 0x000fe200000000ff */
[--C-:B------:R-:W-:Y:S02]  /*e290*/  HADD2.F32 R3, -RZ, R105.reuse.H1_H1 ;  /* 0x30000069ff037230 */ /* 0x100fe40000004100 */
[C---:B------:R-:W-:Y:S01]  /*e2a0*/  FFMA R0, R89.reuse, R2, R0 ;  /* 0x0000000259007223 */ /* 0x040fe20000000000 */
[----:B------:R-:W-:Y:S02]  /*e2b0*/  HADD2.F32 R2, -RZ, R105.H0_H0 ;  /* 0x20000069ff027230 */ /* 0x000fe40000004100 */
[C---:B------:R-:W-:Y:S01]  /*e2c0*/  FFMA R11, R89.reuse, R6, R11 ;  /* 0x00000006590b7223 */ /* 0x040fe2000000000b */
[----:B------:R-:W-:Y:S01]  /*e2d0*/  HADD2.F32 R4, -RZ, R127.H1_H1 ;  /* 0x3000007fff047230 */ /* 0x000fe20000004100 */
[----:B------:R1:W-:Y:S01]  /*e2e0*/  STSM.16.MT88.4 [R144+0xa000], R32 ;  /* 0x00a0002090007844 */ /* 0x0003e20000004200 */
[----:B------:R-:W-:Y:S01]  /*e2f0*/  F2FP.F16.F32.PACK_AB R31, R0, R5 ;  /* 0x00000005001f723e */ /* 0x000fe200000000ff */
[C---:B------:R-:W-:Y:S01]  /*e300*/  FFMA R12, R89.reuse, R7, R12 ;  /* 0x00000007590c7223 */ /* 0x040fe2000000000c */
[--C-:B------:R-:W-:Y:S02]  /*e310*/  HADD2.F32 R0, -RZ, R106.reuse.H0_H0 ;  /* 0x2000006aff007230 */ /* 0x100fe40000004100 */
[C---:B------:R-:W-:Y:S01]  /*e320*/  FFMA R13, R89.reuse, R2, R13 ;  /* 0x00000002590d7223 */ /* 0x040fe2000000000d */
[C---:B------:R-:W-:Y:S01]  /*e330*/  FFMA R14, R89.reuse, R3, R14 ;  /* 0x00000003590e7223 */ /* 0x040fe2000000000e */
[----:B------:R-:W-:Y:S01]  /*e340*/  HADD2.F32 R3, -RZ, R106.H1_H1 ;  /* 0x3000006aff037230 */ /* 0x000fe20000004100 */
[----:B------:R1:W-:Y:S01]  /*e350*/  STSM.16.MT88.4 [R144+0xa800], R28 ;  /* 0x00a8001c90007844 */ /* 0x0003e20000004200 */
[----:B------:R-:W-:Y:S01]  /*e360*/  F2FP.F16.F32.PACK_AB R12, R12, R11 ;  /* 0x0000000b0c0c723e */ /* 0x000fe200000000ff */
[----:B------:R-:W-:Y:S01]  /*e370*/  FFMA R15, R89, R0, R15 ;  /* 0x00000000590f7223 */ /* 0x000fe2000000000f */
[----:B------:R-:W-:Y:S01]  /*e380*/  F2FP.F16.F32.PACK_AB R13, R14, R13 ;  /* 0x0000000d0e0d723e */ /* 0x000fe200000000ff */
[-C--:B------:R-:W-:Y:S01]  /*e390*/  FMUL R16, R61, R88.reuse ;  /* 0x000000583d107220 */ /* 0x080fe20000400000 */
[--C-:B------:R-:W-:Y:S02]  /*e3a0*/  HADD2.F32 R2, -RZ, R107.reuse.H0_H0 ;  /* 0x2000006bff027230 */ /* 0x100fe40000004100 */
[-C--:B------:R-:W-:Y:S01]  /*e3b0*/  FMUL R17, R62, R88.reuse ;  /* 0x000000583e117220 */ /* 0x080fe20000400000 */
[----:B------:R-:W-:Y:S02]  /*e3c0*/  HADD2.F32 R5, -RZ, R107.H1_H1 ;  /* 0x3000006bff057230 */ /* 0x000fe40000004100 */
[----:B------:R-:W-:Y:S01]  /*e3d0*/  FFMA R16, R89, R3, R16 ;  /* 0x0000000359107223 */ /* 0x000fe20000000010 */
[----:B------:R-:W-:Y:S01]  /*e3e0*/  FMUL R18, R63, R88 ;  /* 0x000000583f127220 */ /* 0x000fe20000400000 */
[--C-:B------:R-:W-:Y:S02]  /*e3f0*/  HADD2.F32 R0, -RZ, R112.reuse.H0_H0 ;  /* 0x20000070ff007230 */ /* 0x100fe40000004100 */
[C---:B------:R-:W-:Y:S01]  /*e400*/  FFMA R17, R89.reuse, R2, R17 ;  /* 0x0000000259117223 */ /* 0x040fe20000000011 */
[----:B------:R-:W-:Y:S01]  /*e410*/  FMUL R19, R64, R88 ;  /* 0x0000005840137220 */ /* 0x000fe20000400000 */
[----:B------:R-:W-:Y:S01]  /*e420*/  HADD2.F32 R3, -RZ, R112.H1_H1 ;  /* 0x30000070ff037230 */ /* 0x000fe20000004100 */
[----:B------:R-:W-:Y:S01]  /*e430*/  F2FP.F16.F32.PACK_AB R14, R16, R15 ;  /* 0x0000000f100e723e */ /* 0x000fe200000000ff */
[C---:B------:R-:W-:Y:S01]  /*e440*/  FFMA R18, R89.reuse, R5, R18 ;  /* 0x0000000559127223 */ /* 0x040fe20000000012 */
[----:B------:R-:W-:Y:S01]  /*e450*/  FFMA R19, R89, R0, R19 ;  /* 0x0000000059137223 */ /* 0x000fe20000000013 */
[-C--:B------:R-:W-:Y:S01]  /*e460*/  FMUL R20, R65, R88.reuse ;  /* 0x0000005841147220 */ /* 0x080fe20000400000 */
[--C-:B------:R-:W-:Y:S02]  /*e470*/  HADD2.F32 R2, -RZ, R113.reuse.H0_H0 ;  /* 0x20000071ff027230 */ /* 0x100fe40000004100 */
[----:B------:R-:W-:Y:S01]  /*e480*/  FMUL R21, R66, R88 ;  /* 0x0000005842157220 */ /* 0x000fe20000400000 */
[----:B------:R-:W-:Y:S01]  /*e490*/  F2FP.F16.F32.PACK_AB R15, R18, R17 ;  /* 0x00000011120f723e */ /* 0x000fe200000000ff */
[C---:B------:R-:W-:Y:S01]  /*e4a0*/  FFMA R20, R89.reuse, R3, R20 ;  /* 0x0000000359147223 */ /* 0x040fe20000000014 */
[----:B------:R-:W-:Y:S02]  /*e4b0*/  HADD2.F32 R0, -RZ, R113.H1_H1 ;  /* 0x30000071ff007230 */ /* 0x000fe40000004100 */
[----:B------:R-:W-:Y:S01]  /*e4c0*/  FFMA R21, R89, R2, R21 ;  /* 0x0000000259157223 */ /* 0x000fe20000000015 */
[----:B------:R-:W-:Y:S01]  /*e4d0*/  FMUL R22, R67, R88 ;  /* 0x0000005843167220 */ /* 0x000fe20000400000 */
[--C-:B------:R-:W-:Y:S01]  /*e4e0*/  HADD2.F32 R2, -RZ, R114.reuse.H0_H0 ;  /* 0x20000072ff027230 */ /* 0x100fe20000004100 */
[----:B------:R1:W-:Y:S01]  /*e4f0*/  STSM.16.MT88.4 [R148+0x8000], R12 ;  /* 0x0080000c94007844 */ /* 0x0003e20000004200 */
[----:B------:R-:W-:Y:S01]  /*e500*/  F2FP.F16.F32.PACK_AB R20, R20, R19 ;  /* 0x000000131414723e */ /* 0x000fe200000000ff */
        /* <DEDUP_REMOVED lines=14> */
[C---:B------:R-:W-:Y:S01]  /*e5f0*/  FFMA R26, R89.reuse, R3, R26 ;  /* 0x00000003591a7223 */ /* 0x040fe2000000001a */
[----:B------:R-:W-:Y:S02]  /*e600*/  HADD2.F32 R0, -RZ, R120.H1_H1 ;  /* 0x30000078ff007230 */ /* 0x000fe40000004100 */
[C---:B------:R-:W-:Y:S01]  /*e610*/  FFMA R56, R89.reuse, R5, R56 ;  /* 0x0000000559387223 */ /* 0x040fe20000000038 */
[--C-:B------:R-:W-:Y:S02]  /*e620*/  HADD2.F32 R3, -RZ, R121.reuse.H0_H0 ;  /* 0x20000079ff037230 */ /* 0x100fe40000004100 */
[----:B------:R-:W-:Y:S01]  /*e630*/  FMUL R60, R76, R88 ;  /* 0x000000584c3c7220 */ /* 0x000fe20000400000 */
[----:B------:R-:W-:Y:S01]  /*e640*/  HADD2.F32 R2, -RZ, R121.H1_H1 ;  /* 0x30000079ff027230 */ /* 0x000fe20000004100 */
[----:B------:R-:W-:Y:S01]  /*e650*/  F2FP.F16.F32.PACK_AB R23, R26, R25 ;  /* 0x000000191a17723e */ /* 0x000fe200000000ff */
[C---:B------:R-:W-:Y:S01]  /*e660*/  FFMA R57, R89.reuse, R0, R57 ;  /* 0x0000000059397223 */ /* 0x040fe20000000039 */
[C---:B------:R-:W-:Y:S01]  /*e670*/  FFMA R58, R89.reuse, R3, R58 ;  /* 0x00000003593a7223 */ /* 0x040fe2000000003a */
[--C-:B------:R-:W-:Y:S02]  /*e680*/  HADD2.F32 R0, -RZ, R122.reuse.H0_H0 ;  /* 0x2000007aff007230 */ /* 0x100fe40000004100 */
[----:B------:R-:W-:Y:S01]  /*e690*/  FFMA R59, R89, R2, R59 ;  /* 0x00000002593b7223 */ /* 0x000fe2000000003b */
[----:B------:R1:W-:Y:S01]  /*e6a0*/  STSM.16.MT88.4 [R148+0x8800], R20 ;  /* 0x0088001494007844 */ /* 0x0003e20000004200 */
[----:B------:R-:W-:Y:S01]  /*e6b0*/  HADD2.F32 R2, -RZ, R122.H1_H1 ;  /* 0x3000007aff027230 */ /* 0x000fe20000004100 */
[----:B------:R-:W-:Y:S01]  /*e6c0*/  F2FP.F16.F32.PACK_AB R56, R57, R56 ;  /* 0x000000383938723e */ /* 0x000fe200000000ff */
[----:B------:R-:W-:Y:S01]  /*e6d0*/  FFMA R60, R89, R0, R60 ;  /* 0x00000000593c7223 */ /* 0x000fe2000000003c */
[----:B------:R-:W-:Y:S01]  /*e6e0*/  F2FP.F16.F32.PACK_AB R57, R59, R58 ;  /* 0x0000003a3b39723e */ /* 0x000fe200000000ff */
[-C--:B------:R-:W-:Y:S01]  /*e6f0*/  FMUL R61, R77, R88.reuse ;  /* 0x000000584d3d7220 */ /* 0x080fe20000400000 */
[--C-:B------:R-:W-:Y:S02]  /*e700*/  HADD2.F32 R3, -RZ, R123.reuse.H0_H0 ;  /* 0x2000007bff037230 */ /* 0x100fe40000004100 */
[----:B------:R-:W-:Y:S01]  /*e710*/  FMUL R62, R78, R88 ;  /* 0x000000584e3e7220 */ /* 0x000fe20000400000 */
[----:B------:R-:W-:Y:S02]  /*e720*/  HADD2.F32 R0, -RZ, R123.H1_H1 ;  /* 0x3000007bff007230 */ /* 0x000fe40000004100 */
[----:B------:R-:W-:Y:S01]  /*e730*/  FFMA R61, R89, R2, R61 ;  /* 0x00000002593d7223 */ /* 0x000fe2000000003d */
[-C--:B------:R-:W-:Y:S01]  /*e740*/  FMUL R63, R79, R88.reuse ;  /* 0x000000584f3f7220 */ /* 0x080fe20000400000 */
[----:B------:R-:W-:Y:S01]  /*e750*/  FFMA R62, R89, R3, R62 ;  /* 0x00000003593e7223 */ /* 0x000fe2000000003e */
[--C-:B------:R-:W-:Y:S02]  /*e760*/  HADD2.F32 R3, -RZ, R124.reuse.H0_H0 ;  /* 0x2000007cff037230 */ /* 0x100fe40000004100 */
[-C--:B------:R-:W-:Y:S01]  /*e770*/  FMUL R64, R80, R88.reuse ;  /* 0x0000005850407220 */ /* 0x080fe20000400000 */
        /* <DEDUP_REMOVED lines=10> */
[----:B------:R-:W-:Y:S01]  /*e820*/  FFMA R66, R89, R5, R66 ;  /* 0x0000000559427223 */ /* 0x000fe20000000042 */
[-C--:B------:R-:W-:Y:S01]  /*e830*/  FMUL R68, R84, R88.reuse ;  /* 0x0000005854447220 */ /* 0x080fe20000400000 */
        /* <DEDUP_REMOVED lines=37> */
[----:B--2---:R-:W-:Y:S04]  /*ea90*/  DEPBAR.LE SB0, 0x1 ;  /* 0x000080400000791a */ /* 0x004fe80000000000 */
.L_x_171:
[----:B------:R-:W-:Y:S05]  /*eaa0*/  BSYNC.RECONVERGENT B0 ;  /* 0x0000000000007941 */ /* 0x000fea0003800200 */
.L_x_170:
[----:B------:R-:W-:Y:S01]  /*eab0*/  UISETP.NE.AND UP0, UPT, UR40, 0x4, UPT ;  /* 0x000000042800788c */ /* 0x000fe2000bf05270 */
[----:B------:R-:W-:Y:S01]  /*eac0*/  BAR.SYNC.DEFER_BLOCKING 0x1, 0x80 ;  /* 0x0042000000007b1d */ /* 0x000fe20000010000 */
[----:B------:R-:W-:Y:S02]  /*ead0*/  SHF.L.U32 R3, R138, 0x1f, RZ ;  /* 0x0000001f8a037819 */ /* 0x000fe400000006ff */
[----:B------:R-:W-:Y:S01]  /*eae0*/  USEL UR5, UR40, URZ, UP0 ;  /* 0x000000ff28057287 */ /* 0x000fe20008000000 */
[----:B------:R-:W-:Y:S02]  /*eaf0*/  FSETP.NEU.AND P0, PT, R89, RZ, PT ;  /* 0x000000ff5900720b */ /* 0x000fe40003f0d000 */
[----:B------:R-:W-:Y:S01]  /*eb00*/  ISETP.GE.AND P2, PT, R146, 0x1, PT ;  /* 0x000000019200780c */ /* 0x000fe20003f46270 */
[----:B------:R-:W-:Y:S02]  /*eb10*/  ULEA UR4, UR5, UR43, 0x3 ;  /* 0x0000002b05047291 */ /* 0x000fe4000f8e18ff */
[----:B------:R-:W-:Y:S02]  /*eb20*/  UIADD3 UR5, UPT, UPT, UR5, 0x1, URZ ;  /* 0x0000000105057890 */ /* 0x000fe4000fffe0ff */
[----:B------:R-:W-:Y:S02]  /*eb30*/  UIADD3 UR4, UPT, UPT, UR4, 0x50, URZ ;  /* 0x0000005004047890 */ /* 0x000fe4000fffe0ff */
[----:B------:R-:W-:Y:S02]  /*eb40*/  UISETP.NE.AND UP0, UPT, UR5, 0x4, UPT ;  /* 0x000000040500788c */ /* 0x000fe4000bf05270 */
[----:B------:R-:W-:Y:S02]  /*eb50*/  UPRMT UR4, UR52, 0x654, UR4 ;  /* 0x0000065434047896 */ /* 0x000fe40008000004 */
[----:B------:R-:W-:Y:S07]  /*eb60*/  USEL UR53, UR5, URZ, UP0 ;  /* 0x000000ff05357287 */ /* 0x000fee0008000000 */
[----:B------:R-:W-:Y:S01]  /*eb70*/  SYNCS.ARRIVE.TRANS64.RED.A1T0 RZ, [UR4], RZ ;  /* 0x000000ffffff79a7 */ /* 0x000fe20008100404 */
[----:B------:R-:W-:Y:S01]  /*eb80*/  BSSY B0, `(.L_x_172) ;  /* 0x0000005000007945 */ /* 0x000fe20003800000 */
[----:B------:R-:W2:Y:S03]  /*eb90*/  SYNCS.PHASECHK.TRANS64.TRYWAIT P1, [UR43+0x48], R3 ;  /* 0x00004803ff0075a7 */ /* 0x000ea6000802112b */
[----:B--2---:R-:W-:Y:S05]  /*eba0*/  @P1 BRA `(.L_x_173) ;  /* 0x0000000000081947 */ /* 0x004fea0003800000 */
[----:B------:R-:W2:Y:S02]  /*ebb0*/  SYNCS.PHASECHK.TRANS64.TRYWAIT P1, [UR43+0x48], R3 ;  /* 0x00004803ff0075a7 */ /* 0x000ea4000802112b */
[----:B--2---:R-:W-:Y:S05]  /*ebc0*/  @!P1 BRA `(.L_x_174) ;  /* 0x0000004800fc9947 */ /* 0x004fea0003800000 */
.L_x_173:
[----:B------:R-:W-:Y:S05]  /*ebd0*/  BSYNC B0 ;  /* 0x0000000000007941 */ /* 0x000fea0003800000 */
.L_x_172:
[----:B------:R-:W-:Y:S05]  /*ebe0*/  @P0 WARPSYNC.ALL ;  /* 0x0000000000000948 */ /* 0x000fea0003800000 */
[----:B------:R2:W2:Y:S01]  /*ebf0*/  @P0 LDSM.16.MT88.4 R116, [R139+UR43+0xd000] ;  /* 0x00d0002b8b74083b */ /* 0x0004a20008004200 */
[----:B------:R-:W-:Y:S02]  /*ec00*/  CS2R R54, SRZ ;  /* 0x0000000000367805 */ /* 0x000fe4000001ff00 */
[----:B------:R-:W-:Y:S02]  /*ec10*/  CS2R R52, SRZ ;  /* 0x0000000000347805 */ /* 0x000fe4000001ff00 */
[----:B------:R-:W-:Y:S01]  /*ec20*/  CS2R R50, SRZ ;  /* 0x0000000000327805 */ /* 0x000fe2000001ff00 */
        /* <DEDUP_REMOVED lines=10> */
[----:B-1----:R-:W-:Y:S02]  /*ecd0*/  CS2R R34, SRZ ;  /* 0x0000000000227805 */ /* 0x002fe4000001ff00 */
        /* <DEDUP_REMOVED lines=26> */
[----:B------:R-:W-:Y:S05]  /*ee80*/  VIADD R3, R95, 0xc0 ;  /* 0x000000c05f037836 */ /* 0x000fea0000000000 */
[----:B------:R-:W-:Y:S04]  /*ee90*/  SHF.R.U32.HI R3, RZ, 0x15, R3 ;  /* 0x00000015ff037819 */ /* 0x000fe80000011603 */
[----:B------:R-:W-:Y:S11]  /*eea0*/  LOP3.LUT P0, RZ, R3, 0x3, R128, 0x48, !PT ;  /* 0x0000000303ff7812 */ /* 0x000ff60007804880 */
[----:B------:R-:W-:Y:S02]  /*eeb0*/  @!UPT UIADD3 URZ, UPT, UPT, URZ, URZ, URZ ;  /* 0x000000fffffff290 */ /* 0x000fe4000fffe0ff */
[----:B------:R-:W-:Y:S05]  /*eec0*/  @!P0 BRA `(.L_x_176) ;  /* 0x0000000000408947 */ /* 0x000fea0003800000 */
[----:B------:R-:W2:Y:S01]  /*eed0*/  LDCU.64 UR8, c[0x4][0x70] ;  /* 0x01000e00ff0877ac */ /* 0x000ea20008000a00 */
[----:B------:R-:W-:Y:S01]  /*eee0*/  MOV R3, 0x0 ;  /* 0x0000000000037802 */ /* 0x000fe20000000f00 */
[----:B------:R-:W-:Y:S02]  /*eef0*/  HFMA2 R12, -RZ, RZ, 0, 5.9604644775390625e-08 ;  /* 0x00000001ff0c7431 */ /* 0x000fe400000001ff */
[----:B------:R-:W-:Y:S02]  /*ef00*/  IMAD.MOV.U32 R8, RZ, RZ, 0x192 ;  /* 0x00000192ff087424 */ /* 0x000fe400078e00ff */
[----:B------:R-:W-:Y:S01]  /*ef10*/  IMAD.MOV.U32 R13, RZ, RZ, RZ ;  /* 0x000000ffff0d7224 */ /* 0x000fe200078e00ff */
[----:B------:R-:W5:Y:S01]  /*ef20*/  LDCU.64 UR6, c[0x4][0x78] ;  /* 0x01000f00ff0677ac */ /* 0x000f620008000a00 */
[----:B------:R-:W1:Y:S01]  /*ef30*/  LDC.64 R2, c[0x4][R3] ;  /* 0x0100000003027b82 */ /* 0x000e620000000a00 */
[----:B------:R-:W3:Y:S01]  /*ef40*/  LDCU.64 UR4, c[0x4][0x10] ;  /* 0x01000200ff0477ac */ /* 0x000ee20008000a00 */
[----:B--2---:R-:W-:Y:S01]  /*ef50*/  MOV R5, UR9 ;  /* 0x0000000900057c02 */ /* 0x004fe20008000f00 */
[----:B------:R-:W-:Y:S01]  /*ef60*/  IMAD.U32 R4, RZ, RZ, UR8 ;  /* 0x00000008ff047e24 */ /* 0x000fe2000f8e00ff */
[----:B-----5:R-:W-:Y:S01]  /*ef70*/  MOV R7, UR7 ;  /* 0x0000000700077c02 */ /* 0x020fe20008000f00 */
[----:B------:R-:W-:Y:S01]  /*ef80*/  IMAD.U32 R6, RZ, RZ, UR6 ;  /* 0x00000006ff067e24 */ /* 0x000fe2000f8e00ff */
[----:B---3--:R-:W-:Y:S01]  /*ef90*/  MOV R11, UR5 ;  /* 0x00000005000b7c02 */ /* 0x008fe20008000f00 */
[----:B------:R-:W-:Y:S02]  /*efa0*/  IMAD.U32 R10, RZ, RZ, UR4 ;  /* 0x00000004ff0a7e24 */ /* 0x000fe4000f8e00ff */
[----:B------:R-:W-:Y:S07]  /*efb0*/  LEPC R20, `(.L_x_176) ;  /* 0x000000001014794e */ /* 0x000fee0000000000 */
[----:B-1--4-:R-:W-:Y:S05]  /*efc0*/  CALL.ABS.NOINC R2 ;  /* 0x0000000002007343 */ /* 0x012fea0003c00000 */
.L_x_176:
[----:B------:R-:W-:Y:S05]  /*efd0*/  WARPSYNC.ALL ;  /* 0x0000000000007948 */ /* 0x000fea0003800000 */
[C---:B------:R-:W-:Y:S01]  /*efe0*/  R2UR UR4, R95.reuse ;  /* 0x000000005f0472ca */ /* 0x040fe200000e0000 */
[----:B------:R-:W-:Y:S05]  /*eff0*/  VIADD R3, R95, 0x1000c0 ;  /* 0x001000c05f037836 */ /* 0x000fea0000000000 */
[----:B------:R-:W-:Y:S04]  /*f000*/  SHF.R.U32.HI R3, RZ, 0x15, R3 ;  /* 0x00000015ff037819 */ /* 0x000fe80000011603 */
[----:B------:R-:W-:Y:S03]  /*f010*/  LOP3.LUT P0, RZ, R3, 0x3, R128, 0x48, !PT ;  /* 0x0000000303ff7812 */ /* 0x000fe60007804880 */
[----:B------:R-:W2:Y:S10]  /*f020*/  LDTM.16dp256bit.x8 R24, tmem[UR4+0xc0] ;  /* 0x0000c004001879ee */ /* 0x000eb400081a0000 */
[----:B--2---:R-:W-:Y:S05]  /*f030*/  @!P0 BRA `(.L_x_177) ;  /* 0x0000000000408947 */ /* 0x004fea0003800000 */
        /* <DEDUP_REMOVED lines=16> */
.L_x_177:
[----:B------:R-:W-:Y:S05]  /*f140*/  WARPSYNC.ALL ;  /* 0x0000000000007948 */ /* 0x000fea0003800000 */
[----:B------:R-:W-:Y:S11]  /*f150*/  R2UR UR4, R95 ;  /* 0x000000005f0472ca */ /* 0x000ff600000e0000 */
[----:B------:R-:W-:Y:S02]  /*f160*/  @!UPT UIADD3 URZ, UPT, UPT, URZ, URZ, URZ ;  /* 0x000000fffffff290 */ /* 0x000fe4000fffe0ff */
[----:B------:R-:W2:Y:S02]  /*f170*/  LDTM.16dp256bit.x8 R56, tmem[UR4+0x1000c0] ;  /* 0x1000c004003879ee */ /* 0x000ea400081a0000 */
[----:B--2---:R-:W-:Y:S01]  /*f180*/  NOP ;  /* 0x0000000000007918 */ /* 0x004fe20000000000 */
.L_x_175:
[----:B------:R-:W-:Y:S01]  /*f190*/  HADD2.F32 R91, -RZ, R103.H1_H1 ;  /* 0x30000067ff5b7230 */ /* 0x000fe20000004100 */
[----:B------:R-:W-:Y:S01]  /*f1a0*/  ISETP.GE.AND P0, PT, R146, 0x1, PT ;  /* 0x000000019200780c */ /* 0x000fe20003f06270 */
[-C--:B------:R-:W-:Y:S01]  /*f1b0*/  FMUL R19, R42, R88.reuse ;  /* 0x000000582a137220 */ /* 0x080fe20000400000 */
[----:B------:R-:W2:Y:S01]  /*f1c0*/  S2R R146, SR_CgaCtaId ;  /* 0x0000000000927919 */ /* 0x000ea20000008800 */
[-C--:B------:R-:W-:Y:S01]  /*f1d0*/  FMUL R21, R44, R88.reuse ;  /* 0x000000582c157220 */ /* 0x080fe20000400000 */
[-C--:B------:R-:W-:Y:S01]  /*f1e0*/  FMUL R42, R65, R88.reuse ;  /* 0x00000058412a7220 */ /* 0x080fe20000400000 */
[--C-:B------:R-:W-:Y:S02]  /*f1f0*/  HADD2.F32 R65, -RZ, R116.reuse.H0_H0 ;  /* 0x20000074ff417230 */ /* 0x100fe40000004100 */
[-C--:B------:R-:W-:Y:S01]  /*f200*/  FMUL R20, R43, R88.reuse ;  /* 0x000000582b147220 */ /* 0x080fe20000400000 */
[-C--:B------:R-:W-:Y:S01]  /*f210*/  FMUL R44, R67, R88.reuse ;  /* 0x00000058432c7220 */ /* 0x080fe20000400000 */
[----:B------:R-:W-:Y:S02]  /*f220*/  HADD2.F32 R67, -RZ, R116.H1_H1 ;  /* 0x30000074ff437230 */ /* 0x000fe40000004100 */
[-C--:B------:R-:W-:Y:S01]  /*f230*/  FMUL R0, R24, R88.reuse ;  /* 0x0000005818007220 */ /* 0x080fe20000400000 */
[-C--:B------:R-:W-:Y:S01]  /*f240*/  FMUL R23, R46, R88.reuse ;  /* 0x000000582e177220 */ /* 0x080fe20000400000 */
[----:B------:R-:W-:Y:S02]  /*f250*/  HADD2.F32 R93, -RZ, R96.H1_H1 ;  /* 0x30000060ff5d7230 */ /* 0x000fe40000004100 */
[-C--:B------:R-:W-:Y:S01]  /*f260*/  FMUL R43, R66, R88.reuse ;  /* 0x00000058422b7220 */ /* 0x080fe20000400000 */
[----:B------:R-:W-:Y:S05]  /*f270*/  @P0 WARPSYNC.ALL ;  /* 0x0000000000000948 */ /* 0x000fea0003800000 */
[----:B------:R-:W-:Y:S01]  /*f280*/  @P0 NOP ;  /* 0x0000000000000918 */ /* 0x000fe20000000000 */
[----:B------:R-:W-:Y:S01]  /*f290*/  FFMA R0, R89, R65, R0 ;  /* 0x0000004159007223 */ /* 0x000fe20000000000 */
[----:B------:R-:W-:Y:S01]  /*f2a0*/  HADD2.F32 R66, -RZ, R117.H0_H0 ;  /* 0x20000075ff427230 */ /* 0x000fe20000004100 */
[----:B------:R-:W-:Y:S01]  /*f2b0*/  @P0 IADD3 R145, PT, PT, R145, 0x110, RZ ;  /* 0x0000011091910810 */ /* 0x000fe20007ffe0ff */
[-C--:B------:R-:W-:Y:S01]  /*f2c0*/  FMUL R2, R25, R88.reuse ;  /* 0x0000005819027220 */ /* 0x080fe20000400000 */
[-C--:B------:R-:W-:Y:S01]  /*f2d0*/  FMUL R22, R45, R88.reuse ;  /* 0x000000582d167220 */ /* 0x080fe20000400000 */
[----:B------:R-:W-:Y:S02]  /*f2e0*/  HADD2.F32 R90, -RZ, R97.H0_H0 ;  /* 0x20000061ff5a7230 */ /* 0x000fe40000004100 */
[-C--:B------:R-:W-:Y:S01]  /*f2f0*/  FMUL R46, R69, R88.reuse ;  /* 0x00000058452e7220 */ /* 0x080fe20000400000 */
[C---:B------:R-:W-:Y:S01]  /*f300*/  FFMA R2, R89.reuse, R67, R2 ;  /* 0x0000004359027223 */ /* 0x040fe20000000002 */
[----:B------:R-:W-:Y:S02]  /*f310*/  HADD2.F32 R69, -RZ, R117.H1_H1 ;  /* 0x30000075ff457230 */ /* 0x000fe40000004100 */
[-C--:B------:R-:W-:Y:S01]  /*f320*/  FMUL R3, R26, R88.reuse ;  /* 0x000000581a037220 */ /* 0x080fe20000400000 */
[----:B------:R-:W-:Y:S01]  /*f330*/  FMUL R25, R48, R88 ;  /* 0x0000005830197220 */ /* 0x000fe20000400000 */
[----:B------:R-:W-:Y:S01]  /*f340*/  HADD2.F32 R95, -RZ, R97.H1_H1 ;  /* 0x30000061ff5f7230 */ /* 0x000fe20000004100 */
[----:B------:R-:W-:Y:S01]  /*f350*/  F2FP.F16.F32.PACK_AB R152, R2, R0 ;  /* 0x000000000298723e */ /* 0x000fe200000000ff */
[----:B------:R-:W-:Y:S01]  /*f360*/  FFMA R3, R89, R66, R3 ;  /* 0x0000004259037223 */ /* 0x000fe20000000003 */
[-C--:B------:R-:W-:Y:S01]  /*f370*/  FMUL R45, R68, R88.reuse ;  /* 0x00000058442d7220 */ /* 0x080fe20000400000 */
[----:B------:R-:W-:Y:S01]  /*f380*/  HADD2.F32 R68, -RZ, R118.H0_H0 ;  /* 0x20000076ff447230 */ /* 0x000fe20000004100 */
[----:B--2---:R-:W-:Y:S01]  /*f390*/  @P0 PRMT R146, R146, 0x654, R145 ;  /* 0x0000065492920816 */ /* 0x004fe20000000091 */
[-C--:B------:R-:W-:Y:S01]  /*f3a0*/  FMUL R4, R27, R88.reuse ;  /* 0x000000581b047220 */ /* 0x080fe20000400000 */
[----:B------:R-:W-:Y:S01]  /*f3b0*/  FMUL R24, R47, R88 ;  /* 0x000000582f187220 */ /* 0x000fe20000400000 */
[----:B------:R-:W-:Y:S01]  /*f3c0*/  HADD2.F32 R92, -RZ, R98.H0_H0 ;  /* 0x20000062ff5c7230 */ /* 0x000fe20000004100 */
[----:B------:R2:W-:Y:S06]  /*f3d0*/  @P0 SYNCS.ARRIVE.TRANS64.RED.A1T0 RZ, [R146+URZ], RZ ;  /* 0x000000ff92ff09a7 */ /* 0x0005ec00081004ff */
[----:B------:R-:W-:Y:S05]  /*f3e0*/  WARPSYNC.ALL ;  /* 0x0000000000007948 */ /* 0x000fea0003800000 */
[----:B------:R-:W-:Y:S01]  /*f3f0*/  FFMA R4, R89, R69, R4 ;  /* 0x0000004559047223 */ /* 0x000fe20000000004 */
[-C--:B------:R-:W-:Y:S01]  /*f400*/  FMUL R48, R71, R88.reuse ;  /* 0x0000005847307220 */ /* 0x080fe20000400000 */
[----:B------:R-:W-:Y:S02]  /*f410*/  HADD2.F32 R71, -RZ, R118.H1_H1 ;  /* 0x30000076ff477230 */ /* 0x000fe40000004100 */
[-C--:B------:R-:W-:Y:S01]  /*f420*/  FMUL R5, R28, R88.reuse ;  /* 0x000000581c057220 */ /* 0x080fe20000400000 */
[----:B------:R-:W-:Y:S01]  /*f430*/  FMUL R27, R50, R88 ;  /* 0x00000058321b7220 */ /* 0x000fe20000400000 */
[----:B------:R-:W-:Y:S01]  /*f440*/  HADD2.F32 R97, -RZ, R98.H1_H1 ;  /* 0x30000062ff617230 */ /* 0x000fe20000004100 */
[----:B------:R-:W-:Y:S01]  /*f450*/  F2FP.F16.F32.PACK_AB R153, R4, R3 ;  /* 0x000000030499723e */ /* 0x000fe200000000ff */
[----:B------:R-:W-:Y:S01]  /*f460*/  FFMA R5, R89, R68, R5 ;  /* 0x0000004459057223 */ /* 0x000fe20000000005 */
[----:B------:R-:W-:Y:S01]  /*f470*/  FMUL R47, R70, R88 ;  /* 0x00000058462f7220 */ /* 0x000fe20000400000 */
[----:B------:R-:W-:-:S02]  /*f480*/  HADD2.F32 R70, -RZ, R119.H0_H0 ;  /* 0x20000077ff467230 */ /* 0x000fc40000004100 */
        /* <DEDUP_REMOVED lines=15> */
[----:B-1----:R-:W-:Y:S02]  /*f580*/  HADD2.F32 R98, -RZ, R105.H0_H0 ;  /* 0x20000069ff627230 */ /* 0x002fe40000004100 */
[-C--:B------:R-:W-:Y:S01]  /*f590*/  FMUL R52, R75, R88.reuse ;  /* 0x000000584b347220 */ /* 0x080fe20000400000 */
[C---:B------:R-:W-:Y:S01]  /*f5a0*/  FFMA R8, R89.reuse, R73, R8 ;  /* 0x0000004959087223 */ /* 0x040fe20000000008 */
[----:B------:R-:W-:Y:S02]  /*f5b0*/  HADD2.F32 R75, -RZ, R108.H1_H1 ;  /* 0x3000006cff4b7230 */ /* 0x000fe40000004100 */
[-C--:B------:R-:W-:Y:S01]  /*f5c0*/  FMUL R9, R32, R88.reuse ;  /* 0x0000005820097220 */ /* 0x080fe20000400000 */
[----:B------:R-:W-:Y:S01]  /*f5d0*/  FMUL R31, R54, R88 ;  /* 0x00000058361f7220 */ /* 0x000fe20000400000 */
[----:B------:R-:W-:Y:S01]  /*f5e0*/  HADD2.F32 R108, -RZ, R114.H0_H0 ;  /* 0x20000072ff6c7230 */ /* 0x000fe20000004100 */
[----:B------:R-:W-:Y:S01]  /*f5f0*/  F2FP.F16.F32.PACK_AB R155, R8, R7 ;  /* 0x00000007089b723e */ /* 0x000fe200000000ff */
[----:B------:R-:W-:Y:S01]  /*f600*/  FFMA R9, R89, R72, R9 ;  /* 0x0000004859097223 */ /* 0x000fe20000000009 */
[----:B------:R-:W-:Y:S01]  /*f610*/  FMUL R51, R74, R88 ;  /* 0x000000584a337220 */ /* 0x000fe20000400000 */
[----:B------:R-:W-:-:S02]  /*f620*/  HADD2.F32 R74, -RZ, R109.H0_H0 ;  /* 0x2000006dff4a7230 */ /* 0x000fc40000004100 */
[-C--:B------:R-:W-:Y:S01]  /*f630*/  FMUL R10, R33, R88.reuse ;  /* 0x00000058210a7220 */ /* 0x080fe20000400000 */
[----:B------:R-:W-:Y:S01]  /*f640*/  STSM.16.MT88.4 [R144+0xd000], R152 ;  /* 0x00d0009890007844 */ /* 0x000fe20000004200 */
[-C--:B------:R-:W-:Y:S01]  /*f650*/  FMUL R30, R53, R88.reuse ;  /* 0x00000058351e7220 */ /* 0x080fe20000400000 */
[----:B------:R-:W-:Y:S02]  /*f660*/  HADD2.F32 R117, -RZ, R120.H1_H1 ;  /* 0x30000078ff757230 */ /* 0x000fe40000004100 */
        /* <DEDUP_REMOVED lines=12> */
[----:B------:R-:W-:Y:S02]  /*f730*/  HADD2.F32 R119, -RZ, R121.H1_H1 ;  /* 0x30000079ff777230 */ /* 0x000fe40000004100 */
        /* <DEDUP_REMOVED lines=27> */
[----:B------:R-:W-:Y:S01]  /*f8f0*/  FFMA R16, R89, R81, R16 ;  /* 0x0000005159107223 */ /* 0x000fe20000000010 */
[----:B------:R-:W-:Y:S02]  /*f900*/  HADD2.F32 R83, -RZ, R100.H1_H1 ;  /* 0x30000064ff537230 */ /* 0x000fe40000004100 */
[-C--:B------:R-:W-:Y:S01]  /*f910*/  FMUL R17, R40, R88.reuse ;  /* 0x0000005828117220 */ /* 0x080fe20000400000 */
[----:B------:R-:W-:Y:S01]  /*f920*/  FMUL R39, R62, R88 ;  /* 0x000000583e277220 */ /* 0x000fe20000400000 */
[----:B------:R-:W-:Y:S01]  /*f930*/  ISETP.NE.AND P2, PT, R147, RZ, PT ;  /* 0x000000ff9300720c */ /* 0x000fe20003f45270 */
[----:B------:R-:W-:Y:S01]  /*f940*/  HADD2.F32 R100, -RZ, R106.H0_H0 ;  /* 0x2000006aff647230 */ /* 0x000fe20000004100 */
[----:B------:R-:W-:Y:S01]  /*f950*/  F2FP.F16.F32.PACK_AB R7, R16, R15 ;  /* 0x0000000f1007723e */ /* 0x000fe200000000ff */
[----:B------:R-:W-:Y:S01]  /*f960*/  FFMA R17, R89, R80, R17 ;  /* 0x0000005059117223 */ /* 0x000fe20000000011 */
[----:B------:R-:W-:Y:S01]  /*f970*/  FMUL R59, R82, R88 ;  /* 0x00000058523b7220 */ /* 0x000fe20000400000 */
[----:B------:R-:W-:-:S02]  /*f980*/  HADD2.F32 R82, -RZ, R101.H0_H0 ;  /* 0x20000065ff527230 */ /* 0x000fc40000004100 */
[-C--:B------:R-:W-:Y:S01]  /*f990*/  FMUL R18, R41, R88.reuse ;  /* 0x0000005829127220 */ /* 0x080fe20000400000 */
[----:B------:R1:W-:Y:S01]  /*f9a0*/  STSM.16.MT88.4 [R144+0xd800], R4 ;  /* 0x00d8000490007844 */ /* 0x0003e20000004200 */
[----:B------:R-:W-:Y:S01]  /*f9b0*/  FMUL R38, R61, R88 ;  /* 0x000000583d267220 */ /* 0x000fe20000400000 */
[----:B------:R-:W-:Y:S01]  /*f9c0*/  @P0 IADD3 R0, PT, PT, R137, 0x1, RZ ;  /* 0x0000000189000810 */ /* 0x000fe20007ffe0ff */
[--C-:B------:R-:W-:Y:S02]  /*f9d0*/  HADD2.F32 R118, -RZ, R123.reuse.H0_H0 ;  /* 0x2000007bff767230 */ /* 0x100fe40000004100 */
[C---:B------:R-:W-:Y:S01]  /*f9e0*/  FFMA R18, R89.reuse, R83, R18 ;  /* 0x0000005359127223 */ /* 0x040fe20000000012 */
[----:B------:R-:W-:Y:S01]  /*f9f0*/  FFMA R19, R89, R82, R19 ;  /* 0x0000005259137223 */ /* 0x000fe20000000013 */
[----:B------:R-:W-:Y:S01]  /*fa00*/  @P0 ISETP.NE.AND P1, PT, R0, 0x2, PT ;  /* 0x000000020000080c */ /* 0x000fe20003f25270 */
[----:B------:R-:W-:Y:S02]  /*fa10*/  HADD2.F32 R123, -RZ, R123.H1_H1 ;  /* 0x3000007bff7b7230 */ /* 0x000fe40000004100 */
[-C--:B------:R-:W-:Y:S01]  /*fa20*/  FMUL R62, R85, R88.reuse ;  /* 0x00000058553e7220 */ /* 0x080fe20000400000 */
[----:B------:R-:W-:Y:S01]  /*fa30*/  F2FP.F16.F32.PACK_AB R8, R18, R17 ;  /* 0x000000111208723e */ /* 0x000fe200000000ff */
[----:B------:R-:W-:Y:S01]  /*fa40*/  FMUL R41, R64, R88 ;  /* 0x0000005840297220 */ /* 0x000fe20000400000 */
[----:B------:R-:W-:-:S02]  /*fa50*/  HADD2.F32 R85, -RZ, R101.H1_H1 ;  /* 0x30000065ff557230 */ /* 0x000fc40000004100 */
[-C--:B------:R-:W-:Y:S01]  /*fa60*/  FMUL R61, R84, R88.reuse ;  /* 0x00000058543d7220 */ /* 0x080fe20000400000 */
[-C--:B------:R-:W-:Y:S01]  /*fa70*/  FMUL R40, R63, R88.reuse ;  /* 0x000000583f287220 */ /* 0x080fe20000400000 */
[----:B------:R-:W-:Y:S01]  /*fa80*/  @P0 SEL R2, RZ, 0x1, P1 ;  /* 0x00000001ff020807 */ /* 0x000fe20000800000 */
[--C-:B------:R-:W-:Y:S02]  /*fa90*/  HADD2.F32 R84, -RZ, R102.reuse.H0_H0 ;  /* 0x20000066ff547230 */ /* 0x100fe40000004100 */
[----:B------:R-:W-:Y:S01]  /*faa0*/  FFMA R20, R89, R85, R20 ;  /* 0x0000005559147223 */ /* 0x000fe20000000014 */
[-C--:B------:R-:W-:Y:S01]  /*fab0*/  FMUL R64, R87, R88.reuse ;  /* 0x0000005857407220 */ /* 0x080fe20000400000 */
[----:B------:R-:W-:Y:S01]  /*fac0*/  FMUL R63, R86, R88 ;  /* 0x00000058563f7220 */ /* 0x000fe20000400000 */
[----:B------:R-:W-:Y:S02]  /*fad0*/  HADD2.F32 R87, -RZ, R102.H1_H1 ;  /* 0x30000066ff577230 */ /* 0x000fe40000004100 */
[----:B------:R-:W-:Y:S01]  /*fae0*/  FFMA R21, R89, R84, R21 ;  /* 0x0000005459157223 */ /* 0x000fe20000000015 */
[----:B------:R-:W-:Y:S01]  /*faf0*/  F2FP.F16.F32.PACK_AB R9, R20, R19 ;  /* 0x000000131409723e */ /* 0x000fe200000000ff */
[----:B------:R-:W-:Y:S01]  /*fb00*/  HADD2.F32 R86, -RZ, R103.H0_H0 ;  /* 0x20000067ff567230 */ /* 0x000fe20000004100 */
[----:B------:R-:W-:Y:S01]  /*fb10*/  BSSY.RECONVERGENT B0, `(.L_x_178) ;  /* 0x000006e000007945 */ /* 0x000fe20003800200 */
[----:B------:R-:W-:-:S02]  /*fb20*/  HADD2.F32 R88, -RZ, R96.H0_H0 ;  /* 0x20000060ff587230 */ /* 0x000fc40000004100 */
[C---:B------:R-:W-:Y:S01]  /*fb30*/  FFMA R22, R89.reuse, R87, R22 ;  /* 0x0000005759167223 */ /* 0x040fe20000000016 */
[--C-:B------:R-:W-:Y:S02]  /*fb40*/  HADD2.F32 R96, -RZ, R104.reuse.H0_H0 ;  /* 0x20000068ff607230 */ /* 0x100fe40000004100 */
[C---:B------:R-:W-:Y:S01]  /*fb50*/  FFMA R23, R89.reuse, R86, R23 ;  /* 0x0000005659177223 */ /* 0x040fe20000000017 */
[C---:B------:R-:W-:Y:S01]  /*fb60*/  FFMA R24, R89.reuse, R91, R24 ;  /* 0x0000005b59187223 */ /* 0x040fe20000000018 */
[C---:B------:R-:W-:Y:S01]  /*fb70*/  FFMA R25, R89.reuse, R88, R25 ;  /* 0x0000005859197223 */ /* 0x040fe20000000019 */
[----:B------:R-:W-:Y:S01]  /*fb80*/  F2FP.F16.F32.PACK_AB R10, R22, R21 ;  /* 0x00000015160a723e */ /* 0x000fe200000000ff */
[C---:B------:R-:W-:Y:S01]  /*fb90*/  FFMA R26, R89.reuse, R93, R26 ;  /* 0x0000005d591a7223 */ /* 0x040fe2000000001a */
[C---:B------:R-:W-:Y:S01]  /*fba0*/  FFMA R27, R89.reuse, R90, R27 ;  /* 0x0000005a591b7223 */ /* 0x040fe2000000001b */
[----:B------:R-:W-:Y:S01]  /*fbb0*/  F2FP.F16.F32.PACK_AB R11, R24, R23 ;  /* 0x00000017180b723e */ /* 0x000fe200000000ff */
[C---:B------:R-:W-:Y:S01]  /*fbc0*/  FFMA R28, R89.reuse, R95, R28 ;  /* 0x0000005f591c7223 */ /* 0x040fe2000000001c */
[C---:B------:R-:W-:Y:S01]  /*fbd0*/  FFMA R29, R89.reuse, R92, R29 ;  /* 0x0000005c591d7223 */ /* 0x040fe2000000001d */
[----:B------:R-:W-:Y:S01]  /*fbe0*/  F2FP.F16.F32.PACK_AB R12, R26, R25 ;  /* 0x000000191a0c723e */ /* 0x000fe200000000ff */
[C---:B------:R-:W-:Y:S01]  /*fbf0*/  FFMA R30, R89.reuse, R97, R30 ;  /* 0x00000061591e7223 */ /* 0x040fe2000000001e */
[----:B------:R-:W-:Y:S01]  /*fc00*/  FFMA R31, R89, R94, R31 ;  /* 0x0000005e591f7223 */ /* 0x000fe2000000001f */
[----:B------:R-:W-:Y:S01]  /*fc10*/  F2FP.F16.F32.PACK_AB R13, R28, R27 ;  /* 0x0000001b1c0d723e */ /* 0x000fe200000000ff */
[----:B------:R-:W-:Y:S01]  /*fc20*/  HADD2.F32 R101, -RZ, R104.H1_H1 ;  /* 0x30000068ff657230 */ /* 0x000fe20000004100 */
[----:B------:R5:W-:Y:S01]  /*fc30*/  STSM.16.MT88.4 [R144+0xe000], R8 ;  /* 0x00e0000890007844 */ /* 0x000be20000004200 */
[----:B------:R-:W-:Y:S01]  /*fc40*/  F2FP.F16.F32.PACK_AB R14, R30, R29 ;  /* 0x0000001d1e0e723e */ /* 0x000fe200000000ff */
[----:B------:R-:W-:-:S02]  /*fc50*/  HADD2.F32 R103, -RZ, R105.H1_H1 ;  /* 0x30000069ff677230 */ /* 0x000fc40000004100 */
[C---:B------:R-:W-:Y:S01]  /*fc60*/  FFMA R32, R89.reuse, R99, R32 ;  /* 0x0000006359207223 */ /* 0x040fe20000000020 */
[C---:B------:R-:W-:Y:S01]  /*fc70*/  FFMA R33, R89.reuse, R96, R33 ;  /* 0x0000006059217223 */ /* 0x040fe20000000021 */
[C---:B------:R-:W-:Y:S01]  /*fc80*/  FFMA R34, R89.reuse, R101, R34 ;  /* 0x0000006559227223 */ /* 0x040fe20000000022 */
[C---:B------:R-:W-:Y:S01]  /*fc90*/  FFMA R35, R89.reuse, R98, R35 ;  /* 0x0000006259237223 */ /* 0x040fe20000000023 */
[C---:B------:R-:W-:Y:S01]  /*fca0*/  FFMA R36, R89.reuse, R103, R36 ;  /* 0x0000006759247223 */ /* 0x040fe20000000024 */
[----:B------:R-:W-:Y:S01]  /*fcb0*/  F2FP.F16.F32.PACK_AB R15, R32, R31 ;  /* 0x0000001f200f723e */ /* 0x000fe200000000ff */
[----:B------:R-:W-:Y:S01]  /*fcc0*/  HADD2.F32 R105, -RZ, R106.H1_H1 ;  /* 0x3000006aff697230 */ /* 0x000fe20000004100 */
[----:B-1----:R-:W-:Y:S01]  /*fcd0*/  F2FP.F16.F32.PACK_AB R4, R34, R33 ;  /* 0x000000212204723e */ /* 0x002fe200000000ff */
[----:B------:R-:W-:Y:S01]  /*fce0*/  FFMA R37, R89, R100, R37 ;  /* 0x0000006459257223 */ /* 0x000fe20000000025 */
[----:B------:R-:W-:Y:S01]  /*fcf0*/  F2FP.F16.F32.PACK_AB R5, R36, R35 ;  /* 0x000000232405723e */ /* 0x000fe200000000ff */
[----:B------:R1:W-:Y:S01]  /*fd00*/  STSM.16.MT88.4 [R144+0xe800], R12 ;  /* 0x00e8000c90007844 */ /* 0x0003e20000004200 */
[----:B------:R-:W-:-:S02]  /*fd10*/  HADD2.F32 R102, -RZ, R107.H0_H0 ;  /* 0x2000006bff667230 */ /* 0x000fc40000004100 */
[C---:B------:R-:W-:Y:S01]  /*fd20*/  FFMA R38, R89.reuse, R105, R38 ;  /* 0x0000006959267223 */ /* 0x040fe20000000026 */
[----:B------:R-:W-:Y:S02]  /*fd30*/  HADD2.F32 R107, -RZ, R107.H1_H1 ;  /* 0x3000006bff6b7230 */ /* 0x000fe40000004100 */
[----:B------:R-:W-:Y:S02]  /*fd40*/  HADD2.F32 R104, -RZ, R112.H0_H0 ;  /* 0x20000070ff687230 */ /* 0x000fe40000004100 */
[C---:B------:R-:W-:Y:S01]  /*fd50*/  FFMA R39, R89.reuse, R102, R39 ;  /* 0x0000006659277223 */ /* 0x040fe20000000027 */
[----:B------:R-:W-:Y:S02]  /*fd60*/  HADD2.F32 R106, -RZ, R113.H0_H0 ;  /* 0x20000071ff6a7230 */ /* 0x000fe40000004100 */
[C---:B------:R-:W-:Y:S01]  /*fd70*/  FFMA R40, R89.reuse, R107, R40 ;  /* 0x0000006b59287223 */ /* 0x040fe20000000028 */
[----:B------:R-:W-:Y:S02]  /*fd80*/  HADD2.F32 R113, -RZ, R114.H1_H1 ;  /* 0x30000072ff717230 */ /* 0x000fe40000004100 */
[C---:B------:R-:W-:Y:S01]  /*fd90*/  FFMA R41, R89.reuse, R104, R41 ;  /* 0x0000006859297223 */ /* 0x040fe20000000029 */
[C---:B------:R-:W-:Y:S01]  /*fda0*/  FFMA R42, R89.reuse, R109, R42 ;  /* 0x0000006d592a7223 */ /* 0x040fe2000000002a */
[C---:B------:R-:W-:Y:S01]  /*fdb0*/  FFMA R43, R89.reuse, R106, R43 ;  /* 0x0000006a592b7223 */ /* 0x040fe2000000002b */
[----:B------:R-:W-:Y:S01]  /*fdc0*/  FFMA R44, R89, R111, R44 ;  /* 0x0000006f592c7223 */ /* 0x000fe2000000002c */
[----:B------:R-:W-:-:S02]  /*fdd0*/  HADD2.F32 R112, -RZ, R120.H0_H0 ;  /* 0x20000078ff707230 */ /* 0x000fc40000004100 */
[C---:B------:R-:W-:Y:S01]  /*fde0*/  FFMA R45, R89.reuse, R108, R45 ;  /* 0x0000006c592d7223 */ /* 0x040fe2000000002d */
[C---:B------:R-:W-:Y:S01]  /*fdf0*/  FFMA R46, R89.reuse, R113, R46 ;  /* 0x00000071592e7223 */ /* 0x040fe2000000002e */
[----:B------:R-:W-:Y:S02]  /*fe00*/  HADD2.F32 R114, -RZ, R121.H0_H0 ;  /* 0x20000079ff727230 */ /* 0x000fe40000004100 */
[C---:B------:R-:W-:Y:S01]  /*fe10*/  FFMA R47, R89.reuse, R110, R47 ;  /* 0x0000006e592f7223 */ /* 0x040fe2000000002f */
[C---:B------:R-:W-:Y:S01]  /*fe20*/  FFMA R48, R89.reuse, R115, R48 ;  /* 0x0000007359307223 */ /* 0x040fe20000000030 */
[C---:B------:R-:W-:Y:S01]  /*fe30*/  FFMA R49, R89.reuse, R112, R49 ;  /* 0x0000007059317223 */ /* 0x040fe20000000031 */
[----:B------:R-:W-:Y:S02]  /*fe40*/  HADD2.F32 R121, -RZ, R122.H1_H1 ;  /* 0x3000007aff797230 */ /* 0x000fe40000004100 */
[C---:B------:R-:W-:Y:S01]  /*fe50*/  FFMA R50, R89.reuse, R117, R50 ;  /* 0x0000007559327223 */ /* 0x040fe20000000032 */
[C---:B------:R-:W-:Y:S01]  /*fe60*/  FFMA R51, R89.reuse, R114, R51 ;  /* 0x0000007259337223 */ /* 0x040fe20000000033 */
[----:B------:R-:W-:Y:S01]  /*fe70*/  FFMA R52, R89, R119, R52 ;  /* 0x0000007759347223 */ /* 0x000fe20000000034 */
[----:B------:R-:W-:-:S02]  /*fe80*/  HADD2.F32 R120, -RZ, R124.H0_H0 ;  /* 0x2000007cff787230 */ /* 0x000fc40000004100 */
[C---:B------:R-:W-:Y:S01]  /*fe90*/  FFMA R53, R89.reuse, R116, R53 ;  /* 0x0000007459357223 */ /* 0x040fe20000000035 */
[----:B------:R-:W-:Y:S02]  /*fea0*/  HADD2.F32 R65, -RZ, R124.H1_H1 ;  /* 0x3000007cff417230 */ /* 0x000fe40000004100 */
[C---:B------:R-:W-:Y:S01]  /*feb0*/  FFMA R54, R89.reuse, R121, R54 ;  /* 0x0000007959367223 */ /* 0x040fe20000000036 */
[--C-:B------:R-:W-:Y:S02]  /*fec0*/  HADD2.F32 R122, -RZ, R125.reuse.H0_H0 ;  /* 0x2000007dff7a7230 */ /* 0x100fe40000004100 */
[C---:B------:R-:W-:Y:S01]  /*fed0*/  FFMA R55, R89.reuse, R118, R55 ;  /* 0x0000007659377223 */ /* 0x040fe20000000037 */
[----:B------:R-:W-:Y:S02]  /*fee0*/  HADD2.F32 R67, -RZ, R125.H1_H1 ;  /* 0x3000007dff437230 */ /* 0x000fe40000004100 */
[C---:B------:R-:W-:Y:S01]  /*fef0*/  FFMA R56, R89.reuse, R123, R56 ;  /* 0x0000007b59387223 */ /* 0x040fe20000000038 */
[--C-:B------:R-:W-:Y:S01]  /*ff00*/  HADD2.F32 R124, -RZ, R126.reuse.H0_H0 ;  /* 0x2000007eff7c7230 */ /* 0x100fe20000004100 */
[----:B------:R-:W-:Y:S01]  /*ff10*/  F2FP.F16.F32.PACK_AB R6, R38, R37 ;  /* 0x000000252606723e */ /* 0x000fe200000000ff */
[----:B------:R-:W-:Y:S01]  /*ff20*/  FFMA R57, R89, R120, R57 ;  /* 0x0000007859397223 */ /* 0x000fe20000000039 */
[----:B------:R-:W-:Y:S01]  /*ff30*/  F2FP.F16.F32.PACK_AB R7, R40, R39 ;  /* 0x000000272807723e */ /* 0x000fe200000000ff */
[----:B------:R-:W-:-:S02]  /*ff40*/  HADD2.F32 R125, -RZ, R126.H1_H1 ;  /* 0x3000007eff7d7230 */ /* 0x000fc40000004100 */
[C---:B------:R-:W-:Y:S01]  /*ff50*/  FFMA R58, R89.reuse, R65, R58 ;  /* 0x00000041593a7223 */ /* 0x040fe2000000003a */
[--C-:B------:R-:W-:Y:S02]  /*ff60*/  HADD2.F32 R126, -RZ, R127.reuse.H0_H0 ;  /* 0x2000007fff7e7230 */ /* 0x100fe40000004100 */
[C---:B------:R-:W-:Y:S01]  /*ff70*/  FFMA R59, R89.reuse, R122, R59 ;  /* 0x0000007a593b7223 */ /* 0x040fe2000000003b */
[----:B------:R2:W-:Y:S01]  /*ff80*/  STSM.16.MT88.4 [R148+0xc000], R4 ;  /* 0x00c0000494007844 */ /* 0x0005e20000004200 */
[----:B------:R-:W-:Y:S02]  /*ff90*/  HADD2.F32 R127, -RZ, R127.H1_H1 ;  /* 0x3000007fff7f7230 */ /* 0x000fe40000004100 */
[C---:B------:R-:W-:Y:S01]  /*ffa0*/  FFMA R60, R89.reuse, R67, R60 ;  /* 0x00000043593c7223 */ /* 0x040fe2000000003c */
[----:B-----5:R-:W-:Y:S01]  /*ffb0*/  F2FP.F16.F32.PACK_AB R8, R42, R41 ;  /* 0x000000292a08723e */ /* 0x020fe200000000ff */
[C---:B------:R-:W-:Y:S01]  /*ffc0*/  FFMA R61, R89.reuse, R124, R61 ;  /* 0x0000007c593d7223 */ /* 0x040fe2000000003d */
[----:B------:R-:W-:Y:S01]  /*ffd0*/  F2FP.F16.F32.PACK_AB R9, R44, R43 ;  /* 0x0000002b2c09723e */ /* 0x000fe200000000ff */
[C---:B------:R-:W-:Y:S01]  /*ffe0*/  FFMA R62, R89.reuse, R125, R62 ;  /* 0x0000007d593e7223 */ /* 0x040fe2000000003e */
[----:B------:R-:W-:Y:S01]  /*fff0*/  F2FP.F16.F32.PACK_AB R10, R46, R45 ;  /* 0x0000002d2e0a723e */ /* 0x000fe200000000ff */
[C---:B------:R-:W-:Y:S01]  /*10000*/  FFMA R63, R89.reuse, R126, R63 ;  /* 0x0000007e593f7223 */ /* 0x040fe2000000003f */
[----:B------:R-:W-:Y:S01]  /*10010*/  F2FP.F16.F32.PACK_AB R11, R48, R47 ;  /* 0x0000002f300b723e */ /* 0x000fe200000000ff */
[----:B------:R-:W-:Y:S01]  /*10020*/  FFMA R64, R89, R127, R64 ;  /* 0x0000007f59407223 */ /* 0x000fe20000000040 */
[----:B-1----:R-:W-:-:S02]  /*10030*/  F2FP.F16.F32.PACK_AB R12, R50, R49 ;  /* 0x00000031320c723e */ /* 0x002fc400000000ff */
[----:B------:R-:W-:Y:S01]  /*10040*/  F2FP.F16.F32.PACK_AB R13, R52, R51 ;  /* 0x00000033340d723e */ /* 0x000fe200000000ff */
[----:B------:R2:W-:Y:S01]  /*10050*/  STSM.16.MT88.4 [R148+0xc800], R8 ;  /* 0x00c8000894007844 */ /* 0x0005e20000004200 */
[----:B------:R-:W-:Y:S02]  /*10060*/  F2FP.F16.F32.PACK_AB R14, R54, R53 ;  /* 0x00000035360e723e */ /* 0x000fe400000000ff */
[----:B------:R-:W-:Y:S02]  /*10070*/  F2FP.F16.F32.PACK_AB R15, R56, R55 ;  /* 0x00000037380f723e */ /* 0x000fe400000000ff */
[----:B------:R-:W-:Y:S02]  /*10080*/  F2FP.F16.F32.PACK_AB R16, R58, R57 ;  /* 0x000000393a10723e */ /* 0x000fe400000000ff */
[----:B------:R-:W-:Y:S01]  /*10090*/  F2FP.F16.F32.PACK_AB R17, R60, R59 ;  /* 0x0000003b3c11723e */ /* 0x000fe200000000ff */
[----:B------:R2:W-:Y:S01]  /*100a0*/  STSM.16.MT88.4 [R148+0xd000], R12 ;  /* 0x00d0000c94007844 */ /* 0x0005e20000004200 */
[----:B------:R-:W-:-:S02]  /*100b0*/  F2FP.F16.F32.PACK_AB R18, R62, R61 ;  /* 0x0000003d3e12723e */ /* 0x000fc400000000ff */
[----:B------:R-:W-:-:S05]  /*100c0*/  F2FP.F16.F32.PACK_AB R19, R64, R63 ;  /* 0x0000003f4013723e */ /* 0x000fca00000000ff */
[----:B------:R2:W-:Y:S01]  /*100d0*/  STSM.16.MT88.4 [R148+0xd800], R16 ;  /* 0x00d8001094007844 */ /* 0x0005e20000004200 */
[----:B------:R-:W-:Y:S01]  /*100e0*/  @!PT LDS RZ, [RZ] ;  /* 0x00000000fffff984 */ /* 0x000fe20000000800 */
[----:B------:R-:W-:Y:S01]  /*100f0*/  @!PT LDS RZ, [RZ] ;  /* 0x00000000fffff984 */ /* 0x000fe20000000800 */
[----:B------:R-:W-:Y:S01]  /*10100*/  @!PT LDS RZ, [RZ] ;  /* 0x00000000fffff984 */ /* 0x000fe20000000800 */
[----:B------:R-:W-:Y:S01]  /*10110*/  @!PT LDS RZ, [RZ] ;  /* 0x00000000fffff984 */ /* 0x000fe20000000800 */
[----:B------:R1:W-:Y:S06]  /*10120*/  MEMBAR.ALL.CTA ;  /* 0x0000000000007992 */ /* 0x0003ec0000008000 */
        /* <DEDUP_REMOVED lines=10> */
[----:B------:R1:W-:Y:S02]  /*101d0*/  UTMASTG.2D [UR4], [UR56] ;  /* 0x00000004380073b5 */ /* 0x0003e40008008000 */
[----:B-1----:R0:W-:Y:S02]  /*101e0*/  UTMACMDFLUSH ;  /* 0x00000000000079b7 */ /* 0x0021e40000000000 */
.L_x_179:
[----:B------:R-:W-:Y:S05]  /*101f0*/  BSYNC.RECONVERGENT B0 ;  /* 0x0000000000007941 */ /* 0x000fea0003800200 */
.L_x_178:
[----:B------:R-:W-:Y:S01]  /*10200*/  @P0 SEL R137, R0, RZ, P1 ;  /* 0x000000ff00890207 */ /* 0x000fe20000800000 */
[----:B------:R-:W-:Y:S01]  /*10210*/  BSSY.RECONVERGENT B0, `(.L_x_180) ;  /* 0x0000004000007945 */ /* 0x000fe20003800200 */
[----:B------:R-:W-:Y:S03]  /*10220*/  @P0 LOP3.LUT R135, R135, R2, RZ, 0x3c, !PT ;  /* 0x0000000287870212 */ /* 0x000fe600078e3cff */
[----:B------:R-:W-:Y:S05]  /*10230*/  @!P2 BRA `(.L_x_181) ;  /* 0x000000000004a947 */ /* 0x000fea0003800000 */
[----:B------:R-:W-:Y:S04]  /*10240*/  DEPBAR.LE SB0, 0x1 ;  /* 0x000080400000791a */ /* 0x000fe80000000000 */
.L_x_181:
[----:B------:R-:W-:Y:S05]  /*10250*/  BSYNC.RECONVERGENT B0 ;  /* 0x0000000000007941 */ /* 0x000fea0003800200 */
.L_x_180:
[----:B------:R-:W-:Y:S01]  /*10260*/  UISETP.NE.AND UP1, UPT, UR54, -0x4, UPT ;  /* 0xfffffffc3600788c */ /* 0x000fe2000bf25270 */
[----:B------:R-:W-:Y:S01]  /*10270*/  BAR.SYNC.DEFER_BLOCKING 0x1, 0x80 ;  /* 0x0042000000007b1d */ /* 0x000fe20000010000 */
[----:B------:R-:W-:Y:S01]  /*10280*/  UISETP.NE.AND UP0, UPT, UR55, 0x8, UPT ;  /* 0x000000083700788c */ /* 0x000fe2000bf05270 */
[----:B------:R-:W-:Y:S01]  /*10290*/  PLOP3.LUT P2, PT, PT, PT, PT, 0x8, 0x80 ;  /* 0x000000000080781c */ /* 0x000fe20003f4e170 */
[----:B------:R-:W-:Y:S01]  /*102a0*/  UIADD3 UR54, UPT, UPT, UR54, 0x4, URZ ;  /* 0x0000000436367890 */ /* 0x000fe2000fffe0ff */
[----:B--2---:R-:W-:Y:S01]  /*102b0*/  IMAD.MOV.U32 R14, RZ, RZ, R133 ;  /* 0x000000ffff0e7224 */ /* 0x004fe200078e0085 */
[----:B------:R-:W-:Y:S01]  /*102c0*/  USEL UR6, URZ, 0x1, UP0 ;  /* 0x00000001ff067887 */ /* 0x000fe20008000000 */
[----:B------:R-:W-:Y:S01]  /*102d0*/  PLOP3.LUT P0, PT, PT, PT, UP1, 0x80, 0x8 ;  /* 0x000000000008781c */ /* 0x000fe20003f0f018 */
[----:B------:R-:W-:Y:S01]  /*102e0*/  USEL UR5, UR55, URZ, UP0 ;  /* 0x000000ff37057287 */ /* 0x000fe20008000000 */
[----:B------:R-:W-:Y:S02]  /*102f0*/  IMAD.MOV.U32 R0, RZ, RZ, R132 ;  /* 0x000000ffff007224 */ /* 0x000fe400078e0084 */
[----:B------:R-:W-:Y:S01]  /*10300*/  @UP1 ULEA UR4, UR53, UR43, 0x3 ;  /* 0x0000002b35041291 */ /* 0x000fe2000f8e18ff */
[----:B------:R-:W-:Y:S01]  /*10310*/  LOP3.LUT R134, R134, UR6, RZ, 0x3c, !PT ;  /* 0x0000000686867c12 */ /* 0x000fe2000f8e3cff */
[----:B------:R-:W-:Y:S02]  /*10320*/  IMAD.MOV.U32 R16, RZ, RZ, R131 ;  /* 0x000000ffff107224 */ /* 0x000fe400078e0083 */
[----:B------:R-:W-:Y:S04]  /*10330*/  @UP1 UIADD3 UR4, UPT, UPT, UR4, 0x50, URZ ;  /* 0x0000005004041890 */ /* 0x000fe8000fffe0ff */
[----:B------:R-:W-:Y:S09]  /*10340*/  @UP1 UPRMT UR4, UR52, 0x654, UR4 ;  /* 0x0000065434041896 */ /* 0x000ff20008000004 */
[----:B------:R-:W-:Y:S01]  /*10350*/  @P0 SYNCS.ARRIVE.TRANS64.RED.A1T0 RZ, [UR4], RZ ;  /* 0x000000ffffff09a7 */ /* 0x000fe20008100404 */
[----:B------:R-:W-:Y:S01]  /*10360*/  @UP1 UIADD3 UR4, UPT, UPT, UR53, 0x1, URZ ;  /* 0x0000000135041890 */ /* 0x000fe2000fffe0ff */
[----:B------:R-:W-:Y:S03]  /*10370*/  ISETP.NE.AND P0, PT, R130, RZ, PT ;  /* 0x000000ff8200720c */ /* 0x000fe60003f05270 */
[----:B------:R-:W-:Y:S04]  /*10380*/  @UP1 UISETP.NE.AND UP0, UPT, UR4, 0x4, UPT ;  /* 0x000000040400188c */ /* 0x000fe8000bf05270 */
[----:B------:R-:W-:Y:S06]  /*10390*/  @UP1 USEL UR53, UR4, URZ, UP0 ;  /* 0x000000ff04351287 */ /* 0x000fec0008000000 */
[----:B------:R-:W-:Y:S06]  /*103a0*/  @P0 BRA `(.L_x_182) ;  /* 0xffffff9400480947 */ /* 0x000fec000383ffff */
[----:B------:R-:W-:Y:S01]  /*103b0*/  ULEA UR4, UR53, UR43, 0x3 ;  /* 0x0000002b35047291 */ /* 0x000fe2000f8e18ff */
[----:B------:R-:W-:-:S04]  /*103c0*/  DEPBAR.LE SB0, 0x0 ;  /* 0x000080000000791a */ /* 0x000fc80000000000 */
[----:B------:R-:W-:-:S04]  /*103d0*/  UIADD3 UR4, UPT, UPT, UR4, 0x50, URZ ;  /* 0x0000005004047890 */ /* 0x000fc8000fffe0ff */
[----:B------:R-:W-:-:S09]  /*103e0*/  UPRMT UR4, UR52, 0x654, UR4 ;  /* 0x0000065434047896 */ /* 0x000fd20008000004 */
[----:B------:R-:W-:Y:S01]  /*103f0*/  SYNCS.ARRIVE.TRANS64.RED.A1T0 RZ, [UR4], RZ ;  /* 0x000000ffffff79a7 */ /* 0x000fe20008100404 */
[----:B------:R-:W-:Y:S05]  /*10400*/  EXIT ;  /* 0x000000000000794d */ /* 0x000fea0003800000 */
.L_x_126:
[----:B------:R-:W-:-:S08]  /*10410*/  NOP ;  /* 0x0000000000007918 */ /* 0x000fd00000000000 */
[----:B-----5:R-:W-:-:S00]  /*10420*/  USETMAXREG.DEALLOC.CTAPOOL 0x88 ;  /* 0x00000088000079c8 */ /* 0x020fc000080e0500 */
[----:B------:R-:W-:Y:S05]  /*10430*/  EXIT ;  /* 0x000000000000794d */ /* 0x000fea0003800000 */
.L_x_276:
[----:B------:R-:W-:-:S08]  /*10440*/  NOP ;  /* 0x0000000000007918 */ /* 0x000fd00000000000 */
[----:B-----5:R-:W1:-:S00]  /*10450*/  USETMAXREG.DEALLOC.CTAPOOL 0x88 ;  /* 0x00000088000079c8 */ /* 0x020e4000080e0500 */
[----:B-1----:R-:W1:Y:S01]  /*10460*/  SHFL.IDX PT, R128, R128, RZ, 0x1f ;  /* 0x00001fff80807589 */ /* 0x002e6200000e0000 */
[----:B------:R-:W2:Y:S05]  /*10470*/  LDCU UR18, c[0x0][0xc1c] ;  /* 0x00018380ff1277ac */ /* 0x000eaa0008000800 */
[----:B------:R-:W3:Y:S01]  /*10480*/  LDC.64 R8, c[0x0][0x900] ;  /* 0x00024000ff087b82 */ /* 0x000ee20000000a00 */
[----:B------:R-:W-:Y:S01]  /*10490*/  BSSY.RECONVERGENT B0, `(.L_x_183) ;  /* 0x000003f000007945 */ /* 0x000fe20003800200 */
[----:B------:R-:W-:Y:S01]  /*104a0*/  ELECT P0, URZ, PT ;  /* 0x0000000000ff782f */ /* 0x000fe20003800000 */
[----:B------:R-:W-:Y:S02]  /*104b0*/  UMOV UR4, 0x400 ;  /* 0x0000040000047882 */ /* 0x000fe40000000000 */
[----:B------:R-:W-:-:S03]  /*104c0*/  ULEA UR4, UR5, UR4, 0x18 ;  /* 0x0000000405047291 */ /* 0x000fc6000f8ec0ff */
[----:B------:R-:W4:Y:S08]  /*104d0*/  LDC.64 R10, c[0x0][0x908] ;  /* 0x00024200ff0a7b82 */ /* 0x000f300000000a00 */
[----:B------:R-:W3:Y:S01]  /*104e0*/  LDC.64 R4, c[0x0][0x910] ;  /* 0x00024400ff047b82 */ /* 0x000ee20000000a00 */
[----:B--2---:R-:W-:Y:S01]  /*104f0*/  UIADD3 UR18, UPT, UPT, UR26, UR18, URZ ;  /* 0x000000121a127290 */ /* 0x004fe2000fffe0ff */
[----:B-1----:R-:W-:-:S06]  /*10500*/  R2UR UR7, R128 ;  /* 0x00000000800772ca */ /* 0x002fcc00000e0000 */
[----:B------:R-:W1:Y:S08]  /*10510*/  LDC.64 R6, c[0x0][0x918] ;  /* 0x00024600ff067b82 */ /* 0x000e700000000a00 */
[----:B------:R-:W2:Y:S01]  /*10520*/  LDC.64 R64, c[0x0][0x920] ;  /* 0x00024800ff407b82 */ /* 0x000ea20000000a00 */
[----:B------:R-:W-:Y:S02]  /*10530*/  USHF.R.U32.HI UR6, URZ, 0x3, UR7 ;  /* 0x00000003ff067899 */ /* 0x000fe40008011607 */
[----:B------:R-:W-:-:S02]  /*10540*/  ULEA UR20, UR7, UR4, 0x9 ;  /* 0x0000000407147291 */ /* 0x000fc4000f8e48ff */
[----:B------:R-:W-:-:S06]  /*10550*/  ULOP3.LUT UR6, UR6, 0x1, URZ, 0xc0, !UPT ;  /* 0x0000000106067892 */ /* 0x000fcc000f8ec0ff */
[----:B------:R-:W-:Y:S01]  /*10560*/  IMAD.U32 R0, RZ, RZ, UR6 ;  /* 0x00000006ff007e24 */ /* 0x000fe2000f8e00ff */
[----:B------:R-:W-:Y:S06]  /*10570*/  @!P0 BRA `(.L_x_184) ;  /* 0x0000000000c08947 */ /* 0x000fec0003800000 */
[----:B------:R-:W5:Y:S08]  /*10580*/  LDC.64 R20, c[0x0][0x400] ;  /* 0x00010000ff147b82 */ /* 0x000f700000000a00 */
[----:B------:R-:W5:Y:S08]  /*10590*/  LDC.64 R22, c[0x0][0x408] ;  /* 0x00010200ff167b82 */ /* 0x000f700000000a00 */
[----:B------:R-:W4:Y:S08]  /*105a0*/  LDC.64 R16, c[0x0][0x410] ;  /* 0x00010400ff107b82 */ /* 0x000f300000000a00 */
[----:B------:R-:W4:Y:S08]  /*105b0*/  LDC.64 R18, c[0x0][0x418] ;  /* 0x00010600ff127b82 */ /* 0x000f300000000a00 */
[----:B------:R-:W3:Y:S01]  /*105c0*/  LDC.64 R12, c[0x0][0x420] ;  /* 0x00010800ff0c7b82 */ /* 0x000ee20000000a00 */
[----:B-----5:R5:W-:Y:S07]  /*105d0*/  STS.128 [UR20+-0x980], R20 ;  /* 0xfff68014ff007988 */ /* 0x020bee0008000c14 */
[----:B------:R-:W3:Y:S01]  /*105e0*/  LDC.64 R14, c[0x0][0x428] ;  /* 0x00010a00ff0e7b82 */ /* 0x000ee20000000a00 */
[----:B----4-:R4:W-:Y:S07]  /*105f0*/  STS.128 [UR20+-0x970], R16 ;  /* 0xfff69010ff007988 */ /* 0x0109ee0008000c14 */
[----:B------:R-:W1:Y:S08]  /*10600*/  LDC.64 R60, c[0x0][0x430] ;  /* 0x00010c00ff3c7b82 */ /* 0x000e700000000a00 */
[----:B------:R-:W1:Y:S01]  /*10610*/  LDC.64 R62, c[0x0][0x438] ;  /* 0x00010e00ff3e7b82 */ /* 0x000e620000000a00 */
[----:B---3--:R3:W-:Y:S07]  /*10620*/  STS.128 [UR20+-0x960], R12 ;  /* 0xfff6a00cff007988 */ /* 0x0087ee0008000c14 */
[----:B------:R-:W2:Y:S08]  /*10630*/  LDC.64 R56, c[0x0][0x440] ;  /* 0x00011000ff387b82 */ /* 0x000eb00000000a00 */
[----:B------:R-:W2:Y:S08]  /*10640*/  LDC.64 R58, c[0x0][0x448] ;  /* 0x00011200ff3a7b82 */ /* 0x000eb00000000a00 */
[----:B------:R-:W5:Y:S01]  /*10650*/  LDC.64 R52, c[0x0][0x450] ;  /* 0x00011400ff347b82 */ /* 0x000f620000000a00 */
[----:B-1----:R1:W-:Y:S07]  /*10660*/  STS.128 [UR20+-0x950], R60 ;  /* 0xfff6b03cff007988 */ /* 0x0023ee0008000c14 */
[----:B------:R-:W5:Y:S08]  /*10670*/  LDC.64 R54, c[0x0][0x458] ;  /* 0x00011600ff367b82 */ /* 0x000f700000000a00 */
[----:B------:R-:W4:Y:S01]  /*10680*/  LDC.64 R48, c[0x0][0x460] ;  /* 0x00011800ff307b82 */ /* 0x000f220000000a00 */
[----:B--2---:R1:W-:Y:S07]  /*10690*/  STS.128 [UR20+-0x940], R56 ;  /* 0xfff6c038ff007988 */ /* 0x0043ee0008000c14 */
[----:B------:R-:W4:Y:S08]  /*106a0*/  LDC.64 R50, c[0x0][0x468] ;  /* 0x00011a00ff327b82 */ /* 0x000f300000000a00 */
[----:B------:R-:W2:Y:S01]  /*106b0*/  LDC.64 R44, c[0x0][0x470] ;  /* 0x00011c00ff2c7b82 */ /* 0x000ea20000000a00 */
[----:B-----5:R1:W-:Y:S07]  /*106c0*/  STS.128 [UR20+-0x930], R52 ;  /* 0xfff6d034ff007988 */ /* 0x0203ee0008000c14 */
[----:B------:R-:W2:Y:S08]  /*106d0*/  LDC.64 R46, c[0x0][0x478] ;  /* 0x00011e00ff2e7b82 */ /* 0x000eb00000000a00 */
[----:B------:R-:W5:Y:S01]  /*106e0*/  LDC.64 R40, c[0x0][0x500] ;  /* 0x00014000ff287b82 */ /* 0x000f620000000a00 */
[----:B----4-:R1:W-:Y:S07]  /*106f0*/  STS.128 [UR20+-0x920], R48 ;  /* 0xfff6e030ff007988 */ /* 0x0103ee0008000c14 */
        /* <DEDUP_REMOVED lines=19> */
[----:B---3--:R-:W3:Y:S01]  /*10830*/  LDC.64 R12, c[0x0][0x570] ;  /* 0x00015c00ff0c7b82 */ /* 0x008ee20000000a00 */
[----:B--2---:R1:W-:Y:S07]  /*10840*/  STS.128 [UR20+-0x8b0], R20 ;  /* 0xfff75014ff007988 */ /* 0x0043ee0008000c14 */
[----:B------:R-:W3:Y:S01]  /*10850*/  LDC.64 R14, c[0x0][0x578] ;  /* 0x00015e00ff0e7b82 */ /* 0x000ee20000000a00 */
[----:B-----5:R1:W-:Y:S04]  /*10860*/  STS.128 [UR20+-0x8a0], R16 ;  /* 0xfff76010ff007988 */ /* 0x0203e80008000c14 */
[----:B---3--:R1:W-:Y:S02]  /*10870*/  STS.128 [UR20+-0x890], R12 ;  /* 0xfff7700cff007988 */ /* 0x0083e40008000c14 */
.L_x_184:
[----:B------:R-:W-:Y:S05]  /*10880*/  BSYNC.RECONVERGENT B0 ;  /* 0x0000000000007941 */ /* 0x000fea0003800200 */
.L_x_183:
[----:B-1----:R-:W1:Y:S01]  /*10890*/  LDC.64 R16, c[0x0][0x960] ;  /* 0x00025800ff107b82 */ /* 0x002e620000000a00 */
[----:B------:R-:W-:Y:S01]  /*108a0*/  ELECT P1, URZ, PT ;  /* 0x0000000000ff782f */ /* 0x000fe20003820000 */
[----:B------:R-:W-:-:S06]  /*108b0*/  NOP ;  /* 0x0000000000007918 */ /* 0x000fcc0000000000 */
[----:B------:R-:W1:Y:S01]  /*108c0*/  LDC.64 R18, c[0x0][0x968] ;  /* 0x00025a00ff127b82 */ /* 0x000e620000000a00 */
[----:B------:R-:W-:Y:S01]  /*108d0*/  ELECT P0, URZ, PT ;  /* 0x0000000000ff782f */ /* 0x000fe20003800000 */
[----:B------:R-:W-:Y:S02]  /*108e0*/  ULOP3.LUT UR7, UR7, 0x7, URZ, 0xc0, !UPT ;  /* 0x0000000707077892 */ /* 0x000fe4000f8ec0ff */
[----:B------:R-:W-:Y:S02]  /*108f0*/  UIMAD UR9, UR26, 0xe, URZ ;  /* 0x0000000e1a0978a4 */ /* 0x000fe4000f8e02ff */
[----:B---34-:R-:W-:Y:S01]  /*10900*/  @P1 STS.128 [UR20+-0xa80], R8 ;  /* 0xfff58008ff001988 */ /* 0x018fe20008000c14 */
[----:B------:R-:W-:Y:S01]  /*10910*/  UIMAD UR19, UR18, 0xe, URZ ;  /* 0x0000000e121378a4 */ /* 0x000fe2000f8e02ff */
[----:B------:R-:W3:Y:S01]  /*10920*/  LDC.64 R12, c[0x0][0x970] ;  /* 0x00025c00ff0c7b82 */ /* 0x000ee20000000a00 */
[----:B------:R-:W-:Y:S01]  /*10930*/  UIADD3 UR23, UPT, UPT, UR20, -0x980, URZ ;  /* 0xfffff68014177890 */ /* 0x000fe2000fffe0ff */
[----:B------:R-:W-:Y:S01]  /*10940*/  @P1 STS.128 [UR20+-0xa70], R4 ;  /* 0xfff59004ff001988 */ /* 0x000fe20008000c14 */
[----:B------:R-:W-:-:S02]  /*10950*/  UIADD3 UR22, UPT, UPT, UR20, -0x900, URZ ;  /* 0xfffff70014167890 */ /* 0x000fc4000fffe0ff */
[----:B------:R-:W-:Y:S02]  /*10960*/  UIADD3 UR21, UPT, UPT, UR20, -0xa80, URZ ;  /* 0xfffff58014157890 */ /* 0x000fe4000fffe0ff */
[----:B------:R-:W-:Y:S01]  /*10970*/  UIMAD UR26, UR26, 0xd, URZ ;  /* 0x0000000d1a1a78a4 */ /* 0x000fe2000f8e02ff */
[----:B------:R-:W3:Y:S01]  /*10980*/  LDC.64 R14, c[0x0][0x978] ;  /* 0x00025e00ff0e7b82 */ /* 0x000ee20000000a00 */
[----:B------:R-:W4:Y:S01]  /*10990*/  LDCU.64 UR10, c[0x0][0xb18] ;  /* 0x00016300ff0a77ac */ /* 0x000f220008000a00 */
[----:B------:R-:W1:Y:S06]  /*109a0*/  LDCU.64 UR12, c[0x0][0xb20] ;  /* 0x00016400ff0c77ac */ /* 0x000e6c0008000a00 */
[----:B------:R-:W2:Y:S01]  /*109b0*/  LDC.64 R66, c[0x0][0x928] ;  /* 0x00024a00ff427b82 */ /* 0x000ea20000000a00 */
[----:B-1----:R1:W-:Y:S01]  /*109c0*/  @P1 STS.128 [UR20+-0xa20], R16 ;  /* 0xfff5e010ff001988 */ /* 0x0023e20008000c14 */
[----:B------:R-:W1:Y:S01]  /*109d0*/  LDCU.64 UR16, c[0x0][0x820] ;  /* 0x00010400ff1077ac */ /* 0x000e620008000a00 */
[----:B------:R-:W1:Y:S05]  /*109e0*/  LDCU.64 UR14, c[0x0][0xb00] ;  /* 0x00016000ff0e77ac */ /* 0x000e6a0008000a00 */
[----:B------:R-:W5:Y:S01]  /*109f0*/  LDC.64 R28, c[0x0][0x930] ;  /* 0x00024c00ff1c7b82 */ /* 0x000f620000000a00 */
[----:B------:R-:W-:Y:S01]  /*10a00*/  UIMAD UR18, UR18, 0xd, URZ ;  /* 0x0000000d121278a4 */ /* 0x000fe2000f8e02ff */
[----:B------:R-:W-:-:S06]  /*10a10*/  UMOV UR8, UR7 ;  /* 0x0000000700087c82 */ /* 0x000fcc0008000000 */
[----:B------:R-:W5:Y:S01]  /*10a20*/  LDC.64 R30, c[0x0][0x938] ;  /* 0x00024e00ff1e7b82 */ /* 0x000f620000000a00 */
[----:B---3--:R3:W-:Y:S07]  /*10a30*/  @P1 STS.128 [UR20+-0xa10], R12 ;  /* 0xfff5f00cff001988 */ /* 0x0087ee0008000c14 */
[----:B------:R-:W4:Y:S01]  /*10a40*/  LDC.64 R24, c[0x0][0x940] ;  /* 0x00025000ff187b82 */ /* 0x000f220000000a00 */
[----:B--2---:R2:W-:Y:S01]  /*10a50*/  @P1 STS.128 [UR20+-0xa60], R64 ;  /* 0xfff5a040ff001988 */ /* 0x0045e20008000c14 */
[----:B-1----:R-:W-:-:S06]  /*10a60*/  LOP3.LUT R17, R0, 0x1, RZ, 0x3c, !PT ;  /* 0x0000000100117812 */ /* 0x002fcc00078e3cff */
[----:B------:R-:W4:Y:S08]  /*10a70*/  LDC.64 R26, c[0x0][0x948] ;  /* 0x00025200ff1a7b82 */ /* 0x000f300000000a00 */
[----:B------:R-:W1:Y:S01]  /*10a80*/  LDC.64 R20, c[0x0][0x950] ;  /* 0x00025400ff147b82 */ /* 0x000e620000000a00 */
[----:B-----5:R2:W-:Y:S07]  /*10a90*/  @P1 STS.128 [UR20+-0xa50], R28 ;  /* 0xfff5b01cff001988 */ /* 0x0205ee0008000c14 */
[----:B------:R-:W1:Y:S08]  /*10aa0*/  LDC.64 R22, c[0x0][0x958] ;  /* 0x00025600ff167b82 */ /* 0x000e700000000a00 */
[----:B------:R-:W5:Y:S01]  /*10ab0*/  LDC.64 R52, c[0x0][0xa00] ;  /* 0x00028000ff347b82 */ /* 0x000f620000000a00 */
[----:B----4-:R2:W-:Y:S07]  /*10ac0*/  @P1 STS.128 [UR20+-0xa40], R24 ;  /* 0xfff5c018ff001988 */ /* 0x0105ee0008000c14 */
[----:B------:R-:W5:Y:S08]  /*10ad0*/  LDC.64 R54, c[0x0][0xa08] ;  /* 0x00028200ff367b82 */ /* 0x000f700000000a00 */
[----:B------:R-:W4:Y:S01]  /*10ae0*/  LDC.64 R48, c[0x0][0xa10] ;  /* 0x00028400ff307b82 */ /* 0x000f220000000a00 */
[----:B-1----:R2:W-:Y:S01]  /*10af0*/  @P1 STS.128 [UR20+-0xa30], R20 ;  /* 0xfff5d014ff001988 */ /* 0x0025e20008000c14 */
[----:B------:R-:W-:-:S06]  /*10b00*/  NOP ;  /* 0x0000000000007918 */ /* 0x000fcc0000000000 */
        /* <DEDUP_REMOVED lines=8> */
[----:B-1----:R2:W-:Y:S07]  /*10b90*/  @P0 STS.128 [UR20+-0x9e0], R44 ;  /* 0xfff6202cff000988 */ /* 0x0025ee0008000c14 */
        /* <DEDUP_REMOVED lines=12> */
[----:B---3--:R-:W3:Y:S08]  /*10c60*/  LDC.64 R12, c[0x0][0xb08] ;  /* 0x0002c200ff0c7b82 */ /* 0x008ef00000000a00 */
[----:B------:R-:W1:Y:S01]  /*10c70*/  LDC.64 R2, c[0x0][0xb10] ;  /* 0x0002c400ff027b82 */ /* 0x000e620000000a00 */
[----:B----4-:R2:W-:Y:S01]  /*10c80*/  @P0 STS.128 [UR20+-0x990], R4 ;  /* 0xfff67004ff000988 */ /* 0x0105e20008000c14 */
[----:B------:R-:W-:Y:S01]  /*10c90*/  UIADD3 UR20, UPT, UPT, UR20, -0xa00, URZ ;  /* 0xfffff60014147890 */ /* 0x000fe2000fffe0ff */
[----:B------:R-:W-:-:S06]  /*10ca0*/  NOP ;  /* 0x0000000000007918 */ /* 0x000fcc0000000000 */
.L_x_198:
[----:B------:R-:W-:Y:S09]  /*10cb0*/  UISETP.NE.AND UP0, UPT, UR37, 0x1, UPT ;  /* 0x000000012500788c */ /* 0x000ff2000bf05270 */
[----:B----4-:R-:W-:Y:S05]  /*10cc0*/  BRA.U UP0, `(.L_x_185) ;  /* 0x0000000100047547 */ /* 0x010fea000b800000 */
[----:B------:R-:W-:Y:S05]  /*10cd0*/  BPT.TRAP 0x1 ;  /* 0x000000040000795c */ /* 0x000fea0000300000 */
.L_x_185:
[----:B------:R-:W-:Y:S01]  /*10ce0*/  ULEA UR24, UR7, UR4, 0x3 ;  /* 0x0000000407187291 */ /* 0x000fe2000f8e18ff */
[----:B--2---:R-:W-:Y:S08]  /*10cf0*/  SHF.L.U32 R5, R17, 0x1f, RZ ;  /* 0x0000001f11057819 */ /* 0x004ff000000006ff */
[----:B------:R-:W2:Y:S02]  /*10d00*/  SYNCS.PHASECHK.TRANS64.TRYWAIT P0, [UR24+0x80], R5 ;  /* 0x00008005ff0075a7 */ /* 0x000ea40008001118 */
[----:B--2---:R-:W-:Y:S05]  /*10d10*/  @!P0 BRA `(.L_x_186) ;  /* 0x0000002800c08947 */ /* 0x004fea0003800000 */
.L_x_254:
[----:B------:R-:W-:Y:S09]  /*10d20*/  UIMAD UR6, UR7, 0x14, UR36 ;  /* 0x00000014070678a4 */ /* 0x000ff2000f8e0224 */
[----:B------:R-:W4:Y:S04]  /*10d30*/  LDS R10, [UR6+0x10] ;  /* 0x00001006ff0a7984 */ /* 0x000f280008000800 */
        /* <DEDUP_REMOVED lines=10> */
[----:B----4-:R-:W-:Y:S01]  /*10de0*/  PRMT R21, R10, 0x7632, R21 ;  /* 0x000076320a157816 */ /* 0x010fe20000000015 */
[----:B------:R-:W-:Y:S06]  /*10df0*/  BRA.U UP0, `(.L_x_187) ;  /* 0x0000000100047547 */ /* 0x000fec000b800000 */
[----:B------:R-:W-:Y:S05]  /*10e00*/  BPT.TRAP 0x1 ;  /* 0x000000040000795c */ /* 0x000fea0000300000 */
.L_x_187:
[----:B------:R-:W-:Y:S02]  /*10e10*/  UIADD3 UR6, UPT, UPT, UR24, 0xc0, URZ ;  /* 0x000000c018067890 */ /* 0x000fe4000fffe0ff */
[----:B------:R-:W-:Y:S02]  /*10e20*/  UISETP.NE.AND UP0, UPT, UR37, 0x8, UPT ;  /* 0x000000082500788c */ /* 0x000fe4000bf05270 */
[----:B------:R-:W-:Y:S09]  /*10e30*/  UPRMT UR6, UR5, 0x654, UR6 ;  /* 0x0000065405067896 */ /* 0x000ff20008000006 */
[----:B-1----:R-:W-:Y:S01]  /*10e40*/  SYNCS.ARRIVE.TRANS64.RED.A1T0 RZ, [UR6], RZ ;  /* 0x000000ffffff79a7 */ /* 0x002fe20008100406 */
[----:B------:R-:W-:Y:S05]  /*10e50*/  BRA.U !UP0, `(.L_x_188) ;  /* 0x0000000108047547 */ /* 0x000fea000b800000 */
[----:B------:R-:W-:Y:S05]  /*10e60*/  BPT.TRAP 0x1 ;  /* 0x000000040000795c */ /* 0x000fea0000300000 */
.L_x_188:
[----:B------:R-:W-:Y:S01]  /*10e70*/  ULEA UR24, UR8, UR4, 0x3 ;  /* 0x0000000408187291 */ /* 0x000fe2000f8e18ff */
[----:B--2---:R-:W-:Y:S02]  /*10e80*/  SHF.L.U32 R5, R0, 0x1f, RZ ;  /* 0x0000001f00057819 */ /* 0x004fe400000006ff */
[----:B------:R-:W-:Y:S04]  /*10e90*/  PRMT R4, R10, 0x9910, RZ ;  /* 0x000099100a047816 */ /* 0x000fe800000000ff */
[----:B------:R-:W-:Y:S02]  /*10ea0*/  ISETP.NE.AND P0, PT, R4, RZ, PT ;  /* 0x000000ff0400720c */ /* 0x000fe40003f05270 */
[----:B------:R-:W1:Y:S02]  /*10eb0*/  SYNCS.PHASECHK.TRANS64.TRYWAIT P1, [UR24+0x180], R5 ;  /* 0x00018005ff0075a7 */ /* 0x000e640008021118 */
[----:B------:R-:W-:Y:S01]  /*10ec0*/  ISETP.EQ.OR P0, PT, R11, RZ, !P0 ;  /* 0x000000ff0b00720c */ /* 0x000fe20004702670 */
[----:B------:R-:W-:Y:S01]  /*10ed0*/  @!UPT UIADD3 URZ, UPT, UPT, URZ, URZ, URZ ;  /* 0x000000fffffff290 */ /* 0x000fe2000fffe0ff */
[----:B-1----:R-:W-:Y:S11]  /*10ee0*/  @!P1 BRA `(.L_x_189) ;  /* 0x0000002800649947 */ /* 0x002ff60003800000 */
.L_x_256:
[----:B------:R-:W-:Y:S05]  /*10ef0*/  @P0 BRA `(.L_x_190) ;  /* 0x0000000c00e40947 */ /* 0x000fea0003800000 */
[----:B------:R-:W-:Y:S01]  /*10f00*/  ELECT P0, URZ, PT ;  /* 0x0000000000ff782f */ /* 0x000fe20003800000 */
[----:B------:R-:W2:Y:S01]  /*10f10*/  LDC.64 R8, c[0x0][0x838] ;  /* 0x00020e00ff087b82 */ /* 0x000ea20000000a00 */
[----:B------:R-:W-:Y:S07]  /*10f20*/  BSSY.RECONVERGENT B0, `(.L_x_191) ;  /* 0x00000a1000007945 */ /* 0x000fee0003800200 */
[----:B-1----:R-:W1:Y:S08]  /*10f30*/  LDC.64 R4, c[0x0][0x830] ;  /* 0x00020c00ff047b82 */ /* 0x002e700000000a00 */
[----:B------:R-:W4:Y:S08]  /*10f40*/  @P0 LDC.64 R32, c[0x0][0x828] ;  /* 0x00020a00ff200b82 */ /* 0x000f300000000a00 */
[----:B------:R-:W5:Y:S08]  /*10f50*/  @P0 LDC.64 R28, c[0x0][0x390] ;  /* 0x0000e400ff1c0b82 */ /* 0x000f700000000a00 */
[----:B------:R-:W3:Y:S02]  /*10f60*/  @P0 LDC.64 R6, c[0x0][0x840] ;  /* 0x00021000ff060b82 */ /* 0x000ee40000000a00 */
[C---:B---3--:R-:W-:Y:S04]  /*10f70*/  @P0 IMAD.WIDE R6, R14.reuse, 0x8, R6 ;  /* 0x000000080e060825 */ /* 0x048fe800078e0206 */
[C---:B----4-:R-:W-:Y:S01]  /*10f80*/  @P0 IMAD.WIDE R32, R14.reuse, 0x8, R32 ;  /* 0x000000080e200825 */ /* 0x050fe200078e0220 */
[----:B------:R3:W4:Y:S03]  /*10f90*/  @P0 LDG.E.64 R26, desc[UR50][R6.64] ;  /* 0x00000032061a0981 */ /* 0x000726000c1e1b00 */
[C---:B--2---:R-:W-:Y:S02]  /*10fa0*/  @P0 IMAD.WIDE R8, R14.reuse, 0x8, R8 ;  /* 0x000000080e080825 */ /* 0x044fe400078e0208 */
[----:B------:R-:W2:Y:S02]  /*10fb0*/  @P0 LDG.E.64 R32, desc[UR50][R32.64] ;  /* 0x0000003220200981 */ /* 0x000ea4000c1e1b00 */
[C---:B-1----:R-:W-:Y:S02]  /*10fc0*/  @P0 IMAD.WIDE R4, R14.reuse, 0x8, R4 ;  /* 0x000000080e040825 */ /* 0x042fe400078e0204 */
[----:B------:R-:W3:Y:S02]  /*10fd0*/  @P0 LDG.E.64 R8, desc[UR50][R8.64] ;  /* 0x0000003208080981 */ /* 0x000ee4000c1e1b00 */
[----:B-----5:R-:W-:Y:S02]  /*10fe0*/  @P0 IMAD.WIDE R28, R14, 0xc, R28 ;  /* 0x0000000c0e1c0825 */ /* 0x020fe400078e021c */
[----:B------:R-:W5:Y:S04]  /*10ff0*/  @P0 LDG.E.64 R24, desc[UR50][R4.64] ;  /* 0x0000003204180981 */ /* 0x000f68000c1e1b00 */
[----:B------:R1:W4:Y:S04]  /*11000*/  @P0 LDG.E R20, desc[UR50][R28.64+0x4] ;  /* 0x000004321c140981 */ /* 0x000328000c1e1900 */
[----:B------:R-:W4:Y:S04]  /*11010*/  @P0 LDG.E R5, desc[UR50][R28.64] ;  /* 0x000000321c050981 */ /* 0x000f28000c1e1900 */
[----:B------:R-:W4:Y:S04]  /*11020*/  @P0 LDG.E R4, desc[UR50][R28.64+0x8] ;  /* 0x000008321c040981 */ /* 0x000f28000c1e1900 */
[----:B--2---:R-:W-:Y:S04]  /*11030*/  @P0 STS.64 [UR23], R32 ;  /* 0x00000020ff000988 */ /* 0x004fe80008000a17 */
[----:B---3--:R-:W-:Y:S04]  /*11040*/  @P0 STS.64 [UR22], R8 ;  /* 0x00000008ff000988 */ /* 0x008fe80008000a16 */
[----:B------:R-:W2:Y:S01]  /*11050*/  @P0 LDS R7, [UR23+0x1c] ;  /* 0x00001c17ff070984 */ /* 0x000ea20008000800 */
[C---:B-----5:R-:W-:Y:S01]  /*11060*/  @P0 SHF.L.U64.HI R23, R24.reuse, 0x1, R25 ;  /* 0x0000000118170819 */ /* 0x060fe20000010219 */
[----:B------:R-:W-:Y:S02]  /*11070*/  @P0 IMAD.SHL.U32 R24, R24, 0x2, RZ ;  /* 0x0000000218180824 */ /* 0x000fe400078e00ff */
[----:B------:R-:W-:Y:S01]  /*11080*/  @P0 STS [UR23+0x30], RZ ;  /* 0x000030ffff000988 */ /* 0x000fe20008000817 */
[----:B------:R-:W-:Y:S02]  /*11090*/  @P0 LOP3.LUT R23, R23, 0x1fffffff, RZ, 0xc0, !PT ;  /* 0x1fffffff17170812 */ /* 0x000fe400078ec0ff */
[----:B------:R-:W-:Y:S02]  /*110a0*/  @P0 LOP3.LUT R24, R24, 0xfffffffe, RZ, 0xc0, !PT ;  /* 0xfffffffe18180812 */ /* 0x000fe400078ec0ff */
[--C-:B------:R-:W-:Y:S02]  /*110b0*/  @P0 SHF.R.U32.HI R6, RZ, 0x4, R23.reuse ;  /* 0x00000004ff060819 */ /* 0x100fe40000011617 */
[----:B------:R-:W-:Y:S05]  /*110c0*/  @P0 SHF.R.U64 R23, R24, 0x4, R23 ;  /* 0x0000000418170819 */ /* 0x000fea0000001217 */
[----:B------:R3:W-:Y:S01]  /*110d0*/  @P0 STS [UR23+0xc], R23 ;  /* 0x00000c17ff000988 */ /* 0x0007e20008000817 */
[----:B----4-:R-:W-:Y:S02]  /*110e0*/  @P0 VIADD R5, R5, 0xffffffff ;  /* 0xffffffff05050836 */ /* 0x010fe40000000000 */
[----:B------:R-:W-:Y:S01]  /*110f0*/  @P0 VIADD R4, R4, 0xffffffff ;  /* 0xffffffff04040836 */ /* 0x000fe20000000000 */
[----:B---3--:R-:W-:Y:S02]  /*11100*/  PRMT R23, R10, 0x7732, RZ ;  /* 0x000077320a177816 */ /* 0x008fe400000000ff */
[----:B--2---:R-:W-:Y:S01]  /*11110*/  @P0 LOP3.LUT R25, R7, 0xf, R6, 0xb8, !PT ;  /* 0x0000000f07190812 */ /* 0x004fe200078eb806 */
[----:B------:R-:W-:Y:S04]  /*11120*/  IMAD.U32 R7, RZ, RZ, UR23 ;  /* 0x00000017ff077e24 */ /* 0x000fe8000f8e00ff */
[----:B------:R-:W-:Y:S01]  /*11130*/  @P0 STS [UR23+0x1c], R25 ;  /* 0x00001c19ff000988 */ /* 0x000fe20008000817 */
[----:B------:R-:W-:Y:S03]  /*11140*/  @P0 SHF.R.U64 R8, R7, 0x4, RZ ;  /* 0x0000000407080819 */ /* 0x000fe600000012ff */
[----:B------:R-:W2:Y:S04]  /*11150*/  @P0 LDS R6, [UR23+0x1c] ;  /* 0x00001c17ff060984 */ /* 0x000ea80008000800 */
[----:B------:R-:W-:Y:S04]  /*11160*/  @P0 STS [UR23+0x10], R8 ;  /* 0x00001008ff000988 */ /* 0x000fe80008000817 */
[----:B------:R-:W-:Y:S01]  /*11170*/  @P0 STS [UR23+0x14], R8 ;  /* 0x00001408ff000988 */ /* 0x000fe20008000817 */
[----:B--2---:R-:W-:Y:S05]  /*11180*/  @P0 LOP3.LUT R30, R6, 0xf0, RZ, 0xb8, !PT ;  /* 0x000000f0061e0812 */ /* 0x004fea00078eb8ff */
[----:B------:R-:W-:Y:S04]  /*11190*/  @P0 STS [UR23+0x1c], R30 ;  /* 0x00001c1eff000988 */ /* 0x000fe80008000817 */
[----:B------:R-:W2:Y:S02]  /*111a0*/  @P0 LDS R6, [UR23+0x1c] ;  /* 0x00001c17ff060984 */ /* 0x000ea40008000800 */
[----:B--2---:R-:W-:Y:S02]  /*111b0*/  @P0 LOP3.LUT R9, R6, 0xf00, RZ, 0xb8, !PT ;  /* 0x00000f0006090812 */ /* 0x004fe400078eb8ff */
[----:B------:R-:W-:Y:S03]  /*111c0*/  CS2R R6, SRZ ;  /* 0x0000000000067805 */ /* 0x000fe6000001ff00 */
[----:B------:R-:W-:Y:S04]  /*111d0*/  @P0 STS.64 [UR23+0x18], R8 ;  /* 0x00001808ff000988 */ /* 0x000fe80008000a17 */
[----:B------:R-:W2:Y:S04]  /*111e0*/  @P0 LDS R22, [UR23+0x1c] ;  /* 0x00001c17ff160984 */ /* 0x000ea80008000800 */
[----:B------:R3:W-:Y:S02]  /*111f0*/  @P0 STS.128 [UR23+0x20], R4 ;  /* 0x00002004ff000988 */ /* 0x0007e40008000c17 */
[----:B---3--:R-:W-:Y:S05]  /*11200*/  IMAD.U32 R6, RZ, RZ, UR22 ;  /* 0x00000016ff067e24 */ /* 0x008fea000f8e00ff */
[----:B------:R-:W-:Y:S01]  /*11210*/  @P0 SHF.R.U64 R8, R6, 0x4, RZ ;  /* 0x0000000406080819 */ /* 0x000fe200000012ff */
[----:B------:R-:W-:Y:S01]  /*11220*/  IMAD.MOV.U32 R6, RZ, RZ, RZ ;  /* 0x000000ffff067224 */ /* 0x000fe200078e00ff */
[----:B--2---:R-:W-:Y:S02]  /*11230*/  @P0 LOP3.LUT R24, R22, 0xf000, RZ, 0xb8, !PT ;  /* 0x0000f00016180812 */ /* 0x004fe400078eb8ff */
[C---:B------:R-:W-:Y:S01]  /*11240*/  @P0 SHF.L.U64.HI R22, R26.reuse, 0x1, R27 ;  /* 0x000000011a160819 */ /* 0x040fe2000001021b */
[----:B------:R-:W-:Y:S02]  /*11250*/  @P0 IMAD.SHL.U32 R26, R26, 0x2, RZ ;  /* 0x000000021a1a0824 */ /* 0x000fe400078e00ff */
[----:B------:R2:W-:Y:S01]  /*11260*/  @P0 STS [UR23+0x1c], R24 ;  /* 0x00001c18ff000988 */ /* 0x0005e20008000817 */
[----:B------:R-:W-:Y:S03]  /*11270*/  @P0 LOP3.LUT R22, R22, 0x1fffffff, RZ, 0xc0, !PT ;  /* 0x1fffffff16160812 */ /* 0x000fe600078ec0ff */
[----:B-1----:R-:W1:Y:S01]  /*11280*/  @P0 LDS R28, [UR22+0x1c] ;  /* 0x00001c16ff1c0984 */ /* 0x002e620008000800 */
[--C-:B------:R-:W-:Y:S03]  /*11290*/  @P0 SHF.R.U32.HI R25, RZ, 0x4, R22.reuse ;  /* 0x00000004ff190819 */ /* 0x100fe60000011616 */
[----:B------:R-:W-:Y:S04]  /*112a0*/  @P0 STS [UR22+0x10], R8 ;  /* 0x00001008ff000988 */ /* 0x000fe80008000816 */
[----:B------:R-:W-:Y:S04]  /*112b0*/  @P0 STS [UR22+0x14], R8 ;  /* 0x00001408ff000988 */ /* 0x000fe80008000816 */
[----:B------:R-:W-:Y:S01]  /*112c0*/  @P0 STS [UR22+0x30], RZ ;  /* 0x000030ffff000988 */ /* 0x000fe20008000816 */
[----:B--2---:R-:W2:Y:S01]  /*112d0*/  S2R R24, SR_LANEID ;  /* 0x0000000000187919 */ /* 0x004ea20000000000 */
[----:B-1----:R-:W-:Y:S05]  /*112e0*/  @P0 LOP3.LUT R29, R28, 0xf, R25, 0xb8, !PT ;  /* 0x0000000f1c1d0812 */ /* 0x002fea00078eb819 */
[----:B------:R-:W-:Y:S04]  /*112f0*/  @P0 STS [UR22+0x1c], R29 ;  /* 0x00001c1dff000988 */ /* 0x000fe80008000816 */
[----:B------:R-:W1:Y:S02]  /*11300*/  @P0 LDS R25, [UR22+0x1c] ;  /* 0x00001c16ff190984 */ /* 0x000e640008000800 */
[----:B-1----:R-:W-:Y:S05]  /*11310*/  @P0 LOP3.LUT R27, R25, 0xf0, RZ, 0xb8, !PT ;  /* 0x000000f0191b0812 */ /* 0x002fea00078eb8ff */
[----:B------:R-:W-:Y:S04]  /*11320*/  @P0 STS [UR22+0x1c], R27 ;  /* 0x00001c1bff000988 */ /* 0x000fe80008000816 */
[----:B------:R-:W1:Y:S02]  /*11330*/  @P0 LDS R5, [UR22+0x1c] ;  /* 0x00001c16ff050984 */ /* 0x000e640008000800 */
[----:B-1----:R-:W-:Y:S01]  /*11340*/  @P0 LOP3.LUT R9, R5, 0xf00, RZ, 0xb8, !PT ;  /* 0x00000f0005090812 */ /* 0x002fe200078eb8ff */
[----:B------:R-:W-:Y:S01]  /*11350*/  IMAD R5, R23, 0x4ec5, RZ ;  /* 0x00004ec517057824 */ /* 0x000fe200078e02ff */
[----:B------:R-:W-:Y:S03]  /*11360*/  SHF.R.U32.HI R23, RZ, 0x1, R23 ;  /* 0x00000001ff177819 */ /* 0x000fe60000011617 */
[----:B------:R1:W-:Y:S01]  /*11370*/  @P0 STS.64 [UR22+0x18], R8 ;  /* 0x00001808ff000988 */ /* 0x0003e20008000a16 */
[----:B------:R-:W-:Y:S01]  /*11380*/  SHF.R.U32.HI R27, RZ, 0x12, R5 ;  /* 0x00000012ff1b7819 */ /* 0x000fe20000011605 */
[----:B------:R-:W-:Y:S02]  /*11390*/  @P0 VIADD R5, R20, 0xffffffff ;  /* 0xffffffff14050836 */ /* 0x000fe40000000000 */
[----:B------:R-:W3:Y:S01]  /*113a0*/  @P0 LDS R25, [UR22+0x1c] ;  /* 0x00001c16ff190984 */ /* 0x000ee20008000800 */
[----:B------:R-:W-:Y:S01]  /*113b0*/  PRMT R27, R27, 0x9910, RZ ;  /* 0x000099101b1b7816 */ /* 0x000fe200000000ff */
[----:B--2---:R-:W-:Y:S02]  /*113c0*/  IMAD.SHL.U32 R20, R24, 0x4, RZ ;  /* 0x0000000418147824 */ /* 0x004fe400078e00ff */
[----:B------:R2:W-:Y:S02]  /*113d0*/  @P0 STS.128 [UR22+0x20], R4 ;  /* 0x00002004ff000988 */ /* 0x0005e40008000c16 */
[----:B------:R-:W-:Y:S04]  /*113e0*/  IMAD R27, R27, 0xd, RZ ;  /* 0x0000000d1b1b7824 */ /* 0x000fe800078e02ff */
[----:B------:R-:W-:Y:S01]  /*113f0*/  IMAD.MOV R27, RZ, RZ, -R27 ;  /* 0x000000ffff1b7224 */ /* 0x000fe200078e0a1b */
[----:B-1----:R-:W-:Y:S04]  /*11400*/  @P0 LOP3.LUT R9, R26, 0xfffffffe, RZ, 0xc0, !PT ;  /* 0xfffffffe1a090812 */ /* 0x002fe800078ec0ff */
[----:B------:R-:W-:Y:S02]  /*11410*/  PRMT R26, R27, 0x7710, RZ ;  /* 0x000077101b1a7816 */ /* 0x000fe400000000ff */
[----:B------:R-:W-:Y:S03]  /*11420*/  @P0 SHF.R.U64 R22, R9, 0x4, R22 ;  /* 0x0000000409160819 */ /* 0x000fe60000001216 */
[----:B------:R-:W-:Y:S02]  /*11430*/  IMAD.IADD R26, R21, 0x1, R26 ;  /* 0x00000001151a7824 */ /* 0x000fe400078e021a */
[----:B------:R1:W-:Y:S03]  /*11440*/  @P0 STS [UR22+0xc], R22 ;  /* 0x00000c16ff000988 */ /* 0x0003e60008000816 */
[----:B------:R-:W-:Y:S02]  /*11450*/  R2UR UR6, R26 ;  /* 0x000000001a0672ca */ /* 0x000fe400000e0000 */
[----:B--2---:R-:W-:Y:S02]  /*11460*/  LOP3.LUT R4, R23, 0xffff, RZ, 0xc0, !PT ;  /* 0x0000ffff17047812 */ /* 0x004fe400078ec0ff */
[----:B---3--:R-:W-:Y:S03]  /*11470*/  @P0 LOP3.LUT R25, R25, 0xf000, RZ, 0xb8, !PT ;  /* 0x0000f00019190812 */ /* 0x008fe600078eb8ff */
[----:B------:R-:W-:Y:S02]  /*11480*/  IMAD R4, R4, 0x4925, RZ ;  /* 0x0000492504047824 */ /* 0x000fe400078e02ff */
[----:B------:R-:W-:Y:S04]  /*11490*/  @P0 STS [UR22+0x1c], R25 ;  /* 0x00001c19ff000988 */ /* 0x000fe80008000816 */
[----:B------:R-:W-:Y:S01]  /*114a0*/  ULOP3.LUT UR6, UR6, 0xffff, URZ, 0xc0, !UPT ;  /* 0x0000ffff06067892 */ /* 0x000fe2000f8ec0ff */
[----:B------:R-:W-:Y:S03]  /*114b0*/  NOP ;  /* 0x0000000000007918 */ /* 0x000fe60000000000 */
[----:B------:R-:W-:Y:S01]  /*114c0*/  UIADD3 UR25, UP2, UPT, UR26, UR6, URZ ;  /* 0x000000061a197290 */ /* 0x000fe2000ff5e0ff */
[----:B------:R-:W2:Y:S01]  /*114d0*/  LDS R6, [R20+UR23] ;  /* 0x0000001714067984 */ /* 0x000ea20008000800 */
[----:B------:R-:W-:Y:S01]  /*114e0*/  UIADD3 UR6, UP1, UPT, UR18, UR6, URZ ;  /* 0x0000000612067290 */ /* 0x000fe2000ff3e0ff */
[----:B------:R-:W-:Y:S01]  /*114f0*/  SHF.R.U32.HI R4, RZ, 0x11, R4 ;  /* 0x00000011ff047819 */ /* 0x000fe20000011604 */
[----:B------:R-:W-:Y:S01]  /*11500*/  UIADD3.X UR31, UPT, UPT, URZ, URZ, URZ, UP2, !UPT ;  /* 0x000000ffff1f7290 */ /* 0x000fe200097fe4ff */
[----:B------:R-:W3:Y:S01]  /*11510*/  LDS R5, [R20+UR23+0x80] ;  /* 0x0000801714057984 */ /* 0x000ee20008000800 */
[----:B------:R-:W-:Y:S01]  /*11520*/  ULEA UR32, UP2, UR25, UR16, 0x7 ;  /* 0x0000001019207291 */ /* 0x000fe2000f8438ff */
[----:B------:R-:W-:Y:S01]  /*11530*/  PRMT R4, R4, 0x9910, RZ ;  /* 0x0000991004047816 */ /* 0x000fe200000000ff */
[----:B------:R-:W-:Y:S02]  /*11540*/  UIADD3.X UR29, UPT, UPT, URZ, URZ, URZ, UP1, !UPT ;  /* 0x000000ffff1d7290 */ /* 0x000fe40008ffe4ff */
[----:B------:R-:W-:Y:S02]  /*11550*/  ULEA UR30, UP1, UR6, UR16, 0x7 ;  /* 0x00000010061e7291 */ /* 0x000fe4000f8238ff */
[----:B------:R-:W-:Y:S01]  /*11560*/  IMAD R4, R4, 0xe, RZ ;  /* 0x0000000e04047824 */ /* 0x000fe200078e02ff */
[----:B------:R-:W-:Y:S01]  /*11570*/  ULEA.HI.X UR31, UR25, UR17, UR31, 0x7, UP2 ;  /* 0x00000011191f7291 */ /* 0x000fe200090f3c1f */
[C---:B-1----:R-:W-:Y:S01]  /*11580*/  IADD3 R22, P1, PT, R20.reuse, UR32, RZ ;  /* 0x0000002014167c10 */ /* 0x042fe2000ff3e0ff */
[----:B------:R-:W-:Y:S01]  /*11590*/  ULEA.HI.X UR29, UR6, UR17, UR29, 0x7, UP1 ;  /* 0x00000011061d7291 */ /* 0x000fe200088f3c1d */
[----:B------:R-:W-:Y:S01]  /*115a0*/  IADD3 R8, P0, PT, R20, UR30, RZ ;  /* 0x0000001e14087c10 */ /* 0x000fe2000ff1e0ff */
[----:B------:R-:W-:Y:S02]  /*115b0*/  IMAD.MOV R4, RZ, RZ, -R4 ;  /* 0x000000ffff047224 */ /* 0x000fe400078e0a04 */
[----:B------:R-:W-:Y:S02]  /*115c0*/  IMAD.X R23, RZ, RZ, UR31, P1 ;  /* 0x0000001fff177e24 */ /* 0x000fe400088e06ff */
[----:B------:R-:W-:Y:S01]  /*115d0*/  IMAD.X R9, RZ, RZ, UR29, P0 ;  /* 0x0000001dff097e24 */ /* 0x000fe200080e06ff */
[----:B------:R-:W-:Y:S05]  /*115e0*/  PRMT R4, R4, 0x7710, RZ ;  /* 0x0000771004047816 */ /* 0x000fea00000000ff */
[----:B------:R-:W-:Y:S05]  /*115f0*/  IMAD.IADD R4, R21, 0x1, R4 ;  /* 0x0000000115047824 */ /* 0x000fea00078e0204 */
[----:B------:R-:W-:Y:S01]  /*11600*/  R2UR UR25, R4 ;  /* 0x00000000041972ca */ /* 0x000fe200000e0000 */
[----:B--2---:R1:W2:Y:S04]  /*11610*/  ATOMG.E.EXCH.STRONG.GPU PT, RZ, [R22], R6 ;  /* 0x0000000616ff73a8 */ /* 0x0042a800041ee100 */
[----:B---3--:R1:W2:Y:S02]  /*11620*/  ATOMG.E.EXCH.STRONG.GPU PT, RZ, [R8], R5 ;  /* 0x0000000508ff73a8 */ /* 0x0082a400041ee100 */
[----:B--2---:R-:W-:Y:S11]  /*11630*/  ELECT P0, URZ, PT ;  /* 0x0000000000ff782f */ /* 0x004ff60003800000 */
[----:B------:R-:W-:Y:S02]  /*11640*/  @!UPT UIADD3 URZ, UPT, UPT, URZ, URZ, URZ ;  /* 0x000000fffffff290 */ /* 0x000fe4000fffe0ff */
[----:B------:R-:W-:Y:S05]  /*11650*/  @!P0 BRA `(.L_x_192) ;  /* 0x0000000000b48947 */ /* 0x000fea0003800000 */
[----:B------:R-:W-:Y:S01]  /*11660*/  STS [UR21+0x30], RZ ;  /* 0x000030ffff007988 */ /* 0x000fe20008000815 */
[----:B------:R-:W-:Y:S01]  /*11670*/  ISETP.NE.U32.AND P0, PT, R2, RZ, PT ;  /* 0x000000ff0200720c */ /* 0x000fe20003f05070 */
[----:B-1----:R-:W-:Y:S01]  /*11680*/  IMAD.WIDE R8, R14, 0xc, R18 ;  /* 0x0000000c0e087825 */ /* 0x002fe200078e0212 */
[----:B------:R-:W-:Y:S02]  /*11690*/  ISETP.NE.U32.AND P1, PT, R12, RZ, PT ;  /* 0x000000ff0c00720c */ /* 0x000fe40003f25070 */
[----:B------:R-:W-:Y:S02]  /*116a0*/  ISETP.NE.AND.EX P0, PT, R3, RZ, PT, P0 ;  /* 0x000000ff0300720c */ /* 0x000fe40003f05300 */
[----:B------:R-:W2:Y:S01]  /*116b0*/  LDG.E R28, desc[UR50][R8.64] ;  /* 0x00000032081c7981 */ /* 0x000ea2000c1e1900 */
[----:B------:R-:W-:Y:S10]  /*116c0*/  ISETP.NE.AND.EX P1, PT, R13, RZ, PT, P1 ;  /* 0x000000ff0d00720c */ /* 0x000ff40003f25310 */
[----:B------:R-:W1:Y:S08]  /*116d0*/  @P0 LDC.64 R4, c[0x0][0xb10] ;  /* 0x0002c400ff040b82 */ /* 0x000e700000000a00 */
[----:B------:R-:W3:Y:S01]  /*116e0*/  @P1 LDC.64 R6, c[0x0][0xb08] ;  /* 0x0002c200ff061b82 */ /* 0x000ee20000000a00 */
[----:B--2---:R-:W-:Y:S01]  /*116f0*/  SHF.R.S32.HI R29, RZ, 0x1f, R28 ;  /* 0x0000001fff1d7819 */ /* 0x004fe2000001141c */
[C---:B-1----:R-:W-:Y:S04]  /*11700*/  @P0 IMAD.WIDE R4, R14.reuse, 0x8, R4 ;  /* 0x000000080e040825 */ /* 0x042fe800078e0204 */
[----:B---3--:R-:W-:Y:S01]  /*11710*/  @P1 IMAD.WIDE R6, R14, 0x8, R6 ;  /* 0x000000080e061825 */ /* 0x008fe200078e0206 */
[----:B------:R-:W2:Y:S04]  /*11720*/  @P0 LDG.E.64 R24, desc[UR50][R4.64] ;  /* 0x0000003204180981 */ /* 0x000ea8000c1e1b00 */
[----:B------:R1:W3:Y:S04]  /*11730*/  @P1 LDG.E.64 R26, desc[UR50][R6.64] ;  /* 0x00000032061a1981 */ /* 0x0002e8000c1e1b00 */
[----:B------:R4:W5:Y:S04]  /*11740*/  LDG.E R5, desc[UR50][R8.64+0x4] ;  /* 0x0000043208057981 */ /* 0x000968000c1e1900 */
[----:B-1----:R-:W1:Y:S01]  /*11750*/  LDS R7, [UR21+0x1c] ;  /* 0x00001c15ff077984 */ /* 0x002e620008000800 */
[----:B------:R-:W-:Y:S05]  /*11760*/  IMAD.U32 R6, RZ, RZ, UR21 ;  /* 0x00000015ff067e24 */ /* 0x000fea000f8e00ff */
[----:B----4-:R-:W-:Y:S05]  /*11770*/  SHF.R.U64 R8, R6, 0x4, RZ ;  /* 0x0000000406087819 */ /* 0x010fea00000012ff */
[----:B------:R-:W-:Y:S04]  /*11780*/  STS [UR21+0x10], R8 ;  /* 0x00001008ff007988 */ /* 0x000fe80008000815 */
[----:B------:R-:W-:Y:S01]  /*11790*/  STS [UR21+0x14], R8 ;  /* 0x00001408ff007988 */ /* 0x000fe20008000815 */
[----:B------:R-:W-:Y:S02]  /*117a0*/  @!P0 IMAD.MOV.U32 R24, RZ, RZ, R28 ;  /* 0x000000ffff188224 */ /* 0x000fe400078e001c */
[----:B------:R-:W-:Y:S01]  /*117b0*/  @!P0 IMAD.MOV.U32 R25, RZ, RZ, R29 ;  /* 0x000000ffff198224 */ /* 0x000fe200078e001d */
[----:B---3--:R-:W-:Y:S04]  /*117c0*/  @P1 STS.64 [UR21], R26 ;  /* 0x0000001aff001988 */ /* 0x008fe80008000a15 */
        /* <DEDUP_REMOVED lines=9> */
[----:B-----5:R-:W-:Y:S03]  /*11860*/  VIADD R5, R5, 0xffffffff ;  /* 0xffffffff05057836 */ /* 0x020fe60000000000 */
        /* <DEDUP_REMOVED lines=12> */
.L_x_192:
[----:B------:R-:W-:Y:S05]  /*11930*/  BSYNC.RECONVERGENT B0 ;  /* 0x0000000000007941 */ /* 0x000fea0003800200 */
.L_x_191:
[----:B------:R-:W-:Y:S01]  /*11940*/  ULOP3.LUT UR25, UR25, 0xffff, URZ, 0xc0, !UPT ;  /* 0x0000ffff19197892 */ /* 0x000fe2000f8ec0ff */
[----:B------:R-:W-:Y:S03]  /*11950*/  NOP ;  /* 0x0000000000007918 */ /* 0x000fe60000000000 */
[----:B------:R-:W-:Y:S01]  /*11960*/  UIADD3 UR6, UP1, UPT, UR9, UR25, URZ ;  /* 0x0000001909067290 */ /* 0x000fe2000ff3e0ff */
[----:B--2---:R-:W2:Y:S01]  /*11970*/  LDS R4, [R20+UR21] ;  /* 0x0000001514047984 */ /* 0x004ea20008000800 */
[----:B------:R-:W-:Y:S02]  /*11980*/  BSSY.RECONVERGENT B0, `(.L_x_193) ;  /* 0x0000039000007945 */ /* 0x000fe40003800200 */
[----:B------:R-:W-:Y:S02]  /*11990*/  UIADD3.X UR27, UPT, UPT, URZ, URZ, URZ, UP1, !UPT ;  /* 0x000000ffff1b7290 */ /* 0x000fe40008ffe4ff */
[----:B------:R-:W-:Y:S04]  /*119a0*/  ULEA UR28, UP1, UR6, UR14, 0x7 ;  /* 0x0000000e061c7291 */ /* 0x000fe8000f8238ff */
[----:B------:R-:W-:Y:S02]  /*119b0*/  ULEA.HI.X UR27, UR6, UR15, UR27, 0x7, UP1 ;  /* 0x0000000f061b7291 */ /* 0x000fe400088f3c1b */
[----:B------:R-:W-:Y:S01]  /*119c0*/  UIADD3 UR25, UP1, UPT, UR19, UR25, URZ ;  /* 0x0000001913197290 */ /* 0x000fe2000ff3e0ff */
[----:B-1----:R-:W-:Y:S03]  /*119d0*/  IADD3 R6, P0, PT, R20, UR28, RZ ;  /* 0x0000001c14067c10 */ /* 0x002fe6000ff1e0ff */
[----:B------:R-:W-:Y:S02]  /*119e0*/  UIADD3.X UR6, UPT, UPT, URZ, URZ, URZ, UP1, !UPT ;  /* 0x000000ffff067290 */ /* 0x000fe40008ffe4ff */
[----:B------:R-:W-:Y:S05]  /*119f0*/  IMAD.X R7, RZ, RZ, UR27, P0 ;  /* 0x0000001bff077e24 */ /* 0x000fea00080e06ff */
[----:B--2---:R1:W2:Y:S02]  /*11a00*/  ATOMG.E.EXCH.STRONG.GPU PT, RZ, [R6], R4 ;  /* 0x0000000406ff73a8 */ /* 0x0042a400041ee100 */
[----:B--2---:R-:W-:Y:S11]  /*11a10*/  ELECT P0, URZ, PT ;  /* 0x0000000000ff782f */ /* 0x004ff60003800000 */
[----:B------:R-:W-:Y:S02]  /*11a20*/  @!UPT UIADD3 URZ, UPT, UPT, URZ, URZ, URZ ;  /* 0x000000fffffff290 */ /* 0x000fe4000fffe0ff */
[----:B------:R-:W-:Y:S05]  /*11a30*/  @!P0 BRA `(.L_x_194) ;  /* 0x0000000000b48947 */ /* 0x000fea0003800000 */
[----:B------:R-:W-:Y:S01]  /*11a40*/  STS [UR20+0x30], RZ ;  /* 0x000030ffff007988 */ /* 0x000fe20008000814 */
[----:B------:R-:W-:Y:S01]  /*11a50*/  ISETP.NE.U32.AND P0, PT, RZ, UR12, PT ;  /* 0x0000000cff007c0c */ /* 0x000fe2000bf05070 */
[C---:B------:R-:W-:Y:S03]  /*11a60*/  IMAD.WIDE R8, R14.reuse, 0xc, R18 ;  /* 0x0000000c0e087825 */ /* 0x040fe600078e0212 */
[----:B------:R-:W-:Y:S02]  /*11a70*/  ISETP.NE.AND.EX P1, PT, RZ, UR13, PT, P0 ;  /* 0x0000000dff007c0c */ /* 0x000fe4000bf25300 */
[----:B------:R-:W2:Y:S01]  /*11a80*/  LDG.E R28, desc[UR50][R8.64] ;  /* 0x00000032081c7981 */ /* 0x000ea2000c1e1900 */
[C---:B-1----:R-:W-:Y:S03]  /*11a90*/  LEA R6, P0, R14.reuse, RZ, 0x3 ;  /* 0x000000ff0e067211 */ /* 0x042fe600078018ff */
[----:B------:R1:W3:Y:S01]  /*11aa0*/  LDG.E R5, desc[UR50][R8.64+0x4] ;  /* 0x0000043208057981 */ /* 0x0002e2000c1e1900 */
[----:B------:R-:W-:Y:S06]  /*11ab0*/  LEA.HI.X.SX32 R7, R14, RZ, 0x3, P0 ;  /* 0x000000ff0e077211 */ /* 0x000fec00000f1eff */
[C---:B------:R-:W-:Y:S04]  /*11ac0*/  @P1 IADD3 R22, P0, PT, R6.reuse, UR12, RZ ;  /* 0x0000000c06161c10 */ /* 0x040fe8000ff1e0ff */
[C---:B------:R-:W-:Y:S02]  /*11ad0*/  @P1 IADD3.X R23, PT, PT, R7.reuse, UR13, RZ, P0, !PT ;  /* 0x0000000d07171c10 */ /* 0x040fe400087fe4ff */
[----:B------:R-:W-:Y:S01]  /*11ae0*/  IADD3 R26, P0, PT, R6, UR10, RZ ;  /* 0x0000000a061a7c10 */ /* 0x000fe2000ff1e0ff */
[----:B------:R-:W-:Y:S02]  /*11af0*/  IMAD.U32 R6, RZ, RZ, UR20 ;  /* 0x00000014ff067e24 */ /* 0x000fe4000f8e00ff */
[----:B------:R-:W4:Y:S01]  /*11b00*/  @P1 LDG.E.64 R24, desc[UR50][R22.64] ;  /* 0x0000003216181981 */ /* 0x000f22000c1e1b00 */
[----:B------:R-:W-:Y:S03]  /*11b10*/  IADD3.X R27, PT, PT, R7, UR11, RZ, P0, !PT ;  /* 0x0000000b071b7c10 */ /* 0x000fe600087fe4ff */
[----:B------:R-:W5:Y:S04]  /*11b20*/  LDS R7, [UR20+0x1c] ;  /* 0x00001c14ff077984 */ /* 0x000f680008000800 */
[----:B------:R-:W5:Y:S01]  /*11b30*/  LDG.E.64 R26, desc[UR50][R26.64] ;  /* 0x000000321a1a7981 */ /* 0x000f62000c1e1b00 */
[----:B-1----:R-:W-:Y:S05]  /*11b40*/  SHF.R.U64 R8, R6, 0x4, RZ ;  /* 0x0000000406087819 */ /* 0x002fea00000012ff */
[----:B------:R-:W-:Y:S04]  /*11b50*/  STS [UR20+0x10], R8 ;  /* 0x00001008ff007988 */ /* 0x000fe80008000814 */
[----:B------:R-:W-:Y:S04]  /*11b60*/  STS [UR20+0x14], R8 ;  /* 0x00001408ff007988 */ /* 0x000fe80008000814 */
[----:B-----5:R-:W-:Y:S01]  /*11b70*/  STS.64 [UR20], R26 ;  /* 0x0000001aff007988 */ /* 0x020fe20008000a14 */
        /* <DEDUP_REMOVED lines=11> */
[----:B------:R-:W-:Y:S01]  /*11c30*/  CS2R R6, SRZ ;  /* 0x0000000000067805 */ /* 0x000fe2000001ff00 */
[----:B------:R-:W-:Y:S04]  /*11c40*/  STS [UR20+0xc], R21 ;  /* 0x00000c15ff007988 */ /* 0x000fe80008000814 */
        /* <DEDUP_REMOVED lines=12> */
.L_x_194:
[----:B------:R-:W-:Y:S05]  /*11d10*/  BSYNC.RECONVERGENT B0 ;  /* 0x0000000000007941 */ /* 0x000fea0003800200 */
.L_x_193:
[----:B------:R-:W-:Y:S01]  /*11d20*/  NOP ;  /* 0x0000000000007918 */ /* 0x000fe20000000000 */
[----:B-12---:R-:W1:Y:S01]  /*11d30*/  LDS R4, [R20+UR20] ;  /* 0x0000001414047984 */ /* 0x006e620008000800 */
[----:B------:R-:W-:Y:S01]  /*11d40*/  ULEA UR34, UP1, UR25, UR14, 0x7 ;  /* 0x0000000e19227291 */ /* 0x000fe2000f8238ff */
[----:B------:R-:W-:Y:S01]  /*11d50*/  UMOV UR33, UR31 ;  /* 0x0000001f00217c82 */ /* 0x000fe20008000000 */
[----:B------:R-:W-:Y:S02]  /*11d60*/  UMOV UR31, UR29 ;  /* 0x0000001d001f7c82 */ /* 0x000fe40008000000 */
[----:B------:R-:W-:Y:S02]  /*11d70*/  ULEA.HI.X UR35, UR25, UR15, UR6, 0x7, UP1 ;  /* 0x0000000f19237291 */ /* 0x000fe400088f3c06 */
[----:B------:R-:W-:Y:S01]  /*11d80*/  IADD3 R6, P0, PT, R20, UR34, RZ ;  /* 0x0000002214067c10 */ /* 0x000fe2000ff1e0ff */
[----:B------:R-:W-:Y:S03]  /*11d90*/  UMOV UR29, UR27 ;  /* 0x0000001b001d7c82 */ /* 0x000fe60008000000 */
[----:B------:R-:W-:Y:S05]  /*11da0*/  IADD3.X R7, PT, PT, RZ, UR35, RZ, P0, !PT ;  /* 0x00000023ff077c10 */ /* 0x000fea00087fe4ff */
[----:B-1----:R2:W5:Y:S01]  /*11db0*/  ATOMG.E.EXCH.STRONG.GPU PT, RZ, [R6], R4 ;  /* 0x0000000406ff73a8 */ /* 0x00256200041ee100 */
[----:B------:R-:W-:Y:S04]  /*11dc0*/  DEPBAR {5,4,3,2,1,0} ;  /* 0x0000003f0000791a */ /* 0x000fe80000000000 */
[----:B------:R-:W1:Y:S02]  /*11dd0*/  CCTL.E.C.LDCU.IV.DEEP [UR32] ;  /* 0x0000000020007540 */ /* 0x000e640009c08000 */
[----:B-1----:R2:W-:Y:S01]  /*11de0*/  UTMACCTL.IV [UR32] ;  /* 0x00000000200079b9 */ /* 0x0025e20008000000 */
        /* <DEDUP_REMOVED lines=9> */
[----:B------:R-:W-:Y:S01]  /*11e80*/  NOP ;  /* 0x0000000000007918 */ /* 0x000fe20000000000 */
.L_x_190:
[----:B-----5:R-:W-:Y:S01]  /*11e90*/  ELECT P0, URZ, PT ;  /* 0x0000000000ff782f */ /* 0x020fe20003800000 */
[----:B------:R-:W-:Y:S11]  /*11ea0*/  BSSY.RECONVERGENT B0, `(.L_x_195) ;  /* 0x0000011000007945 */ /* 0x000ff60003800200 */
[----:B------:R-:W-:Y:S01]  /*11eb0*/  @!UPT UIADD3 URZ, UPT, UPT, URZ, URZ, URZ ;  /* 0x000000fffffff290 */ /* 0x000fe2000fffe0ff */
[----:B------:R-:W-:Y:S05]  /*11ec0*/  @!P0 BRA `(.L_x_196) ;  /* 0x0000000000388947 */ /* 0x000fea0003800000 */
[----:B------:R0:W-:Y:S01]  /*11ed0*/  UTMACMDFLUSH ;  /* 0x00000000000079b7 */ /* 0x0001e20000000000 */
[----:B------:R-:W-:Y:S09]  /*11ee0*/  UIMAD UR6, UR8, 0x14, UR4 ;  /* 0x00000014080678a4 */ /* 0x000ff2000f8e0204 */
[----:B------:R4:W-:Y:S04]  /*11ef0*/  STS [UR6+0x260], R16 ;  /* 0x00026010ff007988 */ /* 0x0009e80008000806 */
        /* <DEDUP_REMOVED lines=9> */
[----:B-----5:R-:W1:Y:S01]  /*11f90*/  FENCE.VIEW.ASYNC.S ;  /* 0x00000000000073c6 */ /* 0x020e620000000000 */
[----:B------:R-:W-:Y:S04]  /*11fa0*/  DEPBAR.LE SB0, 0x0 ;  /* 0x000080000000791a */ /* 0x000fe80000000000 */
.L_x_196:
[----:B--2---:R-:W-:Y:S05]  /*11fb0*/  BSYNC.RECONVERGENT B0 ;  /* 0x0000000000007941 */ /* 0x004fea0003800200 */
.L_x_195:
[----:B------:R-:W-:Y:S05]  /*11fc0*/  BRA.U !UP0, `(.L_x_197) ;  /* 0x0000000108047547 */ /* 0x000fea000b800000 */
[----:B------:R-:W-:Y:S05]  /*11fd0*/  BPT.TRAP 0x1 ;  /* 0x000000040000795c */ /* 0x000fea0000300000 */
.L_x_197:
[----:B------:R-:W-:Y:S01]  /*11fe0*/  UIADD3 UR6, UPT, UPT, UR8, -0x4, URZ ;  /* 0xfffffffc08067890 */ /* 0x000fe2000fffe0ff */
[----:B-1----:R-:W-:Y:S01]  /*11ff0*/  SYNCS.ARRIVE.TRANS64.A1T0 RZ, [UR24+0x140], RZ ;  /* 0x000140ffffff79a7 */ /* 0x002fe20008100018 */
[----:B------:R-:W-:Y:S01]  /*12000*/  UIADD3 UR24, UPT, UPT, UR7, -0x4, URZ ;  /* 0xfffffffc07187890 */ /* 0x000fe2000fffe0ff */
[----:B------:R-:W-:Y:S01]  /*12010*/  ISETP.NE.AND P0, PT, R11, RZ, PT ;  /* 0x000000ff0b00720c */ /* 0x000fe20003f05270 */
[----:B------:R-:W-:Y:S02]  /*12020*/  UISETP.GE.U32.AND UP1, UPT, UR6, -0x8, UPT ;  /* 0xfffffff80600788c */ /* 0x000fe4000bf26070 */
[----:B------:R-:W-:Y:S02]  /*12030*/  UISETP.GE.U32.AND UP0, UPT, UR24, -0x8, UPT ;  /* 0xfffffff81800788c */ /* 0x000fe4000bf06070 */
[----:B------:R-:W-:Y:S02]  /*12040*/  USEL UR24, URZ, 0x1, UP1 ;  /* 0x00000001ff187887 */ /* 0x000fe40008800000 */
[----:B------:R-:W-:Y:S02]  /*12050*/  USEL UR6, URZ, 0x1, UP0 ;  /* 0x00000001ff067887 */ /* 0x000fe40008000000 */
[----:B------:R-:W-:Y:S02]  /*12060*/  ULOP3.LUT UR27, UR8, 0x7, URZ, 0xc0, !UPT ;  /* 0x00000007081b7892 */ /* 0x000fe4000f8ec0ff */
[----:B------:R-:W-:Y:S01]  /*12070*/  ULOP3.LUT UR25, UR7, 0x7, URZ, 0xc0, !UPT ;  /* 0x0000000707197892 */ /* 0x000fe2000f8ec0ff */
[----:B------:R-:W-:Y:S01]  /*12080*/  LOP3.LUT R0, R0, UR24, RZ, 0x3c, !PT ;  /* 0x0000001800007c12 */ /* 0x000fe2000f8e3cff */
[----:B------:R-:W-:Y:S01]  /*12090*/  ULOP3.LUT UR8, UR27, 0x4, URZ, 0x3c, !UPT ;  /* 0x000000041b087892 */ /* 0x000fe2000f8e3cff */
[----:B------:R-:W-:Y:S01]  /*120a0*/  LOP3.LUT R17, R17, UR6, RZ, 0x3c, !PT ;  /* 0x0000000611117c12 */ /* 0x000fe2000f8e3cff */
[----:B------:R-:W-:Y:S01]  /*120b0*/  ULOP3.LUT UR7, UR25, 0x4, URZ, 0x3c, !UPT ;  /* 0x0000000419077892 */ /* 0x000fe2000f8e3cff */
[----:B------:R-:W-:Y:S11]  /*120c0*/  @!P0 EXIT ;  /* 0x000000000000894d */ /* 0x000ff60003800000 */
[----:B------:R-:W-:Y:S05]  /*120d0*/  BRA `(.L_x_198) ;  /* 0xffffffe800f47947 */ /* 0x000fea000383ffff */
.L_x_268:
[----:B------:R-:W-:Y:S01]  /*120e0*/  UMOV UR4, 0x40 ;  /* 0x0000004000047882 */ /* 0x000fe20000000000 */
[----:B------:R-:W-:Y:S01]  /*120f0*/  NOP ;  /* 0x0000000000007918 */ /* 0x000fe20000000000 */
[----:B------:R-:W-:Y:S01]  /*12100*/  ULEA UR4, UR5, UR4, 0x18 ;  /* 0x0000000405047291 */ /* 0x000fe2000f8ec0ff */
[----:B------:R-:W-:Y:S01]  /*12110*/  UMOV UR6, 0x400 ;  /* 0x0000040000067882 */ /* 0x000fe20000000000 */
[----:B------:R-:W-:Y:S02]  /*12120*/  UISETP.NE.AND UP3, UPT, UR37, URZ, UPT ;  /* 0x000000ff2500728c */ /* 0x000fe4000bf65270 */
[----:B------:R-:W-:-:S05]  /*12130*/  ULEA UR6, UR5, UR6, 0x18 ;  /* 0x0000000605067291 */ /* 0x000fca000f8ec0ff */
[----:B------:R-:W1:Y:S02]  /*12140*/  LDS.U8 R0, [UR4+0x1c] ;  /* 0x00001c04ff007984 */ /* 0x000e640008000000 */
[----:B-1----:R-:W-:-:S13]  /*12150*/  ISETP.NE.AND P0, PT, R0, RZ, PT ;  /* 0x000000ff0000720c */ /* 0x002fda0003f05270 */
[----:B------:R-:W-:Y:S05]  /*12160*/  @P0 BRA `(.L_x_199) ;  /* 0x0000000000580947 */ /* 0x000fea0003800000 */
[----:B------:R-:W-:-:S13]  /*12170*/  ELECT P0, URZ, PT ;  /* 0x0000000000ff782f */ /* 0x000fda0003800000 */
[----:B------:R-:W-:Y:S05]  /*12180*/  @!P0 BRA `(.L_x_200) ;  /* 0x0000000000608947 */ /* 0x000fea0003800000 */
[----:B------:R-:W-:Y:S01]  /*12190*/  UMOV UR5, 0x10 ;  /* 0x0000001000057882 */ /* 0x000fe20000000000 */
[----:B------:R-:W-:Y:S01]  /*121a0*/  HFMA2 R0, -RZ, RZ, 0, 5.9604644775390625e-08 ;  /* 0x00000001ff007431 */ /* 0x000fe200000001ff */
[----:B------:R-:W-:-:S03]  /*121b0*/  MOV R2, 0xffff ;  /* 0x0000ffff00027802 */ /* 0x000fc60000000f00 */
[----:B------:R-:W-:Y:S04]  /*121c0*/  DEPBAR.LE SB1, 0x36 ;  /* 0x00009d800000791a */ /* 0x000fe80000000000 */
[----:B------:R-:W1:Y:S02]  /*121d0*/  UTCATOMSWS.FIND_AND_SET.ALIGN UP0, UR5, UR5 ;  /* 0x00000005000575e3 */ /* 0x000e640008000800 */
[----:B-1----:R-:W-:Y:S01]  /*121e0*/  MOV R3, UR5 ;  /* 0x0000000500037c02 */ /* 0x002fe20008000f00 */
[----:B------:R-:W-:Y:S06]  /*121f0*/  BRA.U UP0, `(.L_x_201) ;  /* 0x0000000100187547 */ /* 0x000fec000b800000 */
.L_x_202:
[----:B------:R-:W-:Y:S05]  /*12200*/  NANOSLEEP 0x64 ;  /* 0x000000640000795d */ /* 0x000fea0003800000 */
[----:B------:R-:W-:-:S05]  /*12210*/  UMOV UR5, 0x10 ;  /* 0x0000001000057882 */ /* 0x000fca0000000000 */
[----:B------:R-:W-:Y:S04]  /*12220*/  DEPBAR.LE SB1, 0x36 ;  /* 0x00009d800000791a */ /* 0x000fe80000000000 */
[----:B------:R-:W1:Y:S02]  /*12230*/  UTCATOMSWS.FIND_AND_SET.ALIGN UP0, UR5, UR5 ;  /* 0x00000005000575e3 */ /* 0x000e640008000800 */
[----:B-1----:R-:W-:Y:S01]  /*12240*/  MOV R3, UR5 ;  /* 0x0000000500037c02 */ /* 0x002fe20008000f00 */
[----:B------:R-:W-:Y:S05]  /*12250*/  BRA.U !UP0, `(.L_x_202) ;  /* 0xfffffffd08e87547 */ /* 0x000fea000b83ffff */
.L_x_201:
[-C--:B------:R-:W-:Y:S02]  /*12260*/  SHF.L.U32 R2, R2, R3.reuse, RZ ;  /* 0x0000000302027219 */ /* 0x080fe400000006ff */
[----:B------:R-:W-:Y:S01]  /*12270*/  SHF.L.U32 R0, R0, R3, RZ ;  /* 0x0000000300007219 */ /* 0x000fe200000006ff */
[----:B------:R-:W-:Y:S02]  /*12280*/  IMAD.SHL.U32 R3, R3, 0x20, RZ ;  /* 0x0000002003037824 */ /* 0x000fe400078e00ff */
[----:B------:R1:W-:Y:S04]  /*12290*/  ATOMS.OR RZ, [UR4+0x14], R2 ;  /* 0x00001402ffff798c */ /* 0x0003e8000b000004 */
[----:B------:R1:W-:Y:S04]  /*122a0*/  ATOMS.OR RZ, [UR4+0x18], R0 ;  /* 0x00001800ffff798c */ /* 0x0003e8000b000004 */
[----:B------:R1:W-:Y:S01]  /*122b0*/  STS [UR6+0x300], R3 ;  /* 0x00030003ff007988 */ /* 0x0003e20008000806 */
[----:B------:R-:W-:Y:S05]  /*122c0*/  BRA `(.L_x_200) ;  /* 0x0000000000107947 */ /* 0x000fea0003800000 */
.L_x_199:
[----:B------:R-:W-:Y:S02]  /*122d0*/  MOV R0, 0xffffffff ;  /* 0xffffffff00007802 */ /* 0x000fe40000000f00 */
[----:B------:R-:W-:-:S03]  /*122e0*/  MOV R2, 0x12310 ;  /* 0x0001231000027802 */ /* 0x000fc60000000f00 */
[----:B------:R1:W-:Y:S04]  /*122f0*/  STS [UR6+0x300], R0 ;  /* 0x00030000ff007988 */ /* 0x0003e80008000806 */
[----:B-1---5:R-:W-:Y:S05]  /*12300*/  CALL.REL.NOINC `($__internal_1_$__cuda_sm10x_tcgen05_guardrail_trap_phase_invalid_during_alloc) ;  /* 0x0000001400f87944 */ /* 0x022fea0003c00000 */
.L_x_200:
[----:B------:R-:W-:Y:S05]  /*12310*/  WARPSYNC.ALL ;  /* 0x0000000000007948 */ /* 0x000fea0003800000 */
[----:B------:R-:W2:Y:S01]  /*12320*/  S2UR UR5, SR_CgaCtaId ;  /* 0x00000000000579c3 */ /* 0x000ea20000008800 */
[----:B------:R-:W-:Y:S01]  /*12330*/  UMOV UR4, 0x400 ;  /* 0x0000040000047882 */ /* 0x000fe20000000000 */
[----:B------:R-:W-:-:S06]  /*12340*/  NOP ;  /* 0x0000000000007918 */ /* 0x000fcc0000000000 */
[----:B------:R-:W-:Y:S06]  /*12350*/  BAR.ARV 0x6, 0xa0 ;  /* 0x0182800000007b1d */ /* 0x000fec0000002000 */
[----:B--2---:R-:W-:-:S04]  /*12360*/  ULEA UR4, UR5, UR4, 0x18 ;  /* 0x0000000405047291 */ /* 0x004fc8000f8ec0ff */
[----:B------:R-:W-:Y:S02]  /*12370*/  UIADD3 UR6, UPT, UPT, UR4, 0x11400, URZ ;  /* 0x0001140004067890 */ /* 0x000fe4000fffe0ff */
[----:B------:R-:W-:Y:S02]  /*12380*/  UIADD3 UR7, UPT, UPT, UR4, 0x1d400, URZ ;  /* 0x0001d40004077890 */ /* 0x000fe4000fffe0ff */
[----:B------:R-:W-:Y:S01]  /*12390*/  USHF.R.U32.HI UR6, URZ, 0x4, UR6 ;  /* 0x00000004ff067899 */ /* 0x000fe20008011606 */
[----:B-1----:R-:W1:Y:S01]  /*123a0*/  LDS R0, [UR4+0x300] ;  /* 0x00030004ff007984 */ /* 0x002e620008000800 */
[----:B------:R-:W-:Y:S02]  /*123b0*/  USHF.R.U32.HI UR7, URZ, 0x4, UR7 ;  /* 0x00000004ff077899 */ /* 0x000fe40008011607 */
[----:B------:R-:W-:Y:S02]  /*123c0*/  ULOP3.LUT UR6, UR6, 0x3fff, URZ, 0xc0, !UPT ;  /* 0x00003fff06067892 */ /* 0x000fe4000f8ec0ff */
[----:B------:R-:W-:-:S02]  /*123d0*/  ULOP3.LUT UR7, UR7, 0x3fff, URZ, 0xc0, !UPT ;  /* 0x00003fff07077892 */ /* 0x000fc4000f8ec0ff */
[----:B------:R-:W-:Y:S02]  /*123e0*/  ULOP3.LUT UR6, UR6, 0x10000, URZ, 0xfc, !UPT ;  /* 0x0001000006067892 */ /* 0x000fe4000f8efcff */
[----:B------:R-:W-:Y:S01]  /*123f0*/  ULOP3.LUT UR7, UR7, 0x10000, URZ, 0xfc, !UPT ;  /* 0x0001000007077892 */ /* 0x000fe2000f8efcff */
[----:B-1----:R-:W-:Y:S01]  /*12400*/  R2UR UR8, R0 ;  /* 0x00000000000872ca */ /* 0x002fe200000e0000 */
[----:B-----5:R-:W1:-:S00]  /*12410*/  USETMAXREG.DEALLOC.CTAPOOL 0x88 ;  /* 0x00000088000079c8 */ /* 0x020e4000080e0500 */
[----:B-1----:R-:W-:Y:S01]  /*12420*/  HFMA2 R3, -RZ, RZ, 0, 5.9604644775390625e-08 ;  /* 0x00000001ff037431 */ /* 0x002fe200000001ff */
[----:B------:R-:W-:Y:S01]  /*12430*/  MOV R2, RZ ;  /* 0x000000ff00027202 */ /* 0x000fe20000000f00 */
[----:B------:R-:W-:Y:S01]  /*12440*/  HFMA2 R0, -RZ, RZ, 0, 0 ;  /* 0x00000000ff007431 */ /* 0x000fe200000001ff */
[----:B------:R-:W-:Y:S01]  /*12450*/  UISETP.EQ.OR UP3, UPT, UR20, 0x4, UP3 ;  /* 0x000000041400788c */ /* 0x000fe20009f62670 */
[----:B------:R-:W-:Y:S01]  /*12460*/  UMOV UR16, URZ ;  /* 0x000000ff00107c82 */ /* 0x000fe20008000000 */
[----:B------:R-:W-:Y:S01]  /*12470*/  UMOV UR15, URZ ;  /* 0x000000ff000f7c82 */ /* 0x000fe20008000000 */
[----:B------:R-:W-:-:S06]  /*12480*/  UMOV UR17, URZ ;  /* 0x000000ff00117c82 */ /* 0x000fcc0008000000 */
.L_x_213:
[----:B-1----:R-:W1:Y:S02]  /*12490*/  LDC.64 R4, c[0x0][0x390] ;  /* 0x0000e400ff047b82 */ /* 0x002e640000000a00 */
[----:B-1-3--:R-:W-:-:S06]  /*124a0*/  IMAD.WIDE R4, R16, 0xc, R4 ;  /* 0x0000000c10047825 */ /* 0x00afcc00078e0204 */
[----:B------:R-:W2:Y:S02]  /*124b0*/  LDG.E R4, desc[UR50][R4.64+0x8] ;  /* 0x0000083204047981 */ /* 0x000ea4000c1e1900 */
[----:B--2---:R-:W-:-:S13]  /*124c0*/  R2UR UR10, R4 ;  /* 0x00000000040a72ca */ /* 0x004fda00000e0000 */
[----:B------:R-:W-:-:S09]  /*124d0*/  UISETP.GE.AND UP0, UPT, UR10, 0x1, UPT ;  /* 0x000000010a00788c */ /* 0x000fd2000bf06270 */
[----:B------:R-:W-:Y:S05]  /*124e0*/  BRA.U !UP0, `(.L_x_203) ;  /* 0x0000000508487547 */ /* 0x000fea000b800000 */
[----:B------:R-:W-:Y:S01]  /*124f0*/  ULEA UR9, UR17, UR4, 0x3 ;  /* 0x0000000411097291 */ /* 0x000fe2000f8e18ff */
[----:B------:R-:W-:Y:S01]  /*12500*/  SHF.L.U32 R4, R0, 0x1f, RZ ;  /* 0x0000001f00047819 */ /* 0x000fe200000006ff */
[----:B------:R-:W-:-:S07]  /*12510*/  ULEA UR12, UR16, UR8, 0x8 ;  /* 0x00000008100c7291 */ /* 0x000fce000f8e40ff */
[----:B------:R1:W2:Y:S01]  /*12520*/  SYNCS.PHASECHK.TRANS64.TRYWAIT P1, [UR9], R4 ;  /* 0x00000004ff0075a7 */ /* 0x0002a20008021109 */
[----:B------:R-:W-:Y:S01]  /*12530*/  UIADD3 UR9, UPT, UPT, UR10, 0x3f, URZ ;  /* 0x0000003f0a097890 */ /* 0x000fe2000fffe0ff */
[----:B------:R-:W-:Y:S11]  /*12540*/  BRA.U !UP3, `(.L_x_204) ;  /* 0x000000010b047547 */ /* 0x000ff6000b800000 */
[----:B------:R-:W-:Y:S05]  /*12550*/  BPT.TRAP 0x1 ;  /* 0x000000040000795c */ /* 0x000fea0000300000 */
.L_x_204:
[----:B------:R-:W-:Y:S01]  /*12560*/  ULEA UR11, UR16, UR4, 0x3 ;  /* 0x00000004100b7291 */ /* 0x000fe2000f8e18ff */
[----:B------:R-:W-:Y:S01]  /*12570*/  SHF.L.U32 R5, R3, 0x1f, RZ ;  /* 0x0000001f03057819 */ /* 0x000fe200000006ff */
[----:B------:R-:W-:-:S04]  /*12580*/  USHF.R.S32.HI UR10, URZ, 0x1f, UR9 ;  /* 0x0000001fff0a7899 */ /* 0x000fc80008011409 */
[----:B------:R-:W-:-:S03]  /*12590*/  ULEA.HI UR10, UR10, UR9, URZ, 0x6 ;  /* 0x000000090a0a7291 */ /* 0x000fc6000f8f30ff */
[----:B------:R-:W3:Y:S01]  /*125a0*/  SYNCS.PHASECHK.TRANS64.TRYWAIT P0, [UR11+0x110], R5 ;  /* 0x00011005ff0075a7 */ /* 0x000ee2000800110b */
[----:B------:R-:W-:Y:S01]  /*125b0*/  USHF.R.S32.HI UR13, URZ, 0x6, UR10 ;  /* 0x00000006ff0d7899 */ /* 0x000fe2000801140a */
[----:B---3--:R-:W-:Y:S11]  /*125c0*/  @!P0 BRA `(.L_x_205) ;  /* 0x0000001000c48947 */ /* 0x008ff60003800000 */
.L_x_258:
[----:B------:R-:W-:Y:S01]  /*125d0*/  UISETP.LT.AND UP0, UPT, UR13, 0x1, UPT ;  /* 0x000000010d00788c */ /* 0x000fe2000bf01270 */
[----:B--2---:R-:W-:Y:S01]  /*125e0*/  PLOP3.LUT P0, PT, P1, PT, PT, 0x80, 0x8 ;  /* 0x000000000008781c */ /* 0x004fe20000f0f070 */
[----:B------:R-:W-:Y:S02]  /*125f0*/  UIADD3 UR14, UPT, UPT, UR13, 0x1, URZ ;  /* 0x000000010d0e7890 */ /* 0x000fe4000fffe0ff */
[----:B------:R-:W-:Y:S02]  /*12600*/  USEL UR9, UR13, 0x1, UP0 ;  /* 0x000000010d097887 */ /* 0x000fe40008000000 */
[----:B------:R-:W-:Y:S02]  /*12610*/  UPLOP3.LUT UP2, UPT, UPT, UPT, UPT, 0x40, 0x4 ;  /* 0x000000000004789c */ /* 0x000fe40003f4e870 */
[----:B------:R-:W-:Y:S01]  /*12620*/  UIADD3 UR13, UPT, UPT, -UR13, UR9, URZ ;  /* 0x000000090d0d7290 */ /* 0x000fe2000fffe1ff */
[----:B------:R-:W-:Y:S01]  /*12630*/  UMOV UR24, 0x0 ;  /* 0x0000000000187882 */ /* 0x000fe20000000000 */
[----:B------:R-:W-:Y:S01]  /*12640*/  UMOV UR25, 0x8400010 ;  /* 0x0840001000197882 */ /* 0x000fe20000000000 */
[----:B------:R-:W-:Y:S01]  /*12650*/  UMOV UR22, 0x0 ;  /* 0x0000000000167882 */ /* 0x000fe20000000000 */
[----:B------:R-:W-:Y:S01]  /*12660*/  UMOV UR23, 0x8400010 ;  /* 0x0840001000177882 */ /* 0x000fe20000000000 */
[----:B------:R-:W-:Y:S01]  /*12670*/  UMOV UR20, 0x0 ;  /* 0x0000000000147882 */ /* 0x000fe20000000000 */
[----:B------:R-:W-:Y:S01]  /*12680*/  UMOV UR21, 0x8400010 ;  /* 0x0840001000157882 */ /* 0x000fe20000000000 */
[----:B------:R-:W-:Y:S01]  /*12690*/  UMOV UR18, 0x0 ;  /* 0x0000000000127882 */ /* 0x000fe20000000000 */
[----:B------:R-:W-:-:S05]  /*126a0*/  UMOV UR19, 0x8400010 ;  /* 0x0840001000137882 */ /* 0x000fca0000000000 */
.L_x_208:
[----:B--2---:R-:W-:Y:S01]  /*126b0*/  ULEA UR10, UR17, UR4, 0x3 ;  /* 0x00000004110a7291 */ /* 0x004fe2000f8e18ff */
[----:B---3--:R-:W-:Y:S11]  /*126c0*/  @P0 BRA `(.L_x_206) ;  /* 0x00000000000c0947 */ /* 0x008ff60003800000 */
[----:B-1----:R-:W-:Y:S04]  /*126d0*/  SHF.L.U32 R5, R0, 0x1f, RZ ;  /* 0x0000001f00057819 */ /* 0x002fe800000006ff */
[----:B------:R-:W1:Y:S02]  /*126e0*/  SYNCS.PHASECHK.TRANS64.TRYWAIT P0, [UR10], R5 ;  /* 0x00000005ff0075a7 */ /* 0x000e64000800110a */
[----:B-1----:R-:W-:Y:S05]  /*126f0*/  @!P0 BRA `(.L_x_207) ;  /* 0x0000001000908947 */ /* 0x002fea0003800000 */
.L_x_206:
[----:B------:R-:W-:Y:S01]  /*12700*/  UISETP.NE.AND UP0, UPT, UR14, 0x2, UPT ;  /* 0x000000020e00788c */ /* 0x000fe2000bf05270 */
[----:B------:R-:W-:Y:S01]  /*12710*/  PLOP3.LUT P0, PT, PT, PT, PT, 0x80, 0x8 ;  /* 0x000000000008781c */ /* 0x000fe20003f0f070 */
[----:B------:R-:W-:Y:S02]  /*12720*/  UIADD3 UR9, UPT, UPT, UR17, 0x1, URZ ;  /* 0x0000000111097890 */ /* 0x000fe4000fffe0ff */
[----:B------:R-:W-:Y:S02]  /*12730*/  ULEA UR28, UR17, UR7, 0xb ;  /* 0x00000007111c7291 */ /* 0x000fe4000f8e58ff */
[----:B------:R-:W-:Y:S01]  /*12740*/  UISETP.NE.AND UP1, UPT, UR9, 0x3, UPT ;  /* 0x000000030900788c */ /* 0x000fe2000bf25270 */
[----:B------:R-:W-:Y:S01]  /*12750*/  PLOP3.LUT P1, PT, PT, PT, UP0, 0x80, 0x8 ;  /* 0x000000000008781c */ /* 0x000fe20003f2f008 */
[----:B------:R-:W-:Y:S02]  /*12760*/  UIADD3 UR42, UPT, UPT, UR28, 0x2, URZ ;  /* 0x000000021c2a7890 */ /* 0x000fe4000fffe0ff */
[----:B------:R-:W-:Y:S02]  /*12770*/  USEL UR27, URZ, 0x1, UP1 ;  /* 0x00000001ff1b7887 */ /* 0x000fe40008800000 */
[----:B------:R-:W-:Y:S02]  /*12780*/  USEL UR9, UR9, URZ, UP1 ;  /* 0x000000ff09097287 */ /* 0x000fe40008800000 */
[----:B------:R-:W-:Y:S02]  /*12790*/  UIADD3 UR38, UPT, UPT, UR28, 0x4, URZ ;  /* 0x000000041c267890 */ /* 0x000fe4000fffe0ff */
[----:B------:R-:W-:Y:S01]  /*127a0*/  @UP0 ULEA UR26, UR9, UR4, 0x3 ;  /* 0x00000004091a0291 */ /* 0x000fe2000f8e18ff */
[----:B------:R-:W-:Y:S01]  /*127b0*/  LOP3.LUT R0, R0, UR27, RZ, 0x3c, !PT ;  /* 0x0000001b00007c12 */ /* 0x000fe2000f8e3cff */
[----:B------:R-:W-:Y:S02]  /*127c0*/  UIADD3 UR32, UPT, UPT, UR28, 0x6, URZ ;  /* 0x000000061c207890 */ /* 0x000fe4000fffe0ff */
[----:B------:R-:W-:Y:S01]  /*127d0*/  UIADD3 UR10, UPT, UPT, UR10, 0x18, URZ ;  /* 0x000000180a0a7890 */ /* 0x000fe2000fffe0ff */
[----:B-1----:R-:W-:Y:S01]  /*127e0*/  @P1 SHF.L.U32 R4, R0, 0x1f, RZ ;  /* 0x0000001f00041819 */ /* 0x002fe200000006ff */
[----:B------:R-:W-:Y:S02]  /*127f0*/  UIADD3 UR13, UPT, UPT, UR13, 0x1, URZ ;  /* 0x000000010d0d7890 */ /* 0x000fe4000fffe0ff */
[----:B------:R-:W-:Y:S01]  /*12800*/  UIADD3 UR14, UPT, UPT, UR14, -0x1, URZ ;  /* 0xffffffff0e0e7890 */ /* 0x000fe2000fffe0ff */
[----:B------:R2:W3:Y:S01]  /*12810*/  @P1 SYNCS.PHASECHK.TRANS64.TRYWAIT P0, [UR26], R4 ;  /* 0x00000004ff0015a7 */ /* 0x0004e2000800111a */
[----:B------:R-:W-:Y:S02]  /*12820*/  ULEA UR26, UR17, UR6, 0xa ;  /* 0x00000006111a7291 */ /* 0x000fe4000f8e50ff */
[----:B------:R-:W-:Y:S02]  /*12830*/  UISETP.NE.AND UP0, UPT, UR13, 0x1, UPT ;  /* 0x000000010d00788c */ /* 0x000fe4000bf05270 */
[----:B------:R-:W-:Y:S02]  /*12840*/  UIADD3 UR40, UPT, UPT, UR26, 0x2, URZ ;  /* 0x000000021a287890 */ /* 0x000fe4000fffe0ff */
[----:B------:R-:W-:Y:S02]  /*12850*/  UIADD3 UR34, UPT, UPT, UR26, 0x4, URZ ;  /* 0x000000041a227890 */ /* 0x000fe4000fffe0ff */
[----:B------:R-:W-:Y:S01]  /*12860*/  UIADD3 UR30, UPT, UPT, UR26, 0x6, URZ ;  /* 0x000000061a1e7890 */ /* 0x000fe2000fffe0ff */
[----:B------:R-:W-:Y:S01]  /*12870*/  UMOV UR29, 0x40004040 ;  /* 0x40004040001d7882 */ /* 0x000fe20000000000 */
[----:B------:R-:W-:Y:S01]  /*12880*/  UMOV UR27, 0x40004040 ;  /* 0x40004040001b7882 */ /* 0x000fe20000000000 */
[----:B------:R-:W-:Y:S01]  /*12890*/  UMOV UR43, 0x40004040 ;  /* 0x40004040002b7882 */ /* 0x000fe20000000000 */
[----:B------:R2:W-:Y:S01]  /*128a0*/  UTCHMMA gdesc[UR26], gdesc[UR28], tmem[UR12], tmem[UR24], idesc[UR25], UP2 ;  /* 0x00ff181c1a0075ea */ /* 0x0005e2000900000c */
[----:B------:R-:W-:Y:S01]  /*128b0*/  UPLOP3.LUT UP2, UPT, UPT, UPT, UPT, 0x80, 0x8 ;  /* 0x000000000008789c */ /* 0x000fe20003f4f070 */
[----:B------:R-:W-:Y:S01]  /*128c0*/  UMOV UR41, 0x40004040 ;  /* 0x4000404000297882 */ /* 0x000fe20000000000 */
[----:B------:R-:W-:Y:S01]  /*128d0*/  UMOV UR39, 0x40004040 ;  /* 0x4000404000277882 */ /* 0x000fe20000000000 */
[----:B------:R2:W-:Y:S01]  /*128e0*/  UTCHMMA gdesc[UR40], gdesc[UR42], tmem[UR12], tmem[UR22], idesc[UR23], UPT ;  /* 0x00ff162a280075ea */ /* 0x0005e2000b80000c */
[----:B------:R-:W-:Y:S01]  /*128f0*/  UMOV UR35, 0x40004040 ;  /* 0x4000404000237882 */ /* 0x000fe20000000000 */
[----:B------:R-:W-:Y:S01]  /*12900*/  UMOV UR33, 0x40004040 ;  /* 0x4000404000217882 */ /* 0x000fe20000000000 */
[----:B------:R-:W-:Y:S01]  /*12910*/  UMOV UR31, 0x40004040 ;  /* 0x40004040001f7882 */ /* 0x000fe20000000000 */
[----:B------:R2:W-:Y:S01]  /*12920*/  UTCHMMA gdesc[UR34], gdesc[UR38], tmem[UR12], tmem[UR20], idesc[UR21], UPT ;  /* 0x00ff1426220075ea */ /* 0x0005e2000b80000c */
[----:B------:R2:W-:Y:S01]  /*12930*/  UTCHMMA gdesc[UR30], gdesc[UR32], tmem[UR12], tmem[UR18], idesc[UR19], UPT ;  /* 0x00ff12201e0075ea */ /* 0x0005e2000b80000c */
[----:B------:R2:W-:Y:S01]  /*12940*/  UTCBAR [UR10], URZ ;  /* 0x000000ff0a0073e9 */ /* 0x0005e200080000ff */
[----:B------:R-:W-:Y:S01]  /*12950*/  UMOV UR17, UR9 ;  /* 0x0000000900117c82 */ /* 0x000fe20008000000 */
[----:B------:R-:W-:Y:S05]  /*12960*/  BRA.U UP0, `(.L_x_208) ;  /* 0xfffffffd00507547 */ /* 0x000fea000b83ffff */
[----:B------:R-:W-:Y:S05]  /*12970*/  BRA.U !UP3, `(.L_x_209) ;  /* 0x000000010b047547 */ /* 0x000fea000b800000 */
[----:B--2---:R-:W-:Y:S05]  /*12980*/  BPT.TRAP 0x1 ;  /* 0x000000040000795c */ /* 0x004fea0000300000 */
.L_x_209:
[----:B------:R-:W-:Y:S02]  /*12990*/  UIADD3 UR11, UPT, UPT, UR11, 0x100, URZ ;  /* 0x000001000b0b7890 */ /* 0x000fe4000fffe0ff */
[----:B------:R-:W-:Y:S01]  /*129a0*/  UIADD3 UR16, UPT, UPT, UR16, 0x1, URZ ;  /* 0x0000000110107890 */ /* 0x000fe2000fffe0ff */
[----:B------:R-:W-:-:S03]  /*129b0*/  UMOV UR17, UR9 ;  /* 0x0000000900117c82 */ /* 0x000fc60008000000 */
[----:B------:R-:W-:-:S03]  /*129c0*/  UISETP.NE.AND UP0, UPT, UR16, 0x2, UPT ;  /* 0x000000021000788c */ /* 0x000fc6000bf05270 */
[----:B------:R1:W-:Y:S01]  /*129d0*/  UTCBAR [UR11], URZ ;  /* 0x000000ff0b0073e9 */ /* 0x0003e200080000ff */
[----:B--2---:R-:W-:Y:S02]  /*129e0*/  USEL UR10, URZ, 0x1, UP0 ;  /* 0x00000001ff0a7887 */ /* 0x004fe40008000000 */
[----:B------:R-:W-:-:S04]  /*129f0*/  USEL UR16, UR16, URZ, UP0 ;  /* 0x000000ff10107287 */ /* 0x000fc80008000000 */
[----:B------:R-:W-:-:S08]  /*12a00*/  LOP3.LUT R3, R3, UR10, RZ, 0x3c, !PT ;  /* 0x0000000a03037c12 */ /* 0x000fd0000f8e3cff */
.L_x_203:
[----:B------:R-:W-:-:S09]  /*12a10*/  UISETP.NE.AND UP0, UPT, UR37, 0x8, UPT ;  /* 0x000000082500788c */ /* 0x000fd2000bf05270 */
[----:B------:R-:W-:Y:S05]  /*12a20*/  BRA.U UP0, `(.L_x_210) ;  /* 0x0000000100047547 */ /* 0x000fea000b800000 */
[----:B-1----:R-:W-:Y:S05]  /*12a30*/  BPT.TRAP 0x1 ;  /* 0x000000040000795c */ /* 0x002fea0000300000 */
.L_x_210:
[----:B------:R-:W-:Y:S01]  /*12a40*/  ULEA UR9, UR15, UR4, 0x3 ;  /* 0x000000040f097291 */ /* 0x000fe2000f8e18ff */
[----:B------:R-:W-:-:S08]  /*12a50*/  SHF.L.U32 R5, R2, 0x1f, RZ ;  /* 0x0000001f02057819 */ /* 0x000fd000000006ff */
[----:B---3--:R-:W2:Y:S02]  /*12a60*/  SYNCS.PHASECHK.TRANS64.TRYWAIT P0, [UR9+0x140], R5 ;  /* 0x00014005ff0075a7 */ /* 0x008ea40008001109 */
[----:B--2---:R-:W-:Y:S05]  /*12a70*/  @!P0 BRA `(.L_x_211) ;  /* 0x0000000c00c88947 */ /* 0x004fea0003800000 */
.L_x_261:
[----:B------:R-:W-:-:S09]  /*12a80*/  UIMAD UR10, UR15, 0x14, UR36 ;  /* 0x000000140f0a78a4 */ /* 0x000fd2000f8e0224 */
[----:B------:R-:W3:Y:S04]  /*12a90*/  LDS R16, [UR10+0x8] ;  /* 0x0000080aff107984 */ /* 0x000ee80008000800 */
[----:B--2---:R-:W2:Y:S01]  /*12aa0*/  LDS R4, [UR10+0xc] ;  /* 0x00000c0aff047984 */ /* 0x004ea20008000800 */
[----:B------:R-:W-:Y:S01]  /*12ab0*/  @!PT LDS RZ, [RZ] ;  /* 0x00000000fffff984 */ /* 0x000fe20000000800 */
[----:B------:R-:W-:Y:S01]  /*12ac0*/  @!PT LDS RZ, [RZ] ;  /* 0x00000000fffff984 */ /* 0x000fe20000000800 */
[----:B------:R-:W-:Y:S01]  /*12ad0*/  @!PT LDS RZ, [RZ] ;  /* 0x00000000fffff984 */ /* 0x000fe20000000800 */
[----:B------:R-:W-:Y:S01]  /*12ae0*/  @!PT LDS RZ, [RZ] ;  /* 0x00000000fffff984 */ /* 0x000fe20000000800 */
[----:B------:R4:W-:Y:S06]  /*12af0*/  MEMBAR.ALL.CTA ;  /* 0x0000000000007992 */ /* 0x0009ec0000008000 */
[----:B----4-:R-:W4:Y:S01]  /*12b00*/  FENCE.VIEW.ASYNC.S ;  /* 0x00000000000073c6 */ /* 0x010f220000000000 */
[----:B------:R-:W-:Y:S05]  /*12b10*/  BRA.U UP0, `(.L_x_212) ;  /* 0x0000000100047547 */ /* 0x000fea000b800000 */
[----:B-1----:R-:W-:Y:S05]  /*12b20*/  BPT.TRAP 0x1 ;  /* 0x000000040000795c */ /* 0x002fea0000300000 */
.L_x_212:
[----:B------:R-:W-:Y:S01]  /*12b30*/  UIADD3 UR9, UPT, UPT, UR9, 0x180, URZ ;  /* 0x0000018009097890 */ /* 0x000fe2000fffe0ff */
[----:B--2---:R-:W-:Y:S01]  /*12b40*/  ISETP.NE.AND P0, PT, R4, RZ, PT ;  /* 0x000000ff0400720c */ /* 0x004fe20003f05270 */
[----:B------:R-:W-:Y:S02]  /*12b50*/  UIADD3 UR15, UPT, UPT, UR15, 0x1, URZ ;  /* 0x000000010f0f7890 */ /* 0x000fe4000fffe0ff */
[----:B------:R-:W-:Y:S02]  /*12b60*/  UPRMT UR9, UR5, 0x654, UR9 ;  /* 0x0000065405097896 */ /* 0x000fe40008000009 */
[----:B------:R-:W-:-:S04]  /*12b70*/  UISETP.NE.AND UP0, UPT, UR15, 0x8, UPT ;  /* 0x000000080f00788c */ /* 0x000fc8000bf05270 */
[----:B------:R-:W-:-:S03]  /*12b80*/  USEL UR15, UR15, URZ, UP0 ;  /* 0x000000ff0f0f7287 */ /* 0x000fc60008000000 */
[----:B----4-:R-:W-:Y:S01]  /*12b90*/  SYNCS.ARRIVE.TRANS64.RED.A1T0 RZ, [UR9], RZ ;  /* 0x000000ffffff79a7 */ /* 0x010fe20008100409 */
[----:B------:R-:W-:-:S06]  /*12ba0*/  USEL UR9, URZ, 0x1, UP0 ;  /* 0x00000001ff097887 */ /* 0x000fcc0008000000 */
[----:B------:R-:W-:Y:S01]  /*12bb0*/  LOP3.LUT R2, R2, UR9, RZ, 0x3c, !PT ;  /* 0x0000000902027c12 */ /* 0x000fe2000f8e3cff */
[----:B------:R-:W-:Y:S06]  /*12bc0*/  @P0 BRA `(.L_x_213) ;  /* 0xfffffff800300947 */ /* 0x000fec000383ffff */
[----:B------:R-:W2:Y:S01]  /*12bd0*/  S2UR UR6, SR_CgaCtaId ;  /* 0x00000000000679c3 */ /* 0x000ea20000008800 */
[----:B------:R-:W-:Y:S01]  /*12be0*/  ELECT P0, URZ, PT ;  /* 0x0000000000ff782f */ /* 0x000fe20003800000 */
[----:B------:R-:W-:Y:S01]  /*12bf0*/  HFMA2 R0, -RZ, RZ, 0, 5.9604644775390625e-08 ;  /* 0x00000001ff007431 */ /* 0x000fe200000001ff */
[----:B------:R-:W-:-:S05]  /*12c00*/  UMOV UR5, 0x40 ;  /* 0x0000004000057882 */ /* 0x000fca0000000000 */
[----:B------:R-:W-:Y:S01]  /*12c10*/  UVIRTCOUNT.DEALLOC.SMPOOL 0x80 ;  /* 0x000000800000784c */ /* 0x000fe20000000000 */
[----:B--2---:R-:W-:-:S09]  /*12c20*/  ULEA UR6, UR6, UR5, 0x18 ;  /* 0x0000000506067291 */ /* 0x004fd2000f8ec0ff */
[----:B------:R2:W-:Y:S01]  /*12c30*/  @P0 STS.U8 [UR6+0x1c], R0 ;  /* 0x00001c00ff000988 */ /* 0x0005e20008000006 */
[----:B------:R-:W-:Y:S05]  /*12c40*/  BRA.U !UP3, `(.L_x_214) ;  /* 0x000000010b047547 */ /* 0x000fea000b800000 */
[----:B-1----:R-:W-:Y:S05]  /*12c50*/  BPT.TRAP 0x1 ;  /* 0x000000040000795c */ /* 0x002fea0000300000 */
.L_x_214:
[----:B------:R-:W-:Y:S01]  /*12c60*/  ULEA UR5, UR16, UR4, 0x3 ;  /* 0x0000000410057291 */ /* 0x000fe2000f8e18ff */
[----:B------:R-:W-:Y:S01]  /*12c70*/  SHF.L.U32 R5, R3, 0x1f, RZ ;  /* 0x0000001f03057819 */ /* 0x000fe200000006ff */
[----:B------:R-:W-:-:S07]  /*12c80*/  UIADD3 UR16, UPT, UPT, UR16, 0x1, URZ ;  /* 0x0000000110107890 */ /* 0x000fce000fffe0ff */
[----:B------:R-:W4:Y:S02]  /*12c90*/  SYNCS.PHASECHK.TRANS64.TRYWAIT P0, [UR5+0x110], R5 ;  /* 0x00011005ff0075a7 */ /* 0x000f240008001105 */
[----:B----4-:R-:W-:Y:S05]  /*12ca0*/  @!P0 BRA `(.L_x_215) ;  /* 0x0000000c00548947 */ /* 0x010fea0003800000 */
.L_x_263:
[----:B------:R-:W-:Y:S05]  /*12cb0*/  BRA.U !UP3, `(.L_x_216) ;  /* 0x000000010b047547 */ /* 0x000fea000b800000 */
[----:B-1----:R-:W-:Y:S05]  /*12cc0*/  BPT.TRAP 0x1 ;  /* 0x000000040000795c */ /* 0x002fea0000300000 */
.L_x_216:
[----:B------:R-:W-:-:S04]  /*12cd0*/  UISETP.NE.AND UP0, UPT, UR16, 0x2, UPT ;  /* 0x000000021000788c */ /* 0x000fc8000bf05270 */
[----:B------:R-:W-:Y:S02]  /*12ce0*/  USEL UR5, URZ, 0x1, UP0 ;  /* 0x00000001ff057887 */ /* 0x000fe40008000000 */
[----:B------:R-:W-:-:S04]  /*12cf0*/  USEL UR16, UR16, URZ, UP0 ;  /* 0x000000ff10107287 */ /* 0x000fc80008000000 */
[----:B------:R-:W-:Y:S01]  /*12d00*/  ULEA UR16, UR16, UR4, 0x3 ;  /* 0x0000000410107291 */ /* 0x000fe2000f8e18ff */
[----:B------:R-:W-:-:S04]  /*12d10*/  LOP3.LUT R3, R3, UR5, RZ, 0x3c, !PT ;  /* 0x0000000503037c12 */ /* 0x000fc8000f8e3cff */
[----:B------:R-:W-:-:S04]  /*12d20*/  SHF.L.U32 R3, R3, 0x1f, RZ ;  /* 0x0000001f03037819 */ /* 0x000fc800000006ff */
[----:B------:R-:W4:Y:S02]  /*12d30*/  SYNCS.PHASECHK.TRANS64.TRYWAIT P0, [UR16+0x110], R3 ;  /* 0x00011003ff0075a7 */ /* 0x000f240008001110 */
[----:B----4-:R-:W-:Y:S05]  /*12d40*/  @!P0 BRA `(.L_x_217) ;  /* 0x0000000c00448947 */ /* 0x010fea0003800000 */
.L_x_265:
[----:B------:R-:W-:Y:S01]  /*12d50*/  NOP ;  /* 0x0000000000007918 */ /* 0x000fe20000000000 */
[----:B--2---:R-:W2:Y:S01]  /*12d60*/  LDS R0, [UR6+0x14] ;  /* 0x00001406ff007984 */ /* 0x004ea20008000800 */
[----:B------:R-:W-:Y:S01]  /*12d70*/  ULOP3.LUT UR5, UR8, 0xffff, URZ, 0xc0, !UPT ;  /* 0x0000ffff08057892 */ /* 0x000fe2000f8ec0ff */
[----:B------:R-:W-:Y:S02]  /*12d80*/  UMOV UR4, 0x1 ;  /* 0x0000000100047882 */ /* 0x000fe40000000000 */
[----:B------:R-:W-:Y:S01]  /*12d90*/  UMOV UR8, 0xffff ;  /* 0x0000ffff00087882 */ /* 0x000fe20000000000 */
[----:B------:R-:W-:-:S04]  /*12da0*/  USHF.R.U32.HI UR5, URZ, 0x5, UR5 ;  /* 0x00000005ff057899 */ /* 0x000fc80008011605 */
[----:B------:R-:W-:Y:S02]  /*12db0*/  USHF.L.U32 UR8, UR8, UR5, URZ ;  /* 0x0000000508087299 */ /* 0x000fe400080006ff */
[----:B------:R-:W-:-:S04]  /*12dc0*/  USHF.L.U32 UR4, UR4, UR5, URZ ;  /* 0x0000000504047299 */ /* 0x000fc800080006ff */
[----:B--2---:R-:W-:-:S04]  /*12dd0*/  LOP3.LUT R0, R0, UR8, RZ, 0xc0, !PT ;  /* 0x0000000800007c12 */ /* 0x004fc8000f8ec0ff */
[----:B------:R-:W-:-:S13]  /*12de0*/  ISETP.NE.AND P0, PT, R0, UR8, PT ;  /* 0x0000000800007c0c */ /* 0x000fda000bf05270 */
[----:B------:R-:W-:Y:S05]  /*12df0*/  @P0 BRA `(.L_x_218) ;  /* 0x0000000000580947 */ /* 0x000fea0003800000 */
[----:B------:R-:W2:Y:S02]  /*12e00*/  LDS R0, [UR6+0x18] ;  /* 0x00001806ff007984 */ /* 0x000ea40008000800 */
[----:B--2---:R-:W-:-:S04]  /*12e10*/  LOP3.LUT R0, R0, UR4, RZ, 0xc0, !PT ;  /* 0x0000000400007c12 */ /* 0x004fc8000f8ec0ff */
[----:B------:R-:W-:-:S13]  /*12e20*/  ISETP.NE.AND P0, PT, R0, UR4, PT ;  /* 0x0000000400007c0c */ /* 0x000fda000bf05270 */
[----:B------:R-:W-:Y:S05]  /*12e30*/  @P0 BRA `(.L_x_219) ;  /* 0x00000000003c0947 */ /* 0x000fea0003800000 */
[----:B------:R-:W2:Y:S01]  /*12e40*/  S2R R2, SR_LANEID ;  /* 0x0000000000027919 */ /* 0x000ea20000000000 */
[----:B------:R-:W-:Y:S01]  /*12e50*/  ULOP3.LUT UR8, URZ, UR8, URZ, 0x33, !UPT ;  /* 0x00000008ff087292 */ /* 0x000fe2000f8e33ff */
[----:B------:R-:W-:Y:S01]  /*12e60*/  LOP3.LUT R4, RZ, UR4, RZ, 0x33, !PT ;  /* 0x00000004ff047c12 */ /* 0x000fe2000f8e33ff */
[----:B------:R-:W-:Y:S02]  /*12e70*/  VOTEU.ANY UR7, UPT, PT ;  /* 0x0000000000077886 */ /* 0x000fe400038e0100 */
[----:B------:R-:W-:Y:S01]  /*12e80*/  UFLO.U32 UR7, UR7 ;  /* 0x00000007000772bd */ /* 0x000fe200080e0000 */
[----:B------:R-:W4:Y:S01]  /*12e90*/  REDUX UR4, R4 ;  /* 0x00000000040473c4 */ /* 0x000f220000000000 */
[----:B------:R-:W-:-:S06]  /*12ea0*/  IMAD.U32 R0, RZ, RZ, UR8 ;  /* 0x00000008ff007e24 */ /* 0x000fcc000f8e00ff */
[----:B------:R1:W-:Y:S01]  /*12eb0*/  UTCATOMSWS.AND URZ, UR8 ;  /* 0x0000000800ff79e3 */ /* 0x0003e20008000000 */
[----:B------:R-:W5:Y:S01]  /*12ec0*/  REDUX UR5, R0 ;  /* 0x00000000000573c4 */ /* 0x000f620000000000 */
[----:B--2---:R-:W-:Y:S01]  /*12ed0*/  ISETP.EQ.U32.AND P0, PT, R2, UR7, PT ;  /* 0x0000000702007c0c */ /* 0x004fe2000bf02070 */
[----:B----4-:R-:W-:Y:S01]  /*12ee0*/  IMAD.U32 R2, RZ, RZ, UR4 ;  /* 0x00000004ff027e24 */ /* 0x010fe2000f8e00ff */
[----:B-----5:R-:W-:-:S11]  /*12ef0*/  MOV R3, UR5 ;  /* 0x0000000500037c02 */ /* 0x020fd60008000f00 */
[----:B------:R1:W-:Y:S04]  /*12f00*/  @P0 ATOMS.AND RZ, [UR6+0x14], R3 ;  /* 0x00001403ffff098c */ /* 0x0003e8000a800006 */
[----:B------:R1:W-:Y:S01]  /*12f10*/  @P0 ATOMS.AND RZ, [UR6+0x18], R2 ;  /* 0x00001802ffff098c */ /* 0x0003e2000a800006 */
[----:B------:R-:W-:Y:S05]  /*12f20*/  BRA `(.L_x_220) ;  /* 0x0000000000147947 */ /* 0x000fea0003800000 */
.L_x_219:
[----:B------:R-:W-:Y:S02]  /*12f30*/  MOV R2, 0x12f50 ;  /* 0x00012f5000027802 */ /* 0x000fe40000000f00 */
[----:B-1-3--:R-:W-:Y:S05]  /*12f40*/  CALL.REL.NOINC `($__internal_0_$__cuda_sm10x_tcgen05_guardrail_trap_col_being_dealloced_not_returned_by_alloc) ;  /* 0x0000000800dc7944 */ /* 0x00afea0003c00000 */
[----:B------:R-:W-:Y:S05]  /*12f50*/  BRA `(.L_x_220) ;  /* 0x0000000000087947 */ /* 0x000fea0003800000 */
.L_x_218:
[----:B------:R-:W-:Y:S02]  /*12f60*/  MOV R2, 0x12f80 ;  /* 0x00012f8000027802 */ /* 0x000fe40000000f00 */
[----:B-1-3--:R-:W-:Y:S05]  /*12f70*/  CALL.REL.NOINC `($__internal_2_$__cuda_sm10x_tcgen05_guardrail_trap_unallocated_columns_being_dealloced) ;  /* 0x0000000800e87944 */ /* 0x00afea0003c00000 */
.L_x_220:
[----:B------:R-:W-:Y:S01]  /*12f80*/  NOP ;  /* 0x0000000000007918 */ /* 0x000fe20000000000 */
[----:B-1----:R-:W-:Y:S05]  /*12f90*/  EXIT ;  /* 0x000000000000794d */ /* 0x002fea0003800000 */
.L_x_31:
[----:B------:R-:W-:-:S07]  /*12fa0*/  MOV R0, UR9 ;  /* 0x0000000900007c02 */ /* 0x000fce0008000f00 */
.L_x_221:
[----:B--2---:R2:W3:Y:S02]  /*12fb0*/  SYNCS.PHASECHK.TRANS64.TRYWAIT P0, [R0+URZ+0x18], R3 ;  /* 0x00001803000075a7 */ /* 0x0044e400080011ff */
[----:B---3--:R-:W-:Y:S05]  /*12fc0*/  @!P0 NANOSLEEP.SYNCS 0x989680 ;  /* 0x009896800000895d */ /* 0x008fea0003900000 */
[----:B------:R-:W3:Y:S02]  /*12fd0*/  @!P0 SYNCS.PHASECHK.TRANS64 P0, [R0+URZ+0x18], R3 ;  /* 0x00001803000085a7 */ /* 0x000ee400080010ff */
[----:B---3--:R-:W-:Y:S05]  /*12fe0*/  @!P0 BRA `(.L_x_221) ;  /* 0xfffffffc00f08947 */ /* 0x008fea000383ffff */
[----:B------:R-:W-:Y:S05]  /*12ff0*/  BRA `(.L_x_30) ;  /* 0xffffff0c00d87947 */ /* 0x000fea000383ffff */
.L_x_38:
[----:B--2---:R-:W-:-:S07]  /*13000*/  MOV R0, UR9 ;  /* 0x0000000900007c02 */ /* 0x004fce0008000f00 */
.L_x_222:
[----:B--2---:R2:W3:Y:S02]  /*13010*/  SYNCS.PHASECHK.TRANS64.TRYWAIT P0, [R0+URZ+0x18], R3 ;  /* 0x00001803000075a7 */ /* 0x0044e400080011ff */
[----:B---3--:R-:W-:Y:S05]  /*13020*/  @!P0 NANOSLEEP.SYNCS 0x989680 ;  /* 0x009896800000895d */ /* 0x008fea0003900000 */
[----:B------:R-:W3:Y:S02]  /*13030*/  @!P0 SYNCS.PHASECHK.TRANS64 P0, [R0+URZ+0x18], R3 ;  /* 0x00001803000085a7 */ /* 0x000ee400080010ff */
[----:B---3--:R-:W-:Y:S05]  /*13040*/  @!P0 BRA `(.L_x_222) ;  /* 0xfffffffc00f08947 */ /* 0x008fea000383ffff */
[----:B------:R-:W-:Y:S05]  /*13050*/  BRA `(.L_x_37) ;  /* 0xffffff10007c7947 */ /* 0x000fea000383ffff */
.L_x_44:
[----:B--2---:R-:W-:-:S07]  /*13060*/  MOV R0, UR4 ;  /* 0x0000000400007c02 */ /* 0x004fce0008000f00 */
.L_x_223:
[----:B-1----:R1:W2:Y:S02]  /*13070*/  SYNCS.PHASECHK.TRANS64.TRYWAIT P0, [R0+URZ+0x140], R3 ;  /* 0x00014003000075a7 */ /* 0x0022a400080011ff */
[----:B--2---:R-:W-:Y:S05]  /*13080*/  @!P0 NANOSLEEP.SYNCS 0x989680 ;  /* 0x009896800000895d */ /* 0x004fea0003900000 */
[----:B------:R-:W2:Y:S02]  /*13090*/  @!P0 SYNCS.PHASECHK.TRANS64 P0, [R0+URZ+0x140], R3 ;  /* 0x00014003000085a7 */ /* 0x000ea400080010ff */
[----:B--2---:R-:W-:Y:S05]  /*130a0*/  @!P0 BRA `(.L_x_223) ;  /* 0xfffffffc00f08947 */ /* 0x004fea000383ffff */
[----:B------:R-:W-:Y:S05]  /*130b0*/  BRA `(.L_x_224) ;  /* 0xffffff1400047947 */ /* 0x000fea000383ffff */
.L_x_47:
[----:B------:R-:W-:-:S07]  /*130c0*/  MOV R0, UR4 ;  /* 0x0000000400007c02 */ /* 0x000fce0008000f00 */
.L_x_225:
[----:B------:R1:W1:Y:S02]  /*130d0*/  SYNCS.PHASECHK.TRANS64.TRYWAIT P0, [R0+URZ], R3 ;  /* 0x00000003000075a7 */ /* 0x00026400080011ff */
[----:B-1----:R-:W-:Y:S05]  /*130e0*/  @!P0 NANOSLEEP.SYNCS 0x989680 ;  /* 0x009896800000895d */ /* 0x002fea0003900000 */
[----:B------:R-:W1:Y:S02]  /*130f0*/  @!P0 SYNCS.PHASECHK.TRANS64 P0, [R0+URZ], R3 ;  /* 0x00000003000085a7 */ /* 0x000e6400080010ff */
[----:B-1----:R-:W-:Y:S05]  /*13100*/  @!P0 BRA `(.L_x_225) ;  /* 0xfffffffc00f08947 */ /* 0x002fea000383ffff */
[----:B------:R-:W-:Y:S05]  /*13110*/  BRA `(.L_x_226) ;  /* 0xffffff1400647947 */ /* 0x000fea000383ffff */
.L_x_48:
[----:B------:R-:W-:-:S07]  /*13120*/  MOV R0, UR4 ;  /* 0x0000000400007c02 */ /* 0x000fce0008000f00 */
.L_x_227:
[----:B------:R1:W1:Y:S02]  /*13130*/  SYNCS.PHASECHK.TRANS64.TRYWAIT P0, [R0+URZ], R3 ;  /* 0x00000003000075a7 */ /* 0x00026400080011ff */
[----:B-1----:R-:W-:Y:S05]  /*13140*/  @!P0 NANOSLEEP.SYNCS 0x989680 ;  /* 0x009896800000895d */ /* 0x002fea0003900000 */
[----:B------:R-:W1:Y:S02]  /*13150*/  @!P0 SYNCS.PHASECHK.TRANS64 P0, [R0+URZ], R3 ;  /* 0x00000003000085a7 */ /* 0x000e6400080010ff */
[----:B-1----:R-:W-:Y:S05]  /*13160*/  @!P0 BRA `(.L_x_227) ;  /* 0xfffffffc00f08947 */ /* 0x002fea000383ffff */
[----:B------:R-:W-:Y:S05]  /*13170*/  BRA `(.L_x_228) ;  /* 0xffffff1400707947 */ /* 0x000fea000383ffff */
.L_x_63:
[----:B------:R-:W-:-:S07]  /*13180*/  MOV R23, UR4 ;  /* 0x0000000400177c02 */ /* 0x000fce0008000f00 */
.L_x_229:
[----:B--2---:R2:W3:Y:S02]  /*13190*/  SYNCS.PHASECHK.TRANS64.TRYWAIT P0, [R23+URZ+0xc0], R20 ;  /* 0x0000c014170075a7 */ /* 0x0044e400080011ff */
[----:B---3--:R-:W-:Y:S05]  /*131a0*/  @!P0 NANOSLEEP.SYNCS 0x989680 ;  /* 0x009896800000895d */ /* 0x008fea0003900000 */
[----:B------:R-:W3:Y:S02]  /*131b0*/  @!P0 SYNCS.PHASECHK.TRANS64 P0, [R23+URZ+0xc0], R20 ;  /* 0x0000c014170085a7 */ /* 0x000ee400080010ff */
[----:B---3--:R-:W-:Y:S05]  /*131c0*/  @!P0 BRA `(.L_x_229) ;  /* 0xfffffffc00f08947 */ /* 0x008fea000383ffff */
[----:B------:R-:W-:Y:S05]  /*131d0*/  BRA `(.L_x_230) ;  /* 0xffffff3000487947 */ /* 0x000fea000383ffff */
.L_x_79:
[----:B------:R-:W-:-:S07]  /*131e0*/  MOV R23, UR4 ;  /* 0x0000000400177c02 */ /* 0x000fce0008000f00 */
.L_x_231:
[----:B--2---:R2:W3:Y:S02]  /*131f0*/  SYNCS.PHASECHK.TRANS64.TRYWAIT P0, [R23+URZ+0xc0], R20 ;  /* 0x0000c014170075a7 */ /* 0x0044e400080011ff */
[----:B---3--:R-:W-:Y:S05]  /*13200*/  @!P0 NANOSLEEP.SYNCS 0x989680 ;  /* 0x009896800000895d */ /* 0x008fea0003900000 */
[----:B------:R-:W3:Y:S02]  /*13210*/  @!P0 SYNCS.PHASECHK.TRANS64 P0, [R23+URZ+0xc0], R20 ;  /* 0x0000c014170085a7 */ /* 0x000ee400080010ff */
[----:B---3--:R-:W-:Y:S05]  /*13220*/  @!P0 BRA `(.L_x_231) ;  /* 0xfffffffc00f08947 */ /* 0x008fea000383ffff */
[----:B------:R-:W-:Y:S05]  /*13230*/  BRA `(.L_x_232) ;  /* 0xffffff4c001c7947 */ /* 0x000fea000383ffff */
.L_x_88:
[----:B--2---:R2:W4:Y:S02]  /*13240*/  SYNCS.PHASECHK.TRANS64.TRYWAIT P0, [R18+URZ+0x78], R5 ;  /* 0x00007805120075a7 */ /* 0x00452400080011ff */
[----:B----4-:R-:W-:Y:S05]  /*13250*/  @!P0 NANOSLEEP.SYNCS 0x989680 ;  /* 0x009896800000895d */ /* 0x010fea0003900000 */
[----:B------:R-:W4:Y:S02]  /*13260*/  @!P0 SYNCS.PHASECHK.TRANS64 P0, [R18+URZ+0x78], R5 ;  /* 0x00007805120085a7 */ /* 0x000f2400080010ff */
[----:B----4-:R-:W-:Y:S05]  /*13270*/  @!P0 BRA `(.L_x_88) ;  /* 0xfffffffc00f08947 */ /* 0x010fea000383ffff */
[----:B------:R-:W-:Y:S05]  /*13280*/  BRA `(.L_x_85) ;  /* 0xffffff5400347947 */ /* 0x000fea000383ffff */
.L_x_92:
[----:B------:R-:W-:Y:S07]  /*13290*/  MOV R0, UR21 ;  /* 0x0000001500007c02 */ /* 0x000fee0008000f00 */
.L_x_233:
[----:B--2---:R2:W1:Y:S02]  /*132a0*/  SYNCS.PHASECHK.TRANS64.TRYWAIT P0, [R0+URZ+0x50], R5 ;  /* 0x00005005000075a7 */ /* 0x00446400080011ff */
[----:B-1----:R-:W-:Y:S05]  /*132b0*/  @!P0 NANOSLEEP.SYNCS 0x989680 ;  /* 0x009896800000895d */ /* 0x002fea0003900000 */
[----:B------:R-:W1:Y:S02]  /*132c0*/  @!P0 SYNCS.PHASECHK.TRANS64 P0, [R0+URZ+0x50], R5 ;  /* 0x00005005000085a7 */ /* 0x000e6400080010ff */
[----:B-1----:R-:W-:Y:S05]  /*132d0*/  @!P0 BRA `(.L_x_233) ;  /* 0xfffffffc00f08947 */ /* 0x002fea000383ffff */
[----:B------:R-:W-:Y:S05]  /*132e0*/  BRA `(.L_x_234) ;  /* 0xffffff5400c07947 */ /* 0x000fea000383ffff */
.L_x_98:
[----:B--2---:R-:W-:Y:S07]  /*132f0*/  MOV R0, UR21 ;  /* 0x0000001500007c02 */ /* 0x004fee0008000f00 */
.L_x_235:
[----:B-1----:R1:W2:Y:S02]  /*13300*/  SYNCS.PHASECHK.TRANS64.TRYWAIT P0, [R0+URZ+0x58], R5 ;  /* 0x00005805000075a7 */ /* 0x0022a400080011ff */
[----:B--2---:R-:W-:Y:S05]  /*13310*/  @!P0 NANOSLEEP.SYNCS 0x989680 ;  /* 0x009896800000895d */ /* 0x004fea0003900000 */
[----:B------:R-:W2:Y:S02]  /*13320*/  @!P0 SYNCS.PHASECHK.TRANS64 P0, [R0+URZ+0x58], R5 ;  /* 0x00005805000085a7 */ /* 0x000ea400080010ff */
[----:B--2---:R-:W-:Y:S05]  /*13330*/  @!P0 BRA `(.L_x_235) ;  /* 0xfffffffc00f08947 */ /* 0x004fea000383ffff */
[----:B------:R-:W-:Y:S05]  /*13340*/  BRA `(.L_x_236) ;  /* 0xffffff5800107947 */ /* 0x000fea000383ffff */
.L_x_104:
[----:B-12-4-:R-:W-:Y:S07]  /*13350*/  MOV R0, UR21 ;  /* 0x0000001500007c02 */ /* 0x016fee0008000f00 */
.L_x_237:
[----:B-1----:R1:W2:Y:S02]  /*13360*/  SYNCS.PHASECHK.TRANS64.TRYWAIT P0, [R0+URZ+0x60], R5 ;  /* 0x00006005000075a7 */ /* 0x0022a400080011ff */
[----:B--2---:R-:W-:Y:S05]  /*13370*/  @!P0 NANOSLEEP.SYNCS 0x989680 ;  /* 0x009896800000895d */ /* 0x004fea0003900000 */
[----:B------:R-:W2:Y:S02]  /*13380*/  @!P0 SYNCS.PHASECHK.TRANS64 P0, [R0+URZ+0x60], R5 ;  /* 0x00006005000085a7 */ /* 0x000ea400080010ff */
[----:B--2---:R-:W-:Y:S05]  /*13390*/  @!P0 BRA `(.L_x_237) ;  /* 0xfffffffc00f08947 */ /* 0x004fea000383ffff */
[----:B------:R-:W-:Y:S05]  /*133a0*/  BRA `(.L_x_238) ;  /* 0xffffff5800687947 */ /* 0x000fea000383ffff */
.L_x_110:
[----:B-12-4-:R-:W-:Y:S07]  /*133b0*/  MOV R0, UR21 ;  /* 0x0000001500007c02 */ /* 0x016fee0008000f00 */
.L_x_239:
[----:B-1----:R1:W2:Y:S02]  /*133c0*/  SYNCS.PHASECHK.TRANS64.TRYWAIT P0, [R0+URZ+0x68], R5 ;  /* 0x00006805000075a7 */ /* 0x0022a400080011ff */
[----:B--2---:R-:W-:Y:S05]  /*133d0*/  @!P0 NANOSLEEP.SYNCS 0x989680 ;  /* 0x009896800000895d */ /* 0x004fea0003900000 */
[----:B------:R-:W2:Y:S02]  /*133e0*/  @!P0 SYNCS.PHASECHK.TRANS64 P0, [R0+URZ+0x68], R5 ;  /* 0x00006805000085a7 */ /* 0x000ea400080010ff */
[----:B--2---:R-:W-:Y:S05]  /*133f0*/  @!P0 BRA `(.L_x_239) ;  /* 0xfffffffc00f08947 */ /* 0x004fea000383ffff */
[----:B------:R-:W-:Y:S05]  /*13400*/  BRA `(.L_x_240) ;  /* 0xffffff5800c07947 */ /* 0x000fea000383ffff */
.L_x_116:
[----:B----4-:R-:W-:Y:S07]  /*13410*/  MOV R0, UR8 ;  /* 0x0000000800007c02 */ /* 0x010fee0008000f00 */
.L_x_241:
[----:B-1----:R1:W2:Y:S02]  /*13420*/  SYNCS.PHASECHK.TRANS64.TRYWAIT P0, [R0+URZ+0x140], R5 ;  /* 0x00014005000075a7 */ /* 0x0022a400080011ff */
[----:B--2---:R-:W-:Y:S05]  /*13430*/  @!P0 NANOSLEEP.SYNCS 0x989680 ;  /* 0x009896800000895d */ /* 0x004fea0003900000 */
[----:B------:R-:W2:Y:S02]  /*13440*/  @!P0 SYNCS.PHASECHK.TRANS64 P0, [R0+URZ+0x140], R5 ;  /* 0x00014005000085a7 */ /* 0x000ea400080010ff */
[----:B--2---:R-:W-:Y:S05]  /*13450*/  @!P0 BRA `(.L_x_241) ;  /* 0xfffffffc00f08947 */ /* 0x004fea000383ffff */
[----:B------:R-:W-:Y:S05]  /*13460*/  BRA `(.L_x_242) ;  /* 0xffffff5c00287947 */ /* 0x000fea000383ffff */
.L_x_120:
[----:B----4-:R-:W-:-:S07]  /*13470*/  MOV R0, UR21 ;  /* 0x0000001500007c02 */ /* 0x010fce0008000f00 */
.L_x_243:
[----:B-1----:R1:W4:Y:S02]  /*13480*/  SYNCS.PHASECHK.TRANS64.TRYWAIT P0, [R0+URZ+0x50], R3 ;  /* 0x00005003000075a7 */ /* 0x00232400080011ff */
[----:B----4-:R-:W-:Y:S05]  /*13490*/  @!P0 NANOSLEEP.SYNCS 0x989680 ;  /* 0x009896800000895d */ /* 0x010fea0003900000 */
[----:B------:R-:W4:Y:S02]  /*134a0*/  @!P0 SYNCS.PHASECHK.TRANS64 P0, [R0+URZ+0x50], R3 ;  /* 0x00005003000085a7 */ /* 0x000f2400080010ff */
[----:B----4-:R-:W-:Y:S05]  /*134b0*/  @!P0 BRA `(.L_x_243) ;  /* 0xfffffffc00f08947 */ /* 0x010fea000383ffff */
[----:B------:R-:W-:Y:S05]  /*134c0*/  BRA `(.L_x_244) ;  /* 0xffffff5c00887947 */ /* 0x000fea000383ffff */
.L_x_122:
[----:B-1--4-:R-:W-:-:S07]  /*134d0*/  MOV R0, UR21 ;  /* 0x0000001500007c02 */ /* 0x012fce0008000f00 */
.L_x_245:
[----:B-1----:R1:W4:Y:S02]  /*134e0*/  SYNCS.PHASECHK.TRANS64.TRYWAIT P0, [R0+URZ+0x58], R3 ;  /* 0x00005803000075a7 */ /* 0x00232400080011ff */
[----:B----4-:R-:W-:Y:S05]  /*134f0*/  @!P0 NANOSLEEP.SYNCS 0x989680 ;  /* 0x009896800000895d */ /* 0x010fea0003900000 */
[----:B------:R-:W4:Y:S02]  /*13500*/  @!P0 SYNCS.PHASECHK.TRANS64 P0, [R0+URZ+0x58], R3 ;  /* 0x00005803000085a7 */ /* 0x000f2400080010ff */
[----:B----4-:R-:W-:Y:S05]  /*13510*/  @!P0 BRA `(.L_x_245) ;  /* 0xfffffffc00f08947 */ /* 0x010fea000383ffff */
[----:B------:R-:W-:Y:S05]  /*13520*/  BRA `(.L_x_246) ;  /* 0xffffff5c00807947 */ /* 0x000fea000383ffff */
.L_x_124:
[----:B-1--4-:R-:W-:-:S07]  /*13530*/  MOV R0, UR21 ;  /* 0x0000001500007c02 */ /* 0x012fce0008000f00 */
.L_x_247:
[----:B-1----:R1:W4:Y:S02]  /*13540*/  SYNCS.PHASECHK.TRANS64.TRYWAIT P0, [R0+URZ+0x60], R3 ;  /* 0x00006003000075a7 */ /* 0x00232400080011ff */
[----:B----4-:R-:W-:Y:S05]  /*13550*/  @!P0 NANOSLEEP.SYNCS 0x989680 ;  /* 0x009896800000895d */ /* 0x010fea0003900000 */
[----:B------:R-:W4:Y:S02]  /*13560*/  @!P0 SYNCS.PHASECHK.TRANS64 P0, [R0+URZ+0x60], R3 ;  /* 0x00006003000085a7 */ /* 0x000f2400080010ff */
[----:B----4-:R-:W-:Y:S05]  /*13570*/  @!P0 BRA `(.L_x_247) ;  /* 0xfffffffc00f08947 */ /* 0x010fea000383ffff */
[----:B------:R-:W-:Y:S05]  /*13580*/  BRA `(.L_x_248) ;  /* 0xffffff5c00787947 */ /* 0x000fea000383ffff */
.L_x_133:
[----:B------:R-:W-:Y:S07]  /*13590*/  MOV R2, UR6 ;  /* 0x0000000600027c02 */ /* 0x000fee0008000f00 */
.L_x_249:
[----:B---3--:R3:W4:Y:S02]  /*135a0*/  SYNCS.PHASECHK.TRANS64.TRYWAIT P0, [R2+URZ+0x140], R3 ;  /* 0x00014003020075a7 */ /* 0x00872400080011ff */
[----:B----4-:R-:W-:Y:S05]  /*135b0*/  @!P0 NANOSLEEP.SYNCS 0x989680 ;  /* 0x009896800000895d */ /* 0x010fea0003900000 */
[----:B------:R-:W4:Y:S02]  /*135c0*/  @!P0 SYNCS.PHASECHK.TRANS64 P0, [R2+URZ+0x140], R3 ;  /* 0x00014003020085a7 */ /* 0x000f2400080010ff */
[----:B----4-:R-:W-:Y:S05]  /*135d0*/  @!P0 BRA `(.L_x_249) ;  /* 0xfffffffc00f08947 */ /* 0x010fea000383ffff */
[----:B------:R-:W-:Y:S05]  /*135e0*/  BRA `(.L_x_250) ;  /* 0xffffff6800187947 */ /* 0x000fea000383ffff */
.L_x_142:
[----:B------:R-:W-:Y:S07]  /*135f0*/  MOV R15, 0xffffffff ;  /* 0xffffffff000f7802 */ /* 0x000fee0000000f00 */
[----:B-1-345:R-:W-:Y:S05]  /*13600*/  WARPSYNC.COLLECTIVE R15, `(.L_x_251) ;  /* 0x000000000f0c7348 */ /* 0x03afea0003c00000 */
[----:B------:R-:W-:Y:S02]  /*13610*/  ELECT P6, UR79, PT ;  /* 0x00000000004f782f */ /* 0x000fe400038c0000 */
[----:B------:R-:W-:Y:S01]  /*13620*/  MOV R14, UR79 ;  /* 0x0000004f000e7c02 */ /* 0x000fe20008000f00 */
[----:B-1-345:R-:W-:Y:S10]  /*13630*/  ENDCOLLECTIVE ;  /* 0x000000000000791b */ /* 0x03aff40003800000 */
.L_x_251:
[----:B------:R-:W-:Y:S05]  /*13640*/  BRA `(.L_x_252) ;  /* 0xffffff6c00307947 */ /* 0x000fea000383ffff */
.L_x_147:
[----:B--2---:R-:W-:Y:S04]  /*13650*/  MOV R3, UR43 ;  /* 0x0000002b00037c02 */ /* 0x004fe80008000f00 */
[----:B------:R2:W1:Y:S03]  /*13660*/  SYNCS.PHASECHK.TRANS64.TRYWAIT P0, [R3+URZ+0x30], R2 ;  /* 0x00003002030075a7 */ /* 0x00046600080011ff */
[----:B-1----:R-:W-:Y:S05]  /*13670*/  @!P0 NANOSLEEP.SYNCS 0x989680 ;  /* 0x009896800000895d */ /* 0x002fea0003900000 */
[----:B------:R-:W1:Y:S02]  /*13680*/  @!P0 SYNCS.PHASECHK.TRANS64 P0, [R3+URZ+0x30], R2 ;  /* 0x00003002030085a7 */ /* 0x000e6400080010ff */
[----:B-1----:R-:W-:Y:S05]  /*13690*/  @!P0 BRA `(.L_x_147) ;  /* 0xfffffffc00ec8947 */ /* 0x002fea000383ffff */
[----:B------:R-:W-:Y:S05]  /*136a0*/  BRA `(.L_x_146) ;  /* 0xffffff6c00d87947 */ /* 0x000fea000383ffff */
.L_x_151:
[----:B-1----:R1:W3:Y:S02]  /*136b0*/  SYNCS.PHASECHK.TRANS64.TRYWAIT P1, [R145+URZ+0x100], R0 ;  /* 0x00010000910075a7 */ /* 0x0022e400080211ff */
[----:B---3--:R-:W-:Y:S05]  /*136c0*/  @!P1 NANOSLEEP.SYNCS 0x989680 ;  /* 0x009896800000995d */ /* 0x008fea0003900000 */
[----:B------:R-:W3:Y:S02]  /*136d0*/  @!P1 SYNCS.PHASECHK.TRANS64 P1, [R145+URZ+0x100], R0 ;  /* 0x00010000910095a7 */ /* 0x000ee400080210ff */
[----:B---3--:R-:W-:Y:S05]  /*136e0*/  @!P1 BRA `(.L_x_151) ;  /* 0xfffffffc00f09947 */ /* 0x008fea000383ffff */
[----:B------:R-:W-:Y:S05]  /*136f0*/  BRA `(.L_x_150) ;  /* 0xffffff7000e07947 */ /* 0x000fea000383ffff */
.L_x_158:
[----:B-1----:R-:W-:Y:S04]  /*13700*/  MOV R3, UR43 ;  /* 0x0000002b00037c02 */ /* 0x002fe80008000f00 */
[----:B------:R1:W2:Y:S03]  /*13710*/  SYNCS.PHASECHK.TRANS64.TRYWAIT P1, [R3+URZ+0x38], R0 ;  /* 0x00003800030075a7 */ /* 0x0002a600080211ff */
[----:B--2---:R-:W-:Y:S05]  /*13720*/  @!P1 NANOSLEEP.SYNCS 0x989680 ;  /* 0x009896800000995d */ /* 0x004fea0003900000 */
[----:B------:R-:W2:Y:S02]  /*13730*/  @!P1 SYNCS.PHASECHK.TRANS64 P1, [R3+URZ+0x38], R0 ;  /* 0x00003800030095a7 */ /* 0x000ea400080210ff */
[----:B--2---:R-:W-:Y:S05]  /*13740*/  @!P1 BRA `(.L_x_158) ;  /* 0xfffffffc00ec9947 */ /* 0x004fea000383ffff */
[----:B------:R-:W-:Y:S05]  /*13750*/  BRA `(.L_x_157) ;  /* 0xffffff8400c87947 */ /* 0x000fea000383ffff */
.L_x_166:
[----:B-1----:R-:W-:Y:S04]  /*13760*/  MOV R0, UR43 ;  /* 0x0000002b00007c02 */ /* 0x002fe80008000f00 */
[----:B------:R1:W3:Y:S03]  /*13770*/  SYNCS.PHASECHK.TRANS64.TRYWAIT P1, [R0+URZ+0x40], R3 ;  /* 0x00004003000075a7 */ /* 0x0002e600080211ff */
[----:B---3--:R-:W-:Y:S05]  /*13780*/  @!P1 NANOSLEEP.SYNCS 0x989680 ;  /* 0x009896800000995d */ /* 0x008fea0003900000 */
[----:B------:R-:W3:Y:S02]  /*13790*/  @!P1 SYNCS.PHASECHK.TRANS64 P1, [R0+URZ+0x40], R3 ;  /* 0x00004003000095a7 */ /* 0x000ee400080210ff */
[----:B---3--:R-:W-:Y:S05]  /*137a0*/  @!P1 BRA `(.L_x_166) ;  /* 0xfffffffc00ec9947 */ /* 0x008fea000383ffff */
[----:B------:R-:W-:Y:S05]  /*137b0*/  BRA `(.L_x_165) ;  /* 0xffffff9c00547947 */ /* 0x000fea000383ffff */
.L_x_174:
[----:B--2---:R-:W-:Y:S04]  /*137c0*/  MOV R0, UR43 ;  /* 0x0000002b00007c02 */ /* 0x004fe80008000f00 */
[----:B------:R2:W1:Y:S03]  /*137d0*/  SYNCS.PHASECHK.TRANS64.TRYWAIT P1, [R0+URZ+0x48], R3 ;  /* 0x00004803000075a7 */ /* 0x00046600080211ff */
[----:B-1----:R-:W-:Y:S05]  /*137e0*/  @!P1 NANOSLEEP.SYNCS 0x989680 ;  /* 0x009896800000995d */ /* 0x002fea0003900000 */
[----:B------:R-:W1:Y:S02]  /*137f0*/  @!P1 SYNCS.PHASECHK.TRANS64 P1, [R0+URZ+0x48], R3 ;  /* 0x00004803000095a7 */ /* 0x000e6400080210ff */
[----:B-1----:R-:W-:Y:S05]  /*13800*/  @!P1 BRA `(.L_x_174) ;  /* 0xfffffffc00ec9947 */ /* 0x002fea000383ffff */
[----:B------:R-:W-:Y:S05]  /*13810*/  BRA `(.L_x_173) ;  /* 0xffffffb000ec7947 */ /* 0x000fea000383ffff */
.L_x_186:
[----:B------:R-:W-:Y:S07]  /*13820*/  MOV R4, UR24 ;  /* 0x0000001800047c02 */ /* 0x000fee0008000f00 */
.L_x_253:
[----:B--2---:R2:W4:Y:S02]  /*13830*/  SYNCS.PHASECHK.TRANS64.TRYWAIT P0, [R4+URZ+0x80], R5 ;  /* 0x00008005040075a7 */ /* 0x00452400080011ff */
[----:B----4-:R-:W-:Y:S05]  /*13840*/  @!P0 NANOSLEEP.SYNCS 0x989680 ;  /* 0x009896800000895d */ /* 0x010fea0003900000 */
[----:B------:R-:W4:Y:S02]  /*13850*/  @!P0 SYNCS.PHASECHK.TRANS64 P0, [R4+URZ+0x80], R5 ;  /* 0x00008005040085a7 */ /* 0x000f2400080010ff */
[----:B----4-:R-:W-:Y:S05]  /*13860*/  @!P0 BRA `(.L_x_253) ;  /* 0xfffffffc00f08947 */ /* 0x010fea000383ffff */
[----:B------:R-:W-:Y:S05]  /*13870*/  BRA `(.L_x_254) ;  /* 0xffffffd400287947 */ /* 0x000fea000383ffff */
.L_x_189:
[----:B------:R-:W-:Y:S07]  /*13880*/  MOV R4, UR24 ;  /* 0x0000001800047c02 */ /* 0x000fee0008000f00 */
.L_x_255:
[----:B-1----:R1:W2:Y:S02]  /*13890*/  SYNCS.PHASECHK.TRANS64.TRYWAIT P1, [R4+URZ+0x180], R5 ;  /* 0x00018005040075a7 */ /* 0x0022a400080211ff */
[----:B--2---:R-:W-:Y:S05]  /*138a0*/  @!P1 NANOSLEEP.SYNCS 0x989680 ;  /* 0x009896800000995d */ /* 0x004fea0003900000 */
[----:B------:R-:W2:Y:S02]  /*138b0*/  @!P1 SYNCS.PHASECHK.TRANS64 P1, [R4+URZ+0x180], R5 ;  /* 0x00018005040095a7 */ /* 0x000ea400080210ff */
[----:B--2---:R-:W-:Y:S05]  /*138c0*/  @!P1 BRA `(.L_x_255) ;  /* 0xfffffffc00f09947 */ /* 0x004fea000383ffff */
[----:B------:R-:W-:Y:S05]  /*138d0*/  BRA `(.L_x_256) ;  /* 0xffffffd400847947 */ /* 0x000fea000383ffff */
.L_x_205:
[----:B-1----:R-:W-:-:S07]  /*138e0*/  MOV R4, UR11 ;  /* 0x0000000b00047c02 */ /* 0x002fce0008000f00 */
.L_x_257:
[----:B-1----:R1:W3:Y:S02]  /*138f0*/  SYNCS.PHASECHK.TRANS64.TRYWAIT P0, [R4+URZ+0x110], R5 ;  /* 0x00011005040075a7 */ /* 0x0022e400080011ff */
[----:B---3--:R-:W-:Y:S05]  /*13900*/  @!P0 NANOSLEEP.SYNCS 0x989680 ;  /* 0x009896800000895d */ /* 0x008fea0003900000 */
[----:B------:R-:W3:Y:S02]  /*13910*/  @!P0 SYNCS.PHASECHK.TRANS64 P0, [R4+URZ+0x110], R5 ;  /* 0x00011005040085a7 */ /* 0x000ee400080010ff */
[----:B---3--:R-:W-:Y:S05]  /*13920*/  @!P0 BRA `(.L_x_257) ;  /* 0xfffffffc00f08947 */ /* 0x008fea000383ffff */
[----:B------:R-:W-:Y:S05]  /*13930*/  BRA `(.L_x_258) ;  /* 0xffffffec00247947 */ /* 0x000fea000383ffff */
.L_x_207:
[----:B------:R-:W-:Y:S07]  /*13940*/  MOV R4, UR10 ;  /* 0x0000000a00047c02 */ /* 0x000fee0008000f00 */
.L_x_259:
[----:B-1----:R1:W2:Y:S02]  /*13950*/  SYNCS.PHASECHK.TRANS64.TRYWAIT P0, [R4+URZ], R5 ;  /* 0x00000005040075a7 */ /* 0x0022a400080011ff */
[----:B--2---:R-:W-:Y:S05]  /*13960*/  @!P0 NANOSLEEP.SYNCS 0x989680 ;  /* 0x009896800000895d */ /* 0x004fea0003900000 */
[----:B------:R-:W2:Y:S02]  /*13970*/  @!P0 SYNCS.PHASECHK.TRANS64 P0, [R4+URZ], R5 ;  /* 0x00000005040085a7 */ /* 0x000ea400080010ff */
[----:B--2---:R-:W-:Y:S05]  /*13980*/  @!P0 BRA `(.L_x_259) ;  /* 0xfffffffc00f08947 */ /* 0x004fea000383ffff */
[----:B------:R-:W-:Y:S05]  /*13990*/  BRA `(.L_x_206) ;  /* 0xffffffec00587947 */ /* 0x000fea000383ffff */
.L_x_211:
[----:B------:R-:W-:-:S07]  /*139a0*/  MOV R4, UR9 ;  /* 0x0000000900047c02 */ /* 0x000fce0008000f00 */
.L_x_260:
[----:B--2---:R2:W3:Y:S02]  /*139b0*/  SYNCS.PHASECHK.TRANS64.TRYWAIT P0, [R4+URZ+0x140], R5 ;  /* 0x00014005040075a7 */ /* 0x0044e400080011ff */
[----:B---3--:R-:W-:Y:S05]  /*139c0*/  @!P0 NANOSLEEP.SYNCS 0x989680 ;  /* 0x009896800000895d */ /* 0x008fea0003900000 */
[----:B------:R-:W3:Y:S02]  /*139d0*/  @!P0 SYNCS.PHASECHK.TRANS64 P0, [R4+URZ+0x140], R5 ;  /* 0x00014005040085a7 */ /* 0x000ee400080010ff */
[----:B---3--:R-:W-:Y:S05]  /*139e0*/  @!P0 BRA `(.L_x_260) ;  /* 0xfffffffc00f08947 */ /* 0x008fea000383ffff */
[----:B------:R-:W-:Y:S05]  /*139f0*/  BRA `(.L_x_261) ;  /* 0xfffffff000207947 */ /* 0x000fea000383ffff */
.L_x_215:
[----:B--2---:R-:W-:-:S07]  /*13a00*/  MOV R0, UR5 ;  /* 0x0000000500007c02 */ /* 0x004fce0008000f00 */
.L_x_262:
[----:B--2---:R2:W4:Y:S02]  /*13a10*/  SYNCS.PHASECHK.TRANS64.TRYWAIT P0, [R0+URZ+0x110], R5 ;  /* 0x00011005000075a7 */ /* 0x00452400080011ff */
[----:B----4-:R-:W-:Y:S05]  /*13a20*/  @!P0 NANOSLEEP.SYNCS 0x989680 ;  /* 0x009896800000895d */ /* 0x010fea0003900000 */
[----:B------:R-:W4:Y:S02]  /*13a30*/  @!P0 SYNCS.PHASECHK.TRANS64 P0, [R0+URZ+0x110], R5 ;  /* 0x00011005000085a7 */ /* 0x000f2400080010ff */
[----:B----4-:R-:W-:Y:S05]  /*13a40*/  @!P0 BRA `(.L_x_262) ;  /* 0xfffffffc00f08947 */ /* 0x010fea000383ffff */
[----:B------:R-:W-:Y:S05]  /*13a50*/  BRA `(.L_x_263) ;  /* 0xfffffff000947947 */ /* 0x000fea000383ffff */
.L_x_217:
[----:B--2---:R-:W-:-:S07]  /*13a60*/  MOV R0, UR16 ;  /* 0x0000001000007c02 */ /* 0x004fce0008000f00 */
.L_x_264:
[----:B--2---:R2:W4:Y:S02]  /*13a70*/  SYNCS.PHASECHK.TRANS64.TRYWAIT P0, [R0+URZ+0x110], R3 ;  /* 0x00011003000075a7 */ /* 0x00452400080011ff */
[----:B----4-:R-:W-:Y:S05]  /*13a80*/  @!P0 NANOSLEEP.SYNCS 0x989680 ;  /* 0x009896800000895d */ /* 0x010fea0003900000 */
[----:B------:R-:W4:Y:S02]  /*13a90*/  @!P0 SYNCS.PHASECHK.TRANS64 P0, [R0+URZ+0x110], R3 ;  /* 0x00011003000085a7 */ /* 0x000f2400080010ff */
[----:B----4-:R-:W-:Y:S05]  /*13aa0*/  @!P0 BRA `(.L_x_264) ;  /* 0xfffffffc00f08947 */ /* 0x010fea000383ffff */
[----:B------:R-:W-:Y:S05]  /*13ab0*/  BRA `(.L_x_265) ;  /* 0xfffffff000a47947 */ /* 0x000fea000383ffff */
        .weak           $__internal_0_$__cuda_sm10x_tcgen05_guardrail_trap_col_being_dealloced_not_returned_by_alloc
        .type           $__internal_0_$__cuda_sm10x_tcgen05_guardrail_trap_col_being_dealloced_not_returned_by_alloc,@function
        .size           $__internal_0_$__cuda_sm10x_tcgen05_guardrail_trap_col_being_dealloced_not_returned_by_alloc,($__internal_1_$__cuda_sm10x_tcgen05_guardrail_trap_phase_invalid_during_alloc - $__internal_0_$__cuda_sm10x_tcgen05_guardrail_trap_col_being_dealloced_not_returned_by_alloc)
$__internal_0_$__cuda_sm10x_tcgen05_guardrail_trap_col_being_dealloced_not_returned_by_alloc:
[----:B------:R-:W-:Y:S05]  /*13ac0*/  BPT.TRAP 0x1 ;  /* 0x000000040000795c */ /* 0x000fea0000300000 */
[----:B------:R-:W-:-:S04]  /*13ad0*/  HFMA2 R3, -RZ, RZ, 0, 0 ;  /* 0x00000000ff037431 */ /* 0x000fc800000001ff */
[----:B------:R-:W-:Y:S05]  /*13ae0*/  RET.REL.NODEC R2 `(_ZN7cutlass13device_kernelINS_4gemm6kernel13GemmUniversalINS1_17GroupProblemShapeIN4cute5tupleIJiiiEEEEENS1_10collective13CollectiveMmaINS1_40MainloopSm100ArrayTmaUmmaWarpSpecializedILi3ELi8ELi2ENS6_IJNS5_1CILi1EEESD_SD_EEEEENS6_IJNSC_ILi128EEENSC_ILi256EEENSC_ILi64EEEEEENS_6half_tEPNS6_IJlSD_NSC_ILi0EEEEEESK_SN_NS5_8TiledMMAINS5_8MMA_AtomIJNS5_20SM100_MMA_F16BF16_SSISK_SK_fLi128ELi256ELNS5_4UMMA5MajorE0ELSS_0ELNSR_7ScaleInE0ELST_0EEEEEENS5_6LayoutISE_NS6_IJSL_SL_SL_EEEEENS6_IJNS5_10UnderscoreESZ_SZ_EEEEENS5_13SM90_TMA_LOADENS5_14ComposedLayoutINS5_7SwizzleILi3ELi4ELi3EEENS5_18smem_ptr_flag_bitsILi16EEENSW_INS6_IJNSC_ILi8EEESI_EEENS6_IJSI_SD_EEEEEEEvNS5_8identityES12_S1C_vS1D_EENS_8epilogue10collective18CollectiveEpilogueINS1F_31Sm100PtrArrayTmaWarpSpecializedILi4ELi2ELi64ELb1ELb0EEEJSJ_NS6_IJNSW_ISG_SD_EENSW_ISI_SD_EEEEESK_PNS6_IJSD_lSL_EEESK_S1O_NS1F_6fusion15FusionCallbacksIS1J_NS1P_17LinearCombinationISK_fSK_fLNS_15FloatRoundStyleE2EEESJ_S1M_JEEENS5_5SM1004TMEM4LOAD26SM100_TMEM_LOAD_16dp256b8xES12_NS13_IS15_S17_NSW_INS6_IJSI_S18_EEENS6_IJSD_SI_EEEEEEENS5_17SM75_U16x8_LDSM_TENS5_14SM90_TMA_STOREES22_NS5_17SM90_U16x8_STSM_TENS5_39AutoVectorizingCopyWithAssumedAlignmentILi128EEEEEEvvEEEEvNT_6ParamsE) ;  /* 0xfffffec402447950 */ /* 0x000fea0003c3ffff */
        .weak           $__internal_1_$__cuda_sm10x_tcgen05_guardrail_trap_phase_invalid_during_alloc
        .type           $__internal_1_$__cuda_sm10x_tcgen05_guardrail_trap_phase_invalid_during_alloc,@function
        .size           $__internal_1_$__cuda_sm10x_tcgen05_guardrail_trap_phase_invalid_during_alloc,($__internal_2_$__cuda_sm10x_tcgen05_guardrail_trap_unallocated_columns_being_dealloced - $__internal_1_$__cuda_sm10x_tcgen05_guardrail_trap_phase_invalid_during_alloc)
$__internal_1_$__cuda_sm10x_tcgen05_guardrail_trap_phase_invalid_during_alloc:
[----:B------:R-:W-:Y:S05]  /*13af0*/  BPT.TRAP 0x1 ;  /* 0x000000040000795c */ /* 0x000fea0000300000 */
[----:B------:R-:W-:-:S04]  /*13b00*/  MOV R3, 0x0 ;  /* 0x0000000000037802 */ /* 0x000fc80000000f00 */
[----:B------:R-:W-:Y:S05]  /*13b10*/  RET.REL.NODEC R2 `(_ZN7cutlass13device_kernelINS_4gemm6kernel13GemmUniversalINS1_17GroupProblemShapeIN4cute5tupleIJiiiEEEEENS1_10collective13CollectiveMmaINS1_40MainloopSm100ArrayTmaUmmaWarpSpecializedILi3ELi8ELi2ENS6_IJNS5_1CILi1EEESD_SD_EEEEENS6_IJNSC_ILi128EEENSC_ILi256EEENSC_ILi64EEEEEENS_6half_tEPNS6_IJlSD_NSC_ILi0EEEEEESK_SN_NS5_8TiledMMAINS5_8MMA_AtomIJNS5_20SM100_MMA_F16BF16_SSISK_SK_fLi128ELi256ELNS5_4UMMA5MajorE0ELSS_0ELNSR_7ScaleInE0ELST_0EEEEEENS5_6LayoutISE_NS6_IJSL_SL_SL_EEEEENS6_IJNS5_10UnderscoreESZ_SZ_EEEEENS5_13SM90_TMA_LOADENS5_14ComposedLayoutINS5_7SwizzleILi3ELi4ELi3EEENS5_18smem_ptr_flag_bitsILi16EEENSW_INS6_IJNSC_ILi8EEESI_EEENS6_IJSI_SD_EEEEEEEvNS5_8identityES12_S1C_vS1D_EENS_8epilogue10collective18CollectiveEpilogueINS1F_31Sm100PtrArrayTmaWarpSpecializedILi4ELi2ELi64ELb1ELb0EEEJSJ_NS6_IJNSW_ISG_SD_EENSW_ISI_SD_EEEEESK_PNS6_IJSD_lSL_EEESK_S1O_NS1F_6fusion15FusionCallbacksIS1J_NS1P_17LinearCombinationISK_fSK_fLNS_15FloatRoundStyleE2EEESJ_S1M_JEEENS5_5SM1004TMEM4LOAD26SM100_TMEM_LOAD_16dp256b8xES12_NS13_IS15_S17_NSW_INS6_IJSI_S18_EEENS6_IJSD_SI_EEEEEEENS5_17SM75_U16x8_LDSM_TENS5_14SM90_TMA_STOREES22_NS5_17SM90_U16x8_STSM_TENS5_39AutoVectorizingCopyWithAssumedAlignmentILi128EEEEEEvvEEEEvNT_6ParamsE) ;  /* 0xfffffec402387950 */ /* 0x000fea0003c3ffff */
        .weak           $__internal_2_$__cuda_sm10x_tcgen05_guardrail_trap_unallocated_columns_being_dealloced
        .type           $__internal_2_$__cuda_sm10x_tcgen05_guardrail_trap_unallocated_columns_being_dealloced,@function
        .size           $__internal_2_$__cuda_sm10x_tcgen05_guardrail_trap_unallocated_columns_being_dealloced,($__internal_3_$__cuda_sm20_div_u64 - $__internal_2_$__cuda_sm10x_tcgen05_guardrail_trap_unallocated_columns_being_dealloced)
$__internal_2_$__cuda_sm10x_tcgen05_guardrail_trap_unallocated_columns_being_dealloced:
[----:B------:R-:W-:Y:S05]  /*13b20*/  BPT.TRAP 0x1 ;  /* 0x000000040000795c */ /* 0x000fea0000300000 */
[----:B------:R-:W-:-:S04]  /*13b30*/  HFMA2 R3, -RZ, RZ, 0, 0 ;  /* 0x00000000ff037431 */ /* 0x000fc800000001ff */
[----:B------:R-:W-:Y:S05]  /*13b40*/  RET.REL.NODEC R2 `(_ZN7cutlass13device_kernelINS_4gemm6kernel13GemmUniversalINS1_17GroupProblemShapeIN4cute5tupleIJiiiEEEEENS1_10collective13CollectiveMmaINS1_40MainloopSm100ArrayTmaUmmaWarpSpecializedILi3ELi8ELi2ENS6_IJNS5_1CILi1EEESD_SD_EEEEENS6_IJNSC_ILi128EEENSC_ILi256EEENSC_ILi64EEEEEENS_6half_tEPNS6_IJlSD_NSC_ILi0EEEEEESK_SN_NS5_8TiledMMAINS5_8MMA_AtomIJNS5_20SM100_MMA_F16BF16_SSISK_SK_fLi128ELi256ELNS5_4UMMA5MajorE0ELSS_0ELNSR_7ScaleInE0ELST_0EEEEEENS5_6LayoutISE_NS6_IJSL_SL_SL_EEEEENS6_IJNS5_10UnderscoreESZ_SZ_EEEEENS5_13SM90_TMA_LOADENS5_14ComposedLayoutINS5_7SwizzleILi3ELi4ELi3EEENS5_18smem_ptr_flag_bitsILi16EEENSW_INS6_IJNSC_ILi8EEESI_EEENS6_IJSI_SD_EEEEEEEvNS5_8identityES12_S1C_vS1D_EENS_8epilogue10collective18CollectiveEpilogueINS1F_31Sm100PtrArrayTmaWarpSpecializedILi4ELi2ELi64ELb1ELb0EEEJSJ_NS6_IJNSW_ISG_SD_EENSW_ISI_SD_EEEEESK_PNS6_IJSD_lSL_EEESK_S1O_NS1F_6fusion15FusionCallbacksIS1J_NS1P_17LinearCombinationISK_fSK_fLNS_15FloatRoundStyleE2EEESJ_S1M_JEEENS5_5SM1004TMEM4LOAD26SM100_TMEM_LOAD_16dp256b8xES12_NS13_IS15_S17_NSW_INS6_IJSI_S18_EEENS6_IJSD_SI_EEEEEEENS5_17SM75_U16x8_LDSM_TENS5_14SM90_TMA_STOREES22_NS5_17SM90_U16x8_STSM_TENS5_39AutoVectorizingCopyWithAssumedAlignmentILi128EEEEEEvvEEEEvNT_6ParamsE) ;  /* 0xfffffec4022c7950 */ /* 0x000fea0003c3ffff */
        .weak           $__internal_3_$__cuda_sm20_div_u64
        .type           $__internal_3_$__cuda_sm20_div_u64,@function
        .size           $__internal_3_$__cuda_sm20_div_u64,(.L_x_61 - $__internal_3_$__cuda_sm20_div_u64)
$__internal_3_$__cuda_sm20_div_u64:
[----:B------:R-:W-:Y:S01]  /*13b50*/  MOV R28, R0 ;  /* 0x00000000001c7202 */ /* 0x000fe20000000f00 */
[----:B------:R-:W-:-:S05]  /*13b60*/  IMAD.MOV.U32 R29, RZ, RZ, R3 ;  /* 0x000000ffff1d7224 */ /* 0x000fca00078e0003 */
[----:B------:R-:W1:Y:S08]  /*13b70*/  I2F.U64.RP R28, R28 ;  /* 0x0000001c001c7312 */ /* 0x000e700000309000 */
[----:B-1----:R-:W1:Y:S02]  /*13b80*/  MUFU.RCP R22, R28 ;  /* 0x0000001c00167308 */ /* 0x002e640000001000 */
[----:B-1----:R-:W-:-:S06]  /*13b90*/  IADD3 R22, PT, PT, R22, 0x1ffffffe, RZ ;  /* 0x1ffffffe16167810 */ /* 0x002fcc0007ffe0ff */
[----:B------:R-:W1:Y:S02]  /*13ba0*/  F2I.U64.TRUNC R22, R22 ;  /* 0x0000001600167311 */ /* 0x000e64000020d800 */
[----:B-1----:R-:W-:Y:S01]  /*13bb0*/  IMAD.WIDE.U32 R24, R22, R0, RZ ;  /* 0x0000000016187225 */ /* 0x002fe200078e00ff */
[----:B------:R-:W-:-:S03]  /*13bc0*/  MOV R27, R22 ;  /* 0x00000016001b7202 */ /* 0x000fc60000000f00 */
[----:B------:R-:W-:Y:S01]  /*13bd0*/  IMAD R21, R22, R3, R25 ;  /* 0x0000000316157224 */ /* 0x000fe200078e0219 */
[----:B------:R-:W-:-:S03]  /*13be0*/  IADD3 R25, P0, PT, RZ, -R24, RZ ;  /* 0x80000018ff197210 */ /* 0x000fc60007f1e0ff */
[----:B------:R-:W-:Y:S02]  /*13bf0*/  IMAD R21, R23, R0, R21 ;  /* 0x0000000017157224 */ /* 0x000fe400078e0215 */
[----:B------:R-:W-:-:S04]  /*13c00*/  IMAD.HI.U32 R26, R22, R25, RZ ;  /* 0x00000019161a7227 */ /* 0x000fc800078e00ff */
[----:B------:R-:W-:-:S04]  /*13c10*/  IMAD.X R21, RZ, RZ, ~R21, P0 ;  /* 0x000000ffff157224 */ /* 0x000fc800000e0e15 */
[----:B------:R-:W-:-:S04]  /*13c20*/  IMAD.WIDE.U32 R26, P3, R22, R21, R26 ;  /* 0x00000015161a7225 */ /* 0x000fc8000786001a */
[C---:B------:R-:W-:Y:S02]  /*13c30*/  IMAD R24, R23.reuse, R21, RZ ;  /* 0x0000001517187224 */ /* 0x040fe400078e02ff */
[----:B------:R-:W-:-:S04]  /*13c40*/  IMAD.HI.U32 R25, P1, R23, R25, R26 ;  /* 0x0000001917197227 */ /* 0x000fc8000782001a */
[----:B------:R-:W-:Y:S01]  /*13c50*/  IMAD.HI.U32 R21, R23, R21, RZ ;  /* 0x0000001517157227 */ /* 0x000fe200078e00ff */
[----:B------:R-:W-:-:S03]  /*13c60*/  IADD3 R25, P0, PT, R24, R25, RZ ;  /* 0x0000001918197210 */ /* 0x000fc60007f1e0ff */
[----:B------:R-:W-:Y:S02]  /*13c70*/  IMAD.X R23, R21, 0x1, R23, P3 ;  /* 0x0000000115177824 */ /* 0x000fe400018e0617 */
[----:B------:R-:W-:-:S03]  /*13c80*/  IMAD.WIDE.U32 R26, R25, R0, RZ ;  /* 0x00000000191a7225 */ /* 0x000fc600078e00ff */
[----:B------:R-:W-:Y:S01]  /*13c90*/  IADD3.X R23, PT, PT, RZ, RZ, R23, P0, P1 ;  /* 0x000000ffff177210 */ /* 0x000fe200007e2417 */
[----:B------:R-:W-:Y:S01]  /*13ca0*/  IMAD R21, R25, R3, R27 ;  /* 0x0000000319157224 */ /* 0x000fe200078e021b */
[----:B------:R-:W-:-:S03]  /*13cb0*/  IADD3 R22, P0, PT, RZ, -R26, RZ ;  /* 0x8000001aff167210 */ /* 0x000fc60007f1e0ff */
[----:B------:R-:W-:Y:S02]  /*13cc0*/  IMAD R21, R23, R0, R21 ;  /* 0x0000000017157224 */ /* 0x000fe400078e0215 */
[----:B------:R-:W-:-:S03]  /*13cd0*/  IMAD.HI.U32 R24, R25, R22, RZ ;  /* 0x0000001619187227 */ /* 0x000fc600078e00ff */
[----:B------:R-:W-:-:S05]  /*13ce0*/  IADD3.X R21, PT, PT, RZ, ~R21, RZ, P0, !PT ;  /* 0x80000015ff157210 */ /* 0x000fca00007fe4ff */
[----:B------:R-:W-:-:S04]  /*13cf0*/  IMAD.WIDE.U32 R26, P3, R25, R21, R24 ;  /* 0x00000015191a7225 */ /* 0x000fc80007860018 */
[C---:B------:R-:W-:Y:S02]  /*13d00*/  IMAD R24, R23.reuse, R21, RZ ;  /* 0x0000001517187224 */ /* 0x040fe400078e02ff */
[----:B------:R-:W-:-:S04]  /*13d10*/  IMAD.HI.U32 R25, P1, R23, R22, R26 ;  /* 0x0000001617197227 */ /* 0x000fc8000782001a */
[----:B------:R-:W-:Y:S01]  /*13d20*/  IMAD.HI.U32 R22, R23, R21, RZ ;  /* 0x0000001517167227 */ /* 0x000fe200078e00ff */
[----:B------:R-:W-:-:S04]  /*13d30*/  IADD3 R24, P0, PT, R24, R25, RZ ;  /* 0x0000001918187210 */ /* 0x000fc80007f1e0ff */
[----:B------:R-:W-:Y:S01]  /*13d40*/  IADD3.X R21, PT, PT, R22, R23, RZ, P3, !PT ;  /* 0x0000001716157210 */ /* 0x000fe20001ffe4ff */
[----:B------:R-:W-:-:S03]  /*13d50*/  IMAD.HI.U32 R22, R24, R17, RZ ;  /* 0x0000001118167227 */ /* 0x000fc600078e00ff */
[----:B------:R-:W-:Y:S01]  /*13d60*/  IADD3.X R21, PT, PT, RZ, RZ, R21, P0, P1 ;  /* 0x000000ffff157210 */ /* 0x000fe200007e2415 */
[----:B------:R-:W-:Y:S02]  /*13d70*/  IMAD.MOV.U32 R23, RZ, RZ, RZ ;  /* 0x000000ffff177224 */ /* 0x000fe400078e00ff */
[----:B------:R-:W-:-:S04]  /*13d80*/  IMAD.WIDE.U32 R22, R24, R20, R22 ;  /* 0x0000001418167225 */ /* 0x000fc800078e0016 */
[C---:B------:R-:W-:Y:S02]  /*13d90*/  IMAD R25, R21.reuse, R20, RZ ;  /* 0x0000001415197224 */ /* 0x040fe400078e02ff */
[----:B------:R-:W-:-:S04]  /*13da0*/  IMAD.HI.U32 R22, P1, R21, R17, R22 ;  /* 0x0000001115167227 */ /* 0x000fc80007820016 */
[----:B------:R-:W-:Y:S01]  /*13db0*/  IMAD.HI.U32 R21, R21, R20, RZ ;  /* 0x0000001415157227 */ /* 0x000fe200078e00ff */
[----:B------:R-:W-:-:S04]  /*13dc0*/  IADD3 R25, P0, PT, R25, R22, RZ ;  /* 0x0000001619197210 */ /* 0x000fc80007f1e0ff */
[----:B------:R-:W-:Y:S01]  /*13dd0*/  IADD3.X R21, PT, PT, R21, RZ, RZ, P1, !PT ;  /* 0x000000ff15157210 */ /* 0x000fe20000ffe4ff */
[C---:B------:R-:W-:Y:S01]  /*13de0*/  IMAD.WIDE.U32 R26, R25.reuse, R0, RZ ;  /* 0x00000000191a7225 */ /* 0x040fe200078e00ff */
[C---:B------:R-:W-:Y:S02]  /*13df0*/  IADD3 R24, PT, PT, R25.reuse, 0x1, RZ ;  /* 0x0000000119187810 */ /* 0x040fe40007ffe0ff */
[----:B------:R-:W-:Y:S01]  /*13e00*/  IADD3.X R22, PT, PT, RZ, R21, RZ, P0, !PT ;  /* 0x00000015ff167210 */ /* 0x000fe200007fe4ff */
[----:B------:R-:W-:Y:S01]  /*13e10*/  IMAD R23, R25, R3, R27 ;  /* 0x0000000319177224 */ /* 0x000fe200078e021b */
[----:B------:R-:W-:-:S03]  /*13e20*/  IADD3 R21, P0, PT, -R26, R17, RZ ;  /* 0x000000111a157210 */ /* 0x000fc60007f1e1ff */
[-C--:B------:R-:W-:Y:S01]  /*13e30*/  IMAD R23, R22, R0.reuse, R23 ;  /* 0x0000000016177224 */ /* 0x080fe200078e0217 */
[----:B------:R-:W-:Y:S02]  /*13e40*/  ISETP.GE.U32.AND P3, PT, R21, R0, PT ;  /* 0x000000001500720c */ /* 0x000fe40003f66070 */
[----:B------:R-:W-:Y:S01]  /*13e50*/  IADD3 R22, P1, PT, -R0, R21, RZ ;  /* 0x0000001500167210 */ /* 0x000fe20007f3e1ff */
[----:B------:R-:W-:-:S05]  /*13e60*/  IMAD.X R20, R20, 0x1, ~R23, P0 ;  /* 0x0000000114147824 */ /* 0x000fca00000e0e17 */
[----:B------:R-:W-:Y:S02]  /*13e70*/  ISETP.GE.U32.AND.EX P0, PT, R20, R3, PT, P3 ;  /* 0x000000031400720c */ /* 0x000fe40003f06130 */
[-C--:B------:R-:W-:Y:S02]  /*13e80*/  IADD3.X R23, PT, PT, ~R3, R20.reuse, RZ, P1, !PT ;  /* 0x0000001403177210 */ /* 0x080fe40000ffe5ff */
[----:B------:R-:W-:Y:S02]  /*13e90*/  SEL R21, R22, R21, P0 ;  /* 0x0000001516157207 */ /* 0x000fe40000000000 */
[----:B------:R-:W-:Y:S02]  /*13ea0*/  SEL R24, R24, R25, P0 ;  /* 0x0000001918187207 */ /* 0x000fe40000000000 */
[----:B------:R-:W-:Y:S02]  /*13eb0*/  SEL R20, R23, R20, P0 ;  /* 0x0000001417147207 */ /* 0x000fe40000000000 */
[----:B------:R-:W-:Y:S01]  /*13ec0*/  ISETP.GE.U32.AND P1, PT, R21, R0, PT ;  /* 0x000000001500720c */ /* 0x000fe20003f26070 */
[----:B------:R-:W-:Y:S01]  /*13ed0*/  VIADD R21, R24, 0x1 ;  /* 0x0000000118157836 */ /* 0x000fe20000000000 */
[----:B------:R-:W-:-:S02]  /*13ee0*/  ISETP.NE.U32.AND P0, PT, R0, RZ, PT ;  /* 0x000000ff0000720c */ /* 0x000fc40003f05070 */
[----:B------:R-:W-:Y:S02]  /*13ef0*/  ISETP.GE.U32.AND.EX P1, PT, R20, R3, PT, P1 ;  /* 0x000000031400720c */ /* 0x000fe40003f26110 */
[----:B------:R-:W-:Y:S02]  /*13f00*/  ISETP.NE.AND.EX P0, PT, R3, RZ, PT, P0 ;  /* 0x000000ff0300720c */ /* 0x000fe40003f05300 */
[----:B------:R-:W-:Y:S01]  /*13f10*/  SEL R3, R21, R24, P1 ;  /* 0x0000001815037207 */ /* 0x000fe20000800000 */
[----:B------:R-:W-:Y:S01]  /*13f20*/  HFMA2 R21, -RZ, RZ, 0, 0 ;  /* 0x00000000ff157431 */ /* 0x000fe200000001ff */
[----:B------:R-:W-:Y:S02]  /*13f30*/  MOV R20, R2 ;  /* 0x0000000200147202 */ /* 0x000fe40000000f00 */
[----:B------:R-:W-:Y:S02]  /*13f40*/  SEL R3, R3, 0xffffffff, P0 ;  /* 0xffffffff03037807 */ /* 0x000fe40000000000 */
[----:B------:R-:W-:Y:S05]  /*13f50*/  RET.REL.NODEC R20 `(_ZN7cutlass13device_kernelINS_4gemm6kernel13GemmUniversalINS1_17GroupProblemShapeIN4cute5tupleIJiiiEEEEENS1_10collective13CollectiveMmaINS1_40MainloopSm100ArrayTmaUmmaWarpSpecializedILi3ELi8ELi2ENS6_IJNS5_1CILi1EEESD_SD_EEEEENS6_IJNSC_ILi128EEENSC_ILi256EEENSC_ILi64EEEEEENS_6half_tEPNS6_IJlSD_NSC_ILi0EEEEEESK_SN_NS5_8TiledMMAINS5_8MMA_AtomIJNS5_20SM100_MMA_F16BF16_SSISK_SK_fLi128ELi256ELNS5_4UMMA5MajorE0ELSS_0ELNSR_7ScaleInE0ELST_0EEEEEENS5_6LayoutISE_NS6_IJSL_SL_SL_EEEEENS6_IJNS5_10UnderscoreESZ_SZ_EEEEENS5_13SM90_TMA_LOADENS5_14ComposedLayoutINS5_7SwizzleILi3ELi4ELi3EEENS5_18smem_ptr_flag_bitsILi16EEENSW_INS6_IJNSC_ILi8EEESI_EEENS6_IJSI_SD_EEEEEEEvNS5_8identityES12_S1C_vS1D_EENS_8epilogue10collective18CollectiveEpilogueINS1F_31Sm100PtrArrayTmaWarpSpecializedILi4ELi2ELi64ELb1ELb0EEEJSJ_NS6_IJNSW_ISG_SD_EENSW_ISI_SD_EEEEESK_PNS6_IJSD_lSL_EEESK_S1O_NS1F_6fusion15FusionCallbacksIS1J_NS1P_17LinearCombinationISK_fSK_fLNS_15FloatRoundStyleE2EEESJ_S1M_JEEENS5_5SM1004TMEM4LOAD26SM100_TMEM_LOAD_16dp256b8xES12_NS13_IS15_S17_NSW_INS6_IJSI_S18_EEENS6_IJSD_SI_EEEEEEENS5_17SM75_U16x8_LDSM_TENS5_14SM90_TMA_STOREES22_NS5_17SM90_U16x8_STSM_TENS5_39AutoVectorizingCopyWithAssumedAlignmentILi128EEEEEEvvEEEEvNT_6ParamsE) ;  /* 0xfffffec014287950 */ /* 0x000fea0003c3ffff */
.L_x_61:
[----:B------:R-:W-:Y:S01]  /*13f60*/  MOV R34, R20 ;  /* 0x0000001400227202 */ /* 0x000fe20000000f00 */
[----:B------:R-:W-:-:S04]  /*13f70*/  IMAD.MOV.U32 R35, RZ, RZ, R3 ;  /* 0x000000ffff237224 */ /* 0x000fc800078e0003 */
        /* <DEDUP_REMOVED lines=14> */
[----:B------:R-:W-:Y:S02]  /*14060*/  HFMA2 R33, -RZ, RZ, 0, 0 ;  /* 0x00000000ff217431 */ /* 0x000fe400000001ff */
        /* <DEDUP_REMOVED lines=14> */
[----:B------:R-:W-:-:S03]  /*14150*/  IADD3 R30, P0, PT, R27, R28, RZ ;  /* 0x0000001c1b1e7210 */ /* 0x000fc60007f1e0ff */
[----:B------:R-:W-:Y:S02]  /*14160*/  IMAD.X R22, R22, 0x1, R25, P2 ;  /* 0x0000000116167824 */ /* 0x000fe400010e0619 */
[----:B------:R-:W-:-:S03]  /*14170*/  IMAD.HI.U32 R32, R30, R21, RZ ;  /* 0x000000151e207227 */ /* 0x000fc600078e00ff */
[----:B------:R-:W-:Y:S01]  /*14180*/  IADD3.X R28, PT, PT, RZ, RZ, R22, P0, P1 ;  /* 0x000000ffff1c7210 */ /* 0x000fe200007e2416 */
[----:B------:R-:W-:-:S04]  /*14190*/  IMAD.WIDE.U32 R30, R30, R17, R32 ;  /* 0x000000111e1e7225 */ /* 0x000fc800078e0020 */
[C---:B------:R-:W-:Y:S02]  /*141a0*/  IMAD R22, R28.reuse, R17, RZ ;  /* 0x000000111c167224 */ /* 0x040fe400078e02ff */
[----:B------:R-:W-:-:S04]  /*141b0*/  IMAD.HI.U32 R25, P1, R28, R21, R30 ;  /* 0x000000151c197227 */ /* 0x000fc8000782001e */
[----:B------:R-:W-:Y:S01]  /*141c0*/  IMAD.HI.U32 R23, R28, R17, RZ ;  /* 0x000000111c177227 */ /* 0x000fe200078e00ff */
[----:B------:R-:W-:-:S04]  /*141d0*/  IADD3 R22, P0, PT, R22, R25, RZ ;  /* 0x0000001916167210 */ /* 0x000fc80007f1e0ff */
[----:B------:R-:W-:Y:S01]  /*141e0*/  IADD3.X R23, PT, PT, R23, RZ, RZ, P1, !PT ;  /* 0x000000ff17177210 */ /* 0x000fe20000ffe4ff */
[----:B------:R-:W-:-:S04]  /*141f0*/  IMAD.WIDE.U32 R28, R22, R20, RZ ;  /* 0x00000014161c7225 */ /* 0x000fc800078e00ff */
[----:B------:R-:W-:Y:S01]  /*14200*/  IMAD.X R27, RZ, RZ, R23, P0 ;  /* 0x000000ffff1b7224 */ /* 0x000fe200000e0617 */
[----:B------:R-:W-:Y:S01]  /*14210*/  IADD3 R23, P0, PT, -R28, R21, RZ ;  /* 0x000000151c177210 */ /* 0x000fe20007f1e1ff */
[----:B------:R-:W-:-:S03]  /*14220*/  IMAD R25, R22, R3, R29 ;  /* 0x0000000316197224 */ /* 0x000fc600078e021d */
[-C--:B------:R-:W-:Y:S01]  /*14230*/  ISETP.GE.U32.AND P2, PT, R23, R20.reuse, PT ;  /* 0x000000141700720c */ /* 0x080fe20003f46070 */
[----:B------:R-:W-:Y:S01]  /*14240*/  IMAD R28, R27, R20, R25 ;  /* 0x000000141b1c7224 */ /* 0x000fe200078e0219 */
[----:B------:R-:W-:Y:S01]  /*14250*/  IADD3 R30, P1, PT, -R20, R23, RZ ;  /* 0x00000017141e7210 */ /* 0x000fe20007f3e1ff */
[----:B------:R-:W-:-:S03]  /*14260*/  VIADD R25, R22, 0x1 ;  /* 0x0000000116197836 */ /* 0x000fc60000000000 */
[----:B------:R-:W-:-:S04]  /*14270*/  IADD3.X R28, PT, PT, ~R28, R17, RZ, P0, !PT ;  /* 0x000000111c1c7210 */ /* 0x000fc800007fe5ff */
[----:B------:R-:W-:Y:S02]  /*14280*/  ISETP.GE.U32.AND.EX P0, PT, R28, R3, PT, P2 ;  /* 0x000000031c00720c */ /* 0x000fe40003f06120 */
[-C--:B------:R-:W-:Y:S02]  /*14290*/  IADD3.X R17, PT, PT, ~R3, R28.reuse, RZ, P1, !PT ;  /* 0x0000001c03117210 */ /* 0x080fe40000ffe5ff */
[----:B------:R-:W-:Y:S02]  /*142a0*/  SEL R23, R30, R23, P0 ;  /* 0x000000171e177207 */ /* 0x000fe40000000000 */
[----:B------:R-:W-:Y:S02]  /*142b0*/  SEL R28, R17, R28, P0 ;  /* 0x0000001c111c7207 */ /* 0x000fe40000000000 */
[----:B------:R-:W-:Y:S02]  /*142c0*/  SEL R25, R25, R22, P0 ;  /* 0x0000001619197207 */ /* 0x000fe40000000000 */
[----:B------:R-:W-:-:S02]  /*142d0*/  ISETP.GE.U32.AND P1, PT, R23, R20, PT ;  /* 0x000000141700720c */ /* 0x000fc40003f26070 */
[----:B------:R-:W-:Y:S02]  /*142e0*/  ISETP.NE.U32.AND P0, PT, R20, RZ, PT ;  /* 0x000000ff1400720c */ /* 0x000fe40003f05070 */
[----:B------:R-:W-:Y:S02]  /*142f0*/  IADD3 R22, PT, PT, R25, 0x1, RZ ;  /* 0x0000000119167810 */ /* 0x000fe40007ffe0ff */
[----:B------:R-:W-:Y:S02]  /*14300*/  ISETP.GE.U32.AND.EX P1, PT, R28, R3, PT, P1 ;  /* 0x000000031c00720c */ /* 0x000fe40003f26110 */
[----:B------:R-:W-:Y:S02]  /*14310*/  ISETP.NE.AND.EX P0, PT, R3, RZ, PT, P0 ;  /* 0x000000ff0300720c */ /* 0x000fe40003f05300 */
[----:B------:R-:W-:Y:S02]  /*14320*/  MOV R3, 0x0 ;  /* 0x0000000000037802 */ /* 0x000fe40000000f00 */
[----:B------:R-:W-:-:S04]  /*14330*/  SEL R22, R22, R25, P1 ;  /* 0x0000001916167207 */ /* 0x000fc80000800000 */
[----:B------:R-:W-:Y:S01]  /*14340*/  SEL R22, R22, 0xffffffff, P0 ;  /* 0xffffffff16167807 */ /* 0x000fe20000000000 */
[----:B------:R-:W-:Y:S06]  /*14350*/  RET.REL.NODEC R2 `(_ZN7cutlass13device_kernelINS_4gemm6kernel13GemmUniversalINS1_17GroupProblemShapeIN4cute5tupleIJiiiEEEEENS1_10collective13CollectiveMmaINS1_40MainloopSm100ArrayTmaUmmaWarpSpecializedILi3ELi8ELi2ENS6_IJNS5_1CILi1EEESD_SD_EEEEENS6_IJNSC_ILi128EEENSC_ILi256EEENSC_ILi64EEEEEENS_6half_tEPNS6_IJlSD_NSC_ILi0EEEEEESK_SN_NS5_8TiledMMAINS5_8MMA_AtomIJNS5_20SM100_MMA_F16BF16_SSISK_SK_fLi128ELi256ELNS5_4UMMA5MajorE0ELSS_0ELNSR_7ScaleInE0ELST_0EEEEEENS5_6LayoutISE_NS6_IJSL_SL_SL_EEEEENS6_IJNS5_10UnderscoreESZ_SZ_EEEEENS5_13SM90_TMA_LOADENS5_14ComposedLayoutINS5_7SwizzleILi3ELi4ELi3EEENS5_18smem_ptr_flag_bitsILi16EEENSW_INS6_IJNSC_ILi8EEESI_EEENS6_IJSI_SD_EEEEEEEvNS5_8identityES12_S1C_vS1D_EENS_8epilogue10collective18CollectiveEpilogueINS1F_31Sm100PtrArrayTmaWarpSpecializedILi4ELi2ELi64ELb1ELb0EEEJSJ_NS6_IJNSW_ISG_SD_EENSW_ISI_SD_EEEEESK_PNS6_IJSD_lSL_EEESK_S1O_NS1F_6fusion15FusionCallbacksIS1J_NS1P_17LinearCombinationISK_fSK_fLNS_15FloatRoundStyleE2EEESJ_S1M_JEEENS5_5SM1004TMEM4LOAD26SM100_TMEM_LOAD_16dp256b8xES12_NS13_IS15_S17_NSW_INS6_IJSI_S18_EEENS6_IJSD_SI_EEEEEEENS5_17SM75_U16x8_LDSM_TENS5_14SM90_TMA_STOREES22_NS5_17SM90_U16x8_STSM_TENS5_39AutoVectorizingCopyWithAssumedAlignmentILi128EEEEEEvvEEEEvNT_6ParamsE) ;  /* 0xfffffebc02287950 */ /* 0x000fec0003c3ffff */
.L_x_266:
[----:B------:R-:W-:-:S00]  /*14360*/  BRA `(.L_x_266) ;  /* 0xfffffffc00fc7947 */ /* 0x000fc0000383ffff */
[----:B------:R-:W-:-:S00]  /*14370*/  NOP ;  /* 0x0000000000007918 */ /* 0x000fc00000000000 */
        /* <DEDUP_REMOVED lines=8> */
.L_x_278:


//--------------------- .nv.global.init           --------------------------
	.section	.nv.global.init,"aw",@progbits
.nv.global.init:
	.type		$str$26,@object
	.size		$str$26,($str$27 - $str$26)
$str$26:
        /*0000*/ 	.byte	0x28, 0x61, 0x64, 0x64, 0x72, 0x65, 0x73, 0x73, 0x20, 0x26, 0x20, 0x6d, 0x61, 0x73, 0x6b, 0x29
        /*0010*/ 	.byte	0x20, 0x3d, 0x3d, 0x20, 0x30, 0x00
	.type		$str$27,@object
	.size		$str$27,($str$25 - $str$27)
$str$27:
        /*0016*/ 	.byte	0x2f, 0x74, 0x6d, 0x70, 0x2f, 0x63, 0x75, 0x74, 0x6c, 0x61, 0x73, 0x73, 0x5f, 0x73, 0x77, 0x65
        /*0026*/ 	.byte	0x65, 0x70, 0x5f, 0x73, 0x72, 0x63, 0x2f, 0x69, 0x6e, 0x63, 0x6c, 0x75, 0x64, 0x65, 0x2f, 0x63
        /*0036*/ 	.byte	0x75, 0x74, 0x65, 0x2f, 0x70, 0x6f, 0x69, 0x6e, 0x74, 0x65, 0x72, 0x5f, 0x66, 0x6c, 0x61, 0x67
        /*0046*/ 	.byte	0x67, 0x65, 0x64, 0x2e, 0x68, 0x70, 0x70, 0x00
	.type		$str$25,@object
	.size		$str$25,($str$24 - $str$25)
$str$25:
        /*004e*/ 	.byte	0x2f, 0x74, 0x6d, 0x70, 0x2f, 0x63, 0x75, 0x74, 0x6c, 0x61, 0x73, 0x73, 0x5f, 0x73, 0x77, 0x65
        /*005e*/ 	.byte	0x65, 0x70, 0x5f, 0x73, 0x72, 0x63, 0x2f, 0x69, 0x6e, 0x63, 0x6c, 0x75, 0x64, 0x65, 0x2f, 0x63
        /*006e*/ 	.byte	0x75, 0x74, 0x65, 0x2f, 0x61, 0x74, 0x6f, 0x6d, 0x2f, 0x63, 0x6f, 0x70, 0x79, 0x5f, 0x74, 0x72
        /*007e*/ 	.byte	0x61, 0x69, 0x74, 0x73, 0x5f, 0x73, 0x6d, 0x31, 0x30, 0x30, 0x2e, 0x68, 0x70, 0x70, 0x00
	.type		$str$24,@object
	.size		$str$24,(__unnamed_1 - $str$24)
$str$24:
        /*008d*/ 	.byte	0x28, 0x28, 0x75, 0x69, 0x6e, 0x74, 0x33, 0x32, 0x5f, 0x74, 0x28, 0x74, 0x68, 0x72, 0x65, 0x61
        /*009d*/ 	.byte	0x64, 0x49, 0x64, 0x78, 0x2e, 0x78, 0x29, 0x20, 0x2f, 0x20, 0x33, 0x32, 0x29, 0x20, 0x25, 0x20
        /*00ad*/ 	.byte	0x34, 0x29, 0x20, 0x3d, 0x3d, 0x20, 0x28, 0x28, 0x28, 0x74, 0x6d, 0x65, 0x6d, 0x5f, 0x61, 0x64
        /*00bd*/ 	.byte	0x64, 0x72, 0x20, 0x3e, 0x3e, 0x20, 0x31, 0x36, 0x29, 0x20, 0x2f, 0x20, 0x33, 0x32, 0x29, 0x20
        /*00cd*/ 	.byte	0x25, 0x20, 0x34, 0x29, 0x00
	.type		__unnamed_1,@object
	.size		__unnamed_1,(__unnamed_2 - __unnamed_1)
__unnamed_1:
        /*00d2*/ 	.byte	0x61, 0x75, 0x74, 0x6f, 0x20, 0x63, 0x75, 0x74, 0x65, 0x3a, 0x3a, 0x61, 0x73, 0x5f, 0x70, 0x6f
        /* <DEDUP_REMOVED lines=24> */
        /*0262*/ 	.byte	0x39, 0x32, 0x3e, 0x3e, 0x3e, 0x3e, 0x5d, 0x00
	.type		__unnamed_2,@object
	.size		__unnamed_2,(.L_2 - __unnamed_2)
__unnamed_2:
        /* <DEDUP_REMOVED lines=42> */
        /*050a*/ 	.byte	0x3e, 0x5d, 0x00
.L_2:


//--------------------- .nv.shared._ZN7cutlass13device_kernelINS_4gemm6kernel13GemmUniversalINS1_17GroupProblemShapeIN4cute5tupleIJiiiEEEEENS1_10collective13CollectiveMmaINS1_40MainloopSm100ArrayTmaUmmaWarpSpecializedILi3ELi8ELi2ENS6_IJNS5_1CILi1EEESD_SD_EEEEENS6_IJNSC_ILi128EEENSC_ILi256EEENSC_ILi64EEEEEENS_6half_tEPNS6_IJlSD_NSC_ILi0EEEEEESK_SN_NS5_8TiledMMAINS5_8MMA_AtomIJNS5_20SM100_MMA_F16BF16_SSISK_SK_fLi128ELi256ELNS5_4UMMA5MajorE0ELSS_0ELNSR_7ScaleInE0ELST_0EEEEEENS5_6LayoutISE_NS6_IJSL_SL_SL_EEEEENS6_IJNS5_10UnderscoreESZ_SZ_EEEEENS5_13SM90_TMA_LOADENS5_14ComposedLayoutINS5_7SwizzleILi3ELi4ELi3EEENS5_18smem_ptr_flag_bitsILi16EEENSW_INS6_IJNSC_ILi8EEESI_EEENS6_IJSI_SD_EEEEEEEvNS5_8identityES12_S1C_vS1D_EENS_8epilogue10collective18CollectiveEpilogueINS1F_31Sm100PtrArrayTmaWarpSpecializedILi4ELi2ELi64ELb1ELb0EEEJSJ_NS6_IJNSW_ISG_SD_EENSW_ISI_SD_EEEEESK_PNS6_IJSD_lSL_EEESK_S1O_NS1F_6fusion15FusionCallbacksIS1J_NS1P_17LinearCombinationISK_fSK_fLNS_15FloatRoundStyleE2EEESJ_S1M_JEEENS5_5SM1004TMEM4LOAD26SM100_TMEM_LOAD_16dp256b8xES12_NS13_IS15_S17_NSW_INS6_IJSI_S18_EEENS6_IJSD_SI_EEEEEEENS5_17SM75_U16x8_LDSM_TENS5_14SM90_TMA_STOREES22_NS5_17SM90_U16x8_STSM_TENS5_39AutoVectorizingCopyWithAssumedAlignmentILi128EEEEEEvvEEEEvNT_6ParamsE --------------------------
	.section	.nv.shared._ZN7cutlass13device_kernelINS_4gemm6kernel13GemmUniversalINS1_17GroupProblemShapeIN4cute5tupleIJiiiEEEEENS1_10collective13CollectiveMmaINS1_40MainloopSm100ArrayTmaUmmaWarpSpecializedILi3ELi8ELi2ENS6_IJNS5_1CILi1EEESD_SD_EEEEENS6_IJNSC_ILi128EEENSC_ILi256EEENSC_ILi64EEEEEENS_6half_tEPNS6_IJlSD_NSC_ILi0EEEEEESK_SN_NS5_8TiledMMAINS5_8MMA_AtomIJNS5_20SM100_MMA_F16BF16_SSISK_SK_fLi128ELi256ELNS5_4UMMA5MajorE0ELSS_0ELNSR_7ScaleInE0ELST_0EEEEEENS5_6LayoutISE_NS6_IJSL_SL_SL_EEEEENS6_IJNS5_10UnderscoreESZ_SZ_EEEEENS5_13SM90_TMA_LOADENS5_14ComposedLayoutINS5_7SwizzleILi3ELi4ELi3EEENS5_18smem_ptr_flag_bitsILi16EEENSW_INS6_IJNSC_ILi8EEESI_EEENS6_IJSI_SD_EEEEEEEvNS5_8identityES12_S1C_vS1D_EENS_8epilogue10collective18CollectiveEpilogueINS1F_31Sm100PtrArrayTmaWarpSpecializedILi4ELi2ELi64ELb1ELb0EEEJSJ_NS6_IJNSW_ISG_SD_EENSW_ISI_SD_EEEEESK_PNS6_IJSD_lSL_EEESK_S1O_NS1F_6fusion15FusionCallbacksIS1J_NS1P_17LinearCombinationISK_fSK_fLNS_15FloatRoundStyleE2EEESJ_S1M_JEEENS5_5SM1004TMEM4LOAD26SM100_TMEM_LOAD_16dp256b8xES12_NS13_IS15_S17_NSW_INS6_IJSI_S18_EEENS6_IJSD_SI_EEEEEEENS5_17SM75_U16x8_LDSM_TENS5_14SM90_TMA_STOREES22_NS5_17SM90_U16x8_STSM_TENS5_39AutoVectorizingCopyWithAssumedAlignmentILi128EEEEEEvvEEEEvNT_6ParamsE,"aw",@nobits
	.sectionflags	@""
	.align	16
	.zero		1024


//--------------------- .nv.shared.reserved.0     --------------------------
	.section	.nv.shared.reserved.0,"aw",@nobits
	.weak		__nv_reservedSMEM_offset_0_alias
	.size		__nv_reservedSMEM_offset_0_alias, 0, 64
	.other		__nv_reservedSMEM_offset_0_alias,@"STO_CUDA_RESERVED_SHARED STV_DEFAULT"
__nv_reservedSMEM_offset_0_alias:
	.zero		0
.nv.shared.reserved.0:
	.zero		64
	.weak		__nv_reservedSMEM_tcgen05_partition
	.type		__nv_reservedSMEM_tcgen05_partition,@object
	.size		__nv_reservedSMEM_tcgen05_partition,(.L_0 - __nv_reservedSMEM_tcgen05_partition)
__nv_reservedSMEM_tcgen05_partition:
	.zero		32
.L_0:


//--------------------- .nv.global                --------------------------
	.section	.nv.global,"aw",@nobits
.nv.global:
	.type		_ZN39_INTERNAL_4b4b5a09_4_k_cu_f10f72cf_30364cute1_E,@object
	.size		_ZN39_INTERNAL_4b4b5a09_4_k_cu_f10f72cf_30364cute1_E,(_ZN39_INTERNAL_4b4b5a09_4_k_cu_f10f72cf_30364cuda3std3__45__cpo6cbeginE - _ZN39_INTERNAL_4b4b5a09_4_k_cu_f10f72cf_30364cute1_E)
_ZN39_INTERNAL_4b4b5a09_4_k_cu_f10f72cf_30364cute1_E:
	.zero		1
	.type		_ZN39_INTERNAL_4b4b5a09_4_k_cu_f10f72cf_30364cuda3std3__45__cpo6cbeginE,@object
	.size		_ZN39_INTERNAL_4b4b5a09_4_k_cu_f10f72cf_30364cuda3std3__45__cpo6cbeginE,(_ZN39_INTERNAL_4b4b5a09_4_k_cu_f10f72cf_30364cuda3std3__48in_placeE - _ZN39_INTERNAL_4b4b5a09_4_k_cu_f10f72cf_30364cuda3std3__45__cpo6cbeginE)
_ZN39_INTERNAL_4b4b5a09_4_k_cu_f10f72cf_30364cuda3std3__45__cpo6cbeginE:
	.zero		1
	.type		_ZN39_INTERNAL_4b4b5a09_4_k_cu_f10f72cf_30364cuda3std3__48in_placeE,@object
	.size		_ZN39_INTERNAL_4b4b5a09_4_k_cu_f10f72cf_30364cuda3std3__48in_placeE,(_ZN39_INTERNAL_4b4b5a09_4_k_cu_f10f72cf_30364cuda3std6ranges3__45__cpo9iter_moveE - _ZN39_INTERNAL_4b4b5a09_4_k_cu_f10f72cf_30364cuda3std3__48in_placeE)
_ZN39_INTERNAL_4b4b5a09_4_k_cu_f10f72cf_30364cuda3std3__48in_placeE:
	.zero		1
	.type		_ZN39_INTERNAL_4b4b5a09_4_k_cu_f10f72cf_30364cuda3std6ranges3__45__cpo9iter_moveE,@object
	.size		_ZN39_INTERNAL_4b4b5a09_4_k_cu_f10f72cf_30364cuda3std6ranges3__45__cpo9iter_moveE,(_ZN39_INTERNAL_4b4b5a09_4_k_cu_f10f72cf_30364cuda3std3__45__cpo5beginE - _ZN39_INTERNAL_4b4b5a09_4_k_cu_f10f72cf_30364cuda3std6ranges3__45__cpo9iter_moveE)
_ZN39_INTERNAL_4b4b5a09_4_k_cu_f10f72cf_30364cuda3std6ranges3__45__cpo9iter_moveE:
	.zero		1
	.type		_ZN39_INTERNAL_4b4b5a09_4_k_cu_f10f72cf_30364cuda3std3__45__cpo5beginE,@object
	.size		_ZN39_INTERNAL_4b4b5a09_4_k_cu_f10f72cf_30364cuda3std3__45__cpo5beginE,(_ZN39_INTERNAL_4b4b5a09_4_k_cu_f10f72cf_30364cuda3std3__441_GLOBAL__N__4b4b5a09_4_k_cu_f10f72cf_30366ignoreE - _ZN39_INTERNAL_4b4b5a09_4_k_cu_f10f72cf_30364cuda3std3__45__cpo5beginE)
_ZN39_INTERNAL_4b4b5a09_4_k_cu_f10f72cf_30364cuda3std3__45__cpo5beginE:
	.zero		1
	.type		_ZN39_INTERNAL_4b4b5a09_4_k_cu_f10f72cf_30364cuda3std3__441_GLOBAL__N__4b4b5a09_4_k_cu_f10f72cf_30366ignoreE,@object
	.size		_ZN39_INTERNAL_4b4b5a09_4_k_cu_f10f72cf_30364cuda3std3__441_GLOBAL__N__4b4b5a09_4_k_cu_f10f72cf_30366ignoreE,(_ZN39_INTERNAL_4b4b5a09_4_k_cu_f10f72cf_30364cute7productE - _ZN39_INTERNAL_4b4b5a09_4_k_cu_f10f72cf_30364cuda3std3__441_GLOBAL__N__4b4b5a09_4_k_cu_f10f72cf_30366ignoreE)
_ZN39_INTERNAL_4b4b5a09_4_k_cu_f10f72cf_30364cuda3std3__441_GLOBAL__N__4b4b5a09_4_k_cu_f10f72cf_30366ignoreE:
	.zero		1
	.type		_ZN39_INTERNAL_4b4b5a09_4_k_cu_f10f72cf_30364cute7productE,@object
	.size		_ZN39_INTERNAL_4b4b5a09_4_k_cu_f10f72cf_30364cute7productE,(_ZN39_INTERNAL_4b4b5a09_4_k_cu_f10f72cf_30364cuda3std3__45__cpo3endE - _ZN39_INTERNAL_4b4b5a09_4_k_cu_f10f72cf_30364cute7productE)
_ZN39_INTERNAL_4b4b5a09_4_k_cu_f10f72cf_30364cute7productE:
	.zero		1
	.type		_ZN39_INTERNAL_4b4b5a09_4_k_cu_f10f72cf_30364cuda3std3__45__cpo3endE,@object
	.size		_ZN39_INTERNAL_4b4b5a09_4_k_cu_f10f72cf_30364cuda3std3__45__cpo3endE,(_ZN39_INTERNAL_4b4b5a09_4_k_cu_f10f72cf_30364cuda3std3__419piecewise_constructE - _ZN39_INTERNAL_4b4b5a09_4_k_cu_f10f72cf_30364cuda3std3__45__cpo3endE)
_ZN39_INTERNAL_4b4b5a09_4_k_cu_f10f72cf_30364cuda3std3__45__cpo3endE:
	.zero		1
	.type		_ZN39_INTERNAL_4b4b5a09_4_k_cu_f10f72cf_30364cuda3std3__419piecewise_constructE,@object
	.size		_ZN39_INTERNAL_4b4b5a09_4_k_cu_f10f72cf_30364cuda3std3__419piecewise_constructE,(_ZN39_INTERNAL_4b4b5a09_4_k_cu_f10f72cf_30364cuda3std3__45__cpo4cendE - _ZN39_INTERNAL_4b4b5a09_4_k_cu_f10f72cf_30364cuda3std3__419piecewise_constructE)
_ZN39_INTERNAL_4b4b5a09_4_k_cu_f10f72cf_30364cuda3std3__419piecewise_constructE:
	.zero		1
	.type		_ZN39_INTERNAL_4b4b5a09_4_k_cu_f10f72cf_30364cuda3std3__45__cpo4cendE,@object
	.size		_ZN39_INTERNAL_4b4b5a09_4_k_cu_f10f72cf_30364cuda3std3__45__cpo4cendE,(_ZN39_INTERNAL_4b4b5a09_4_k_cu_f10f72cf_30364cuda3std6ranges3__45__cpo4swapE - _ZN39_INTERNAL_4b4b5a09_4_k_cu_f10f72cf_30364cuda3std3__45__cpo4cendE)
_ZN39_INTERNAL_4b4b5a09_4_k_cu_f10f72cf_30364cuda3std3__45__cpo4cendE:
	.zero		1
	.type		_ZN39_INTERNAL_4b4b5a09_4_k_cu_f10f72cf_30364cuda3std6ranges3__45__cpo4swapE,@object
	.size		_ZN39_INTERNAL_4b4b5a09_4_k_cu_f10f72cf_30364cuda3std6ranges3__45__cpo4swapE,(.L_10 - _ZN39_INTERNAL_4b4b5a09_4_k_cu_f10f72cf_30364cuda3std6ranges3__45__cpo4swapE)
_ZN39_INTERNAL_4b4b5a09_4_k_cu_f10f72cf_30364cuda3std6ranges3__45__cpo4swapE:
	.zero		1
.L_10:


//--------------------- .nv.constant0._ZN7cutlass13device_kernelINS_4gemm6kernel13GemmUniversalINS1_17GroupProblemShapeIN4cute5tupleIJiiiEEEEENS1_10collective13CollectiveMmaINS1_40MainloopSm100ArrayTmaUmmaWarpSpecializedILi3ELi8ELi2ENS6_IJNS5_1CILi1EEESD_SD_EEEEENS6_IJNSC_ILi128EEENSC_ILi256EEENSC_ILi64EEEEEENS_6half_tEPNS6_IJlSD_NSC_ILi0EEEEEESK_SN_NS5_8TiledMMAINS5_8MMA_AtomIJNS5_20SM100_MMA_F16BF16_SSISK_SK_fLi128ELi256ELNS5_4UMMA5MajorE0ELSS_0ELNSR_7ScaleInE0ELST_0EEEEEENS5_6LayoutISE_NS6_IJSL_SL_SL_EEEEENS6_IJNS5_10UnderscoreESZ_SZ_EEEEENS5_13SM90_TMA_LOADENS5_14ComposedLayoutINS5_7SwizzleILi3ELi4ELi3EEENS5_18smem_ptr_flag_bitsILi16EEENSW_INS6_IJNSC_ILi8EEESI_EEENS6_IJSI_SD_EEEEEEEvNS5_8identityES12_S1C_vS1D_EENS_8epilogue10collective18CollectiveEpilogueINS1F_31Sm100PtrArrayTmaWarpSpecializedILi4ELi2ELi64ELb1ELb0EEEJSJ_NS6_IJNSW_ISG_SD_EENSW_ISI_SD_EEEEESK_PNS6_IJSD_lSL_EEESK_S1O_NS1F_6fusion15FusionCallbacksIS1J_NS1P_17LinearCombinationISK_fSK_fLNS_15FloatRoundStyleE2EEESJ_S1M_JEEENS5_5SM1004TMEM4LOAD26SM100_TMEM_LOAD_16dp256b8xES12_NS13_IS15_S17_NSW_INS6_IJSI_S18_EEENS6_IJSD_SI_EEEEEEENS5_17SM75_U16x8_LDSM_TENS5_14SM90_TMA_STOREES22_NS5_17SM90_U16x8_STSM_TENS5_39AutoVectorizingCopyWithAssumedAlignmentILi128EEEEEEvvEEEEvNT_6ParamsE --------------------------
	.section	.nv.constant0._ZN7cutlass13device_kernelINS_4gemm6kernel13GemmUniversalINS1_17GroupProblemShapeIN4cute5tupleIJiiiEEEEENS1_10collective13CollectiveMmaINS1_40MainloopSm100ArrayTmaUmmaWarpSpecializedILi3ELi8ELi2ENS6_IJNS5_1CILi1EEESD_SD_EEEEENS6_IJNSC_ILi128EEENSC_ILi256EEENSC_ILi64EEEEEENS_6half_tEPNS6_IJlSD_NSC_ILi0EEEEEESK_SN_NS5_8TiledMMAINS5_8MMA_AtomIJNS5_20SM100_MMA_F16BF16_SSISK_SK_fLi128ELi256ELNS5_4UMMA5MajorE0ELSS_0ELNSR_7ScaleInE0ELST_0EEEEEENS5_6LayoutISE_NS6_IJSL_SL_SL_EEEEENS6_IJNS5_10UnderscoreESZ_SZ_EEEEENS5_13SM90_TMA_LOADENS5_14ComposedLayoutINS5_7SwizzleILi3ELi4ELi3EEENS5_18smem_ptr_flag_bitsILi16EEENSW_INS6_IJNSC_ILi8EEESI_EEENS6_IJSI_SD_EEEEEEEvNS5_8identityES12_S1C_vS1D_EENS_8epilogue10collective18CollectiveEpilogueINS1F_31Sm100PtrArrayTmaWarpSpecializedILi4ELi2ELi64ELb1ELb0EEEJSJ_NS6_IJNSW_ISG_SD_EENSW_ISI_SD_EEEEESK_PNS6_IJSD_lSL_EEESK_S1O_NS1F_6fusion15FusionCallbacksIS1J_NS1P_17LinearCombinationISK_fSK_fLNS_15FloatRoundStyleE2EEESJ_S1M_JEEENS5_5SM1004TMEM4LOAD26SM100_TMEM_LOAD_16dp256b8xES12_NS13_IS15_S17_NSW_INS6_IJSI_S18_EEENS6_IJSD_SI_EEEEEEENS5_17SM75_U16x8_LDSM_TENS5_14SM90_TMA_STOREES22_NS5_17SM90_U16x8_STSM_TENS5_39AutoVectorizingCopyWithAssumedAlignmentILi128EEEEEEvvEEEEvNT_6ParamsE,"a",@progbits
	.sectionflags	@""
	.align	4
.nv.constant0._ZN7cutlass13device_kernelINS_4gemm6kernel13GemmUniversalINS1_17GroupProblemShapeIN4cute5tupleIJiiiEEEEENS1_10collective13CollectiveMmaINS1_40MainloopSm100ArrayTmaUmmaWarpSpecializedILi3ELi8ELi2ENS6_IJNS5_1CILi1EEESD_SD_EEEEENS6_IJNSC_ILi128EEENSC_ILi256EEENSC_ILi64EEEEEENS_6half_tEPNS6_IJlSD_NSC_ILi0EEEEEESK_SN_NS5_8TiledMMAINS5_8MMA_AtomIJNS5_20SM100_MMA_F16BF16_SSISK_SK_fLi128ELi256ELNS5_4UMMA5MajorE0ELSS_0ELNSR_7ScaleInE0ELST_0EEEEEENS5_6LayoutISE_NS6_IJSL_SL_SL_EEEEENS6_IJNS5_10UnderscoreESZ_SZ_EEEEENS5_13SM90_TMA_LOADENS5_14ComposedLayoutINS5_7SwizzleILi3ELi4ELi3EEENS5_18smem_ptr_flag_bitsILi16EEENSW_INS6_IJNSC_ILi8EEESI_EEENS6_IJSI_SD_EEEEEEEvNS5_8identityES12_S1C_vS1D_EENS_8epilogue10collective18CollectiveEpilogueINS1F_31Sm100PtrArrayTmaWarpSpecializedILi4ELi2ELi64ELb1ELb0EEEJSJ_NS6_IJNSW_ISG_SD_EENSW_ISI_SD_EEEEESK_PNS6_IJSD_lSL_EEESK_S1O_NS1F_6fusion15FusionCallbacksIS1J_NS1P_17LinearCombinationISK_fSK_fLNS_15FloatRoundStyleE2EEESJ_S1M_JEEENS5_5SM1004TMEM4LOAD26SM100_TMEM_LOAD_16dp256b8xES12_NS13_IS15_S17_NSW_INS6_IJSI_S18_EEENS6_IJSD_SI_EEEEEEENS5_17SM75_U16x8_LDSM_TENS5_14SM90_TMA_STOREES22_NS5_17SM90_U16x8_STSM_TENS5_39AutoVectorizingCopyWithAssumedAlignmentILi128EEEEEEvvEEEEvNT_6ParamsE:
	.zero		3200


//--------------------- SYMBOLS --------------------------

	.type		.nv.reservedSmem.offset0,@object
	.size		.nv.reservedSmem.offset0,0x4
	.type		.nv.reservedSmem.cap,@object
	.size		.nv.reservedSmem.cap,0x4
	.type		__assertfail,@function
